	.target	sm_103a

	.elftype	@"ET_EXEC"


//--------------------- .note.nv.tkinfo           --------------------------
	.section	.note.nv.tkinfo,"",@"SHT_NOTE"
	.sectionflags	@"SHF_NOTE_NV_TKINFO"
	.tkinfo
        /*0018*/ 	.word	0x00000002
        /*0030*/ 	.string	""
        /*0030*/ 	.string	"ptxas"
        /*0030*/ 	.string	"Cuda compilation tools, release 13.0, V13.0.88"
        /*0030*/ 	.string	"Build cuda_13.0.r13.0/compiler.36424714_0"
        /*0030*/ 	.string	"-arch sm_103a -m 64 "



//--------------------- .note.nv.cuinfo           --------------------------
	.section	.note.nv.cuinfo,"",@"SHT_NOTE"
	.sectionflags	@"SHF_NOTE_NV_CUINFO"
        /*0018*/ 	.short	0x0002
        /*001a*/ 	.short	0x0067
        /*001c*/ 	.short	0x0082
	.zero		2


//--------------------- .nv.info                  --------------------------
	.section	.nv.info,"",@"SHT_CUDA_INFO"
	.align	4


	//----- nvinfo : EIATTR_REGCOUNT
	.align		4
        /*0000*/ 	.byte	0x04, 0x2f
        /*0002*/ 	.short	(.L_12 - .L_11)
	.align		4
.L_11:
        /*0004*/ 	.word	index@(_ZN5flash25flash_bwd_dot_do_o_kernelILb1E23Flash_bwd_kernel_traitsILi256ELi64ELi64ELi8ELi4ELi2ELi2ELb0ELb0EN7cutlass10bfloat16_tE19Flash_kernel_traitsILi256ELi64ELi64ELi8ES3_EEEEvNS_16Flash_bwd_paramsE)
        /*0008*/ 	.word	0x0000005a


	//----- nvinfo : EIATTR_FRAME_SIZE
	.align		4
.L_12:
        /*000c*/ 	.byte	0x04, 0x11
        /*000e*/ 	.short	(.L_14 - .L_13)
	.align		4
.L_13:
        /*0010*/ 	.word	index@(_ZN5flash25flash_bwd_dot_do_o_kernelILb1E23Flash_bwd_kernel_traitsILi256ELi64ELi64ELi8ELi4ELi2ELi2ELb0ELb0EN7cutlass10bfloat16_tE19Flash_kernel_traitsILi256ELi64ELi64ELi8ES3_EEEEvNS_16Flash_bwd_paramsE)
        /*0014*/ 	.word	0x00000000


	//----- nvinfo : EIATTR_REGCOUNT
	.align		4
.L_14:
        /*0018*/ 	.byte	0x04, 0x2f
        /*001a*/ 	.short	(.L_16 - .L_15)
	.align		4
.L_15:
        /*001c*/ 	.word	index@(_ZN5flash25flash_bwd_dot_do_o_kernelILb0E23Flash_bwd_kernel_traitsILi256ELi64ELi64ELi8ELi4ELi2ELi2ELb0ELb0EN7cutlass10bfloat16_tE19Flash_kernel_traitsILi256ELi64ELi64ELi8ES3_EEEEvNS_16Flash_bwd_paramsE)
        /*0020*/ 	.word	0x00000051


	//----- nvinfo : EIATTR_FRAME_SIZE
	.align		4
.L_16:
        /*0024*/ 	.byte	0x04, 0x11
        /*0026*/ 	.short	(.L_18 - .L_17)
	.align		4
.L_17:
        /*0028*/ 	.word	index@(_ZN5flash25flash_bwd_dot_do_o_kernelILb0E23Flash_bwd_kernel_traitsILi256ELi64ELi64ELi8ELi4ELi2ELi2ELb0ELb0EN7cutlass10bfloat16_tE19Flash_kernel_traitsILi256ELi64ELi64ELi8ES3_EEEEvNS_16Flash_bwd_paramsE)
        /*002c*/ 	.word	0x00000000


	//----- nvinfo : EIATTR_REGCOUNT
	.align		4
.L_18:
        /*0030*/ 	.byte	0x04, 0x2f
        /*0032*/ 	.short	(.L_20 - .L_19)
	.align		4
.L_19:
        /*0034*/ 	.word	index@(_ZN5flash44flash_bwd_dq_dk_dv_loop_seqk_parallel_kernelI23Flash_bwd_kernel_traitsILi256ELi64ELi64ELi8ELi4ELi2ELi2ELb0ELb0EN7cutlass10bfloat16_tE19Flash_kernel_traitsILi256ELi64ELi64ELi8ES3_EELb0ELb1ELb0ELb1ELb0ELb0ELb1EEEvNS_16Flash_bwd_paramsE)
        /*0038*/ 	.word	0x000000ff


	//----- nvinfo : EIATTR_FRAME_SIZE
	.align		4
.L_20:
        /*003c*/ 	.byte	0x04, 0x11
        /*003e*/ 	.short	(.L_22 - .L_21)
	.align		4
.L_21:
        /*0040*/ 	.word	index@(_ZN5flash44flash_bwd_dq_dk_dv_loop_seqk_parallel_kernelI23Flash_bwd_kernel_traitsILi256ELi64ELi64ELi8ELi4ELi2ELi2ELb0ELb0EN7cutlass10bfloat16_tE19Flash_kernel_traitsILi256ELi64ELi64ELi8ES3_EELb0ELb1ELb0ELb1ELb0ELb0ELb1EEEvNS_16Flash_bwd_paramsE)
        /*0044*/ 	.word	0x00000030


	//----- nvinfo : EIATTR_REGCOUNT
	.align		4
.L_22:
        /*0048*/ 	.byte	0x04, 0x2f
        /*004a*/ 	.short	(.L_24 - .L_23)
	.align		4
.L_23:
        /*004c*/ 	.word	index@(_ZN5flash44flash_bwd_dq_dk_dv_loop_seqk_parallel_kernelI23Flash_bwd_kernel_traitsILi256ELi64ELi64ELi8ELi4ELi2ELi2ELb0ELb0EN7cutlass10bfloat16_tE19Flash_kernel_traitsILi256ELi64ELi64ELi8ES3_EELb1ELb1ELb0ELb1ELb0ELb0ELb0EEEvNS_16Flash_bwd_paramsE)
        /*0050*/ 	.word	0x000000ff


	//----- nvinfo : EIATTR_FRAME_SIZE
	.align		4
.L_24:
        /*0054*/ 	.byte	0x04, 0x11
        /*0056*/ 	.short	(.L_26 - .L_25)
	.align		4
.L_25:
        /*0058*/ 	.word	index@(_ZN5flash44flash_bwd_dq_dk_dv_loop_seqk_parallel_kernelI23Flash_bwd_kernel_traitsILi256ELi64ELi64ELi8ELi4ELi2ELi2ELb0ELb0EN7cutlass10bfloat16_tE19Flash_kernel_traitsILi256ELi64ELi64ELi8ES3_EELb1ELb1ELb0ELb1ELb0ELb0ELb0EEEvNS_16Flash_bwd_paramsE)
        /*005c*/ 	.word	0x00000038


	//----- nvinfo : EIATTR_REGCOUNT
	.align		4
.L_26:
        /*0060*/ 	.byte	0x04, 0x2f
        /*0062*/ 	.short	(.L_28 - .L_27)
	.align		4
.L_27:
        /*0064*/ 	.word	index@(_ZN5flash44flash_bwd_dq_dk_dv_loop_seqk_parallel_kernelI23Flash_bwd_kernel_traitsILi256ELi64ELi64ELi8ELi4ELi2ELi2ELb0ELb0EN7cutlass10bfloat16_tE19Flash_kernel_traitsILi256ELi64ELi64ELi8ES3_EELb0ELb1ELb0ELb0ELb0ELb1ELb1EEEvNS_16Flash_bwd_paramsE)
        /*0068*/ 	.word	0x000000fe


	//----- nvinfo : EIATTR_FRAME_SIZE
	.align		4
.L_28:
        /*006c*/ 	.byte	0x04, 0x11
        /*006e*/ 	.short	(.L_30 - .L_29)
	.align		4
.L_29:
        /*0070*/ 	.word	index@(_ZN5flash44flash_bwd_dq_dk_dv_loop_seqk_parallel_kernelI23Flash_bwd_kernel_traitsILi256ELi64ELi64ELi8ELi4ELi2ELi2ELb0ELb0EN7cutlass10bfloat16_tE19Flash_kernel_traitsILi256ELi64ELi64ELi8ES3_EELb0ELb1ELb0ELb0ELb0ELb1ELb1EEEvNS_16Flash_bwd_paramsE)
        /*0074*/ 	.word	0x00000008


	//----- nvinfo : EIATTR_REGCOUNT
	.align		4
.L_30:
        /*0078*/ 	.byte	0x04, 0x2f
        /*007a*/ 	.short	(.L_32 - .L_31)
	.align		4
.L_31:
        /*007c*/ 	.word	index@(_ZN5flash44flash_bwd_dq_dk_dv_loop_seqk_parallel_kernelI23Flash_bwd_kernel_traitsILi256ELi64ELi64ELi8ELi4ELi2ELi2ELb0ELb0EN7cutlass10bfloat16_tE19Flash_kernel_traitsILi256ELi64ELi64ELi8ES3_EELb1ELb1ELb0ELb0ELb0ELb1ELb0EEEvNS_16Flash_bwd_paramsE)
        /*0080*/ 	.word	0x000000ff


	//----- nvinfo : EIATTR_FRAME_SIZE
	.align		4
.L_32:
        /*0084*/ 	.byte	0x04, 0x11
        /*0086*/ 	.short	(.L_34 - .L_33)
	.align		4
.L_33:
        /*0088*/ 	.word	index@(_ZN5flash44flash_bwd_dq_dk_dv_loop_seqk_parallel_kernelI23Flash_bwd_kernel_traitsILi256ELi64ELi64ELi8ELi4ELi2ELi2ELb0ELb0EN7cutlass10bfloat16_tE19Flash_kernel_traitsILi256ELi64ELi64ELi8ES3_EELb1ELb1ELb0ELb0ELb0ELb1ELb0EEEvNS_16Flash_bwd_paramsE)
        /*008c*/ 	.word	0x00000020


	//----- nvinfo : EIATTR_REGCOUNT
	.align		4
.L_34:
        /*0090*/ 	.byte	0x04, 0x2f
        /*0092*/ 	.short	(.L_36 - .L_35)
	.align		4
.L_35:
        /*0094*/ 	.word	index@(_ZN5flash44flash_bwd_dq_dk_dv_loop_seqk_parallel_kernelI23Flash_bwd_kernel_traitsILi256ELi64ELi64ELi8ELi4ELi2ELi2ELb0ELb0EN7cutlass10bfloat16_tE19Flash_kernel_traitsILi256ELi64ELi64ELi8ES3_EELb0ELb1ELb0ELb0ELb0ELb0ELb1EEEvNS_16Flash_bwd_paramsE)
        /*0098*/ 	.word	0x000000ff


	//----- nvinfo : EIATTR_FRAME_SIZE
	.align		4
.L_36:
        /*009c*/ 	.byte	0x04, 0x11
        /*009e*/ 	.short	(.L_38 - .L_37)
	.align		4
.L_37:
        /*00a0*/ 	.word	index@(_ZN5flash44flash_bwd_dq_dk_dv_loop_seqk_parallel_kernelI23Flash_bwd_kernel_traitsILi256ELi64ELi64ELi8ELi4ELi2ELi2ELb0ELb0EN7cutlass10bfloat16_tE19Flash_kernel_traitsILi256ELi64ELi64ELi8ES3_EELb0ELb1ELb0ELb0ELb0ELb0ELb1EEEvNS_16Flash_bwd_paramsE)
        /*00a4*/ 	.word	0x00000010


	//----- nvinfo : EIATTR_REGCOUNT
	.align		4
.L_38:
        /*00a8*/ 	.byte	0x04, 0x2f
        /*00aa*/ 	.short	(.L_40 - .L_39)
	.align		4
.L_39:
        /*00ac*/ 	.word	index@(_ZN5flash44flash_bwd_dq_dk_dv_loop_seqk_parallel_kernelI23Flash_bwd_kernel_traitsILi256ELi64ELi64ELi8ELi4ELi2ELi2ELb0ELb0EN7cutlass10bfloat16_tE19Flash_kernel_traitsILi256ELi64ELi64ELi8ES3_EELb1ELb1ELb0ELb0ELb0ELb0ELb0EEEvNS_16Flash_bwd_paramsE)
        /*00b0*/ 	.word	0x000000ff


	//----- nvinfo : EIATTR_FRAME_SIZE
	.align		4
.L_40:
        /*00b4*/ 	.byte	0x04, 0x11
        /*00b6*/ 	.short	(.L_42 - .L_41)
	.align		4
.L_41:
        /*00b8*/ 	.word	index@(_ZN5flash44flash_bwd_dq_dk_dv_loop_seqk_parallel_kernelI23Flash_bwd_kernel_traitsILi256ELi64ELi64ELi8ELi4ELi2ELi2ELb0ELb0EN7cutlass10bfloat16_tE19Flash_kernel_traitsILi256ELi64ELi64ELi8ES3_EELb1ELb1ELb0ELb0ELb0ELb0ELb0EEEvNS_16Flash_bwd_paramsE)
        /*00bc*/ 	.word	0x00000018


	//----- nvinfo : EIATTR_REGCOUNT
	.align		4
.L_42:
        /*00c0*/ 	.byte	0x04, 0x2f
        /*00c2*/ 	.short	(.L_44 - .L_43)
	.align		4
.L_43:
        /*00c4*/ 	.word	index@(_ZN5flash27flash_bwd_convert_dq_kernelI23Flash_bwd_kernel_traitsILi256ELi64ELi64ELi8ELi4ELi2ELi2ELb0ELb0EN7cutlass10bfloat16_tE19Flash_kernel_traitsILi256ELi64ELi64ELi8ES3_EEEEvNS_16Flash_bwd_paramsEi)
        /*00c8*/ 	.word	0x00000050


	//----- nvinfo : EIATTR_FRAME_SIZE
	.align		4
.L_44:
        /*00cc*/ 	.byte	0x04, 0x11
        /*00ce*/ 	.short	(.L_46 - .L_45)
	.align		4
.L_45:
        /*00d0*/ 	.word	index@(_ZN5flash27flash_bwd_convert_dq_kernelI23Flash_bwd_kernel_traitsILi256ELi64ELi64ELi8ELi4ELi2ELi2ELb0ELb0EN7cutlass10bfloat16_tE19Flash_kernel_traitsILi256ELi64ELi64ELi8ES3_EEEEvNS_16Flash_bwd_paramsEi)
        /*00d4*/ 	.word	0x00000000


	//----- nvinfo : EIATTR_REGCOUNT
	.align		4
.L_46:
        /*00d8*/ 	.byte	0x04, 0x2f
        /*00da*/ 	.short	(.L_48 - .L_47)
	.align		4
.L_47:
        /*00dc*/ 	.word	index@(_ZN5flash25flash_bwd_dot_do_o_kernelILb1E23Flash_bwd_kernel_traitsILi256ELi64ELi64ELi8ELi4ELi2ELi2ELb0ELb1EN7cutlass10bfloat16_tE19Flash_kernel_traitsILi256ELi64ELi64ELi8ES3_EEEEvNS_16Flash_bwd_paramsE)
        /*00e0*/ 	.word	0x0000005a


	//----- nvinfo : EIATTR_FRAME_SIZE
	.align		4
.L_48:
        /*00e4*/ 	.byte	0x04, 0x11
        /*00e6*/ 	.short	(.L_50 - .L_49)
	.align		4
.L_49:
        /*00e8*/ 	.word	index@(_ZN5flash25flash_bwd_dot_do_o_kernelILb1E23Flash_bwd_kernel_traitsILi256ELi64ELi64ELi8ELi4ELi2ELi2ELb0ELb1EN7cutlass10bfloat16_tE19Flash_kernel_traitsILi256ELi64ELi64ELi8ES3_EEEEvNS_16Flash_bwd_paramsE)
        /*00ec*/ 	.word	0x00000000


	//----- nvinfo : EIATTR_REGCOUNT
	.align		4
.L_50:
        /*00f0*/ 	.byte	0x04, 0x2f
        /*00f2*/ 	.short	(.L_52 - .L_51)
	.align		4
.L_51:
        /*00f4*/ 	.word	index@(_ZN5flash25flash_bwd_dot_do_o_kernelILb0E23Flash_bwd_kernel_traitsILi256ELi64ELi64ELi8ELi4ELi2ELi2ELb0ELb1EN7cutlass10bfloat16_tE19Flash_kernel_traitsILi256ELi64ELi64ELi8ES3_EEEEvNS_16Flash_bwd_paramsE)
        /*00f8*/ 	.word	0x00000051


	//----- nvinfo : EIATTR_FRAME_SIZE
	.align		4
.L_52:
        /*00fc*/ 	.byte	0x04, 0x11
        /*00fe*/ 	.short	(.L_54 - .L_53)
	.align		4
.L_53:
        /*0100*/ 	.word	index@(_ZN5flash25flash_bwd_dot_do_o_kernelILb0E23Flash_bwd_kernel_traitsILi256ELi64ELi64ELi8ELi4ELi2ELi2ELb0ELb1EN7cutlass10bfloat16_tE19Flash_kernel_traitsILi256ELi64ELi64ELi8ES3_EEEEvNS_16Flash_bwd_paramsE)
        /*0104*/ 	.word	0x00000000


	//----- nvinfo : EIATTR_REGCOUNT
	.align		4
.L_54:
        /*0108*/ 	.byte	0x04, 0x2f
        /*010a*/ 	.short	(.L_56 - .L_55)
	.align		4
.L_55:
        /*010c*/ 	.word	index@(_ZN5flash44flash_bwd_dq_dk_dv_loop_seqk_parallel_kernelI23Flash_bwd_kernel_traitsILi256ELi64ELi64ELi8ELi4ELi2ELi2ELb0ELb1EN7cutlass10bfloat16_tE19Flash_kernel_traitsILi256ELi64ELi64ELi8ES3_EELb0ELb1ELb0ELb1ELb0ELb0ELb1EEEvNS_16Flash_bwd_paramsE)
        /*0110*/ 	.word	0x000000ff


	//----- nvinfo : EIATTR_FRAME_SIZE
	.align		4
.L_56:
        /*0114*/ 	.byte	0x04, 0x11
        /*0116*/ 	.short	(.L_58 - .L_57)
	.align		4
.L_57:
        /*0118*/ 	.word	index@(_ZN5flash44flash_bwd_dq_dk_dv_loop_seqk_parallel_kernelI23Flash_bwd_kernel_traitsILi256ELi64ELi64ELi8ELi4ELi2ELi2ELb0ELb1EN7cutlass10bfloat16_tE19Flash_kernel_traitsILi256ELi64ELi64ELi8ES3_EELb0ELb1ELb0ELb1ELb0ELb0ELb1EEEvNS_16Flash_bwd_paramsE)
        /*011c*/ 	.word	0x00000008


	//----- nvinfo : EIATTR_REGCOUNT
	.align		4
.L_58:
        /*0120*/ 	.byte	0x04, 0x2f
        /*0122*/ 	.short	(.L_60 - .L_59)
	.align		4
.L_59:
        /*0124*/ 	.word	index@(_ZN5flash44flash_bwd_dq_dk_dv_loop_seqk_parallel_kernelI23Flash_bwd_kernel_traitsILi256ELi64ELi64ELi8ELi4ELi2ELi2ELb0ELb1EN7cutlass10bfloat16_tE19Flash_kernel_traitsILi256ELi64ELi64ELi8ES3_EELb1ELb1ELb0ELb1ELb0ELb0ELb0EEEvNS_16Flash_bwd_paramsE)
        /*0128*/ 	.word	0x000000ff


	//----- nvinfo : EIATTR_FRAME_SIZE
	.align		4
.L_60:
        /*012c*/ 	.byte	0x04, 0x11
        /*012e*/ 	.short	(.L_62 - .L_61)
	.align		4
.L_61:
        /*0130*/ 	.word	index@(_ZN5flash44flash_bwd_dq_dk_dv_loop_seqk_parallel_kernelI23Flash_bwd_kernel_traitsILi256ELi64ELi64ELi8ELi4ELi2ELi2ELb0ELb1EN7cutlass10bfloat16_tE19Flash_kernel_traitsILi256ELi64ELi64ELi8ES3_EELb1ELb1ELb0ELb1ELb0ELb0ELb0EEEvNS_16Flash_bwd_paramsE)
        /*0134*/ 	.word	0x00000028


	//----- nvinfo : EIATTR_REGCOUNT
	.align		4
.L_62:
        /*0138*/ 	.byte	0x04, 0x2f
        /*013a*/ 	.short	(.L_64 - .L_63)
	.align		4
.L_63:
        /*013c*/ 	.word	index@(_ZN5flash44flash_bwd_dq_dk_dv_loop_seqk_parallel_kernelI23Flash_bwd_kernel_traitsILi256ELi64ELi64ELi8ELi4ELi2ELi2ELb0ELb1EN7cutlass10bfloat16_tE19Flash_kernel_traitsILi256ELi64ELi64ELi8ES3_EELb0ELb1ELb0ELb0ELb0ELb1ELb1EEEvNS_16Flash_bwd_paramsE)
        /*0140*/ 	.word	0x000000ff


	//----- nvinfo : EIATTR_FRAME_SIZE
	.align		4
.L_64:
        /*0144*/ 	.byte	0x04, 0x11
        /*0146*/ 	.short	(.L_66 - .L_65)
	.align		4
.L_65:
        /*0148*/ 	.word	index@(_ZN5flash44flash_bwd_dq_dk_dv_loop_seqk_parallel_kernelI23Flash_bwd_kernel_traitsILi256ELi64ELi64ELi8ELi4ELi2ELi2ELb0ELb1EN7cutlass10bfloat16_tE19Flash_kernel_traitsILi256ELi64ELi64ELi8ES3_EELb0ELb1ELb0ELb0ELb0ELb1ELb1EEEvNS_16Flash_bwd_paramsE)
        /*014c*/ 	.word	0x00000000


	//----- nvinfo : EIATTR_REGCOUNT
	.align		4
.L_66:
        /*0150*/ 	.byte	0x04, 0x2f
        /*0152*/ 	.short	(.L_68 - .L_67)
	.align		4
.L_67:
        /*0154*/ 	.word	index@(_ZN5flash44flash_bwd_dq_dk_dv_loop_seqk_parallel_kernelI23Flash_bwd_kernel_traitsILi256ELi64ELi64ELi8ELi4ELi2ELi2ELb0ELb1EN7cutlass10bfloat16_tE19Flash_kernel_traitsILi256ELi64ELi64ELi8ES3_EELb1ELb1ELb0ELb0ELb0ELb1ELb0EEEvNS_16Flash_bwd_paramsE)
        /*0158*/ 	.word	0x000000fd


	//----- nvinfo : EIATTR_FRAME_SIZE
	.align		4
.L_68:
        /*015c*/ 	.byte	0x04, 0x11
        /*015e*/ 	.short	(.L_70 - .L_69)
	.align		4
.L_69:
        /*0160*/ 	.word	index@(_ZN5flash44flash_bwd_dq_dk_dv_loop_seqk_parallel_kernelI23Flash_bwd_kernel_traitsILi256ELi64ELi64ELi8ELi4ELi2ELi2ELb0ELb1EN7cutlass10bfloat16_tE19Flash_kernel_traitsILi256ELi64ELi64ELi8ES3_EELb1ELb1ELb0ELb0ELb0ELb1ELb0EEEvNS_16Flash_bwd_paramsE)
        /*0164*/ 	.word	0x00000000


	//----- nvinfo : EIATTR_REGCOUNT
	.align		4
.L_70:
        /*0168*/ 	.byte	0x04, 0x2f
        /*016a*/ 	.short	(.L_72 - .L_71)
	.align		4
.L_71:
        /*016c*/ 	.word	index@(_ZN5flash44flash_bwd_dq_dk_dv_loop_seqk_parallel_kernelI23Flash_bwd_kernel_traitsILi256ELi64ELi64ELi8ELi4ELi2ELi2ELb0ELb1EN7cutlass10bfloat16_tE19Flash_kernel_traitsILi256ELi64ELi64ELi8ES3_EELb0ELb1ELb0ELb0ELb0ELb0ELb1EEEvNS_16Flash_bwd_paramsE)
        /*0170*/ 	.word	0x000000ff


	//----- nvinfo : EIATTR_FRAME_SIZE
	.align		4
.L_72:
        /*0174*/ 	.byte	0x04, 0x11
        /*0176*/ 	.short	(.L_74 - .L_73)
	.align		4
.L_73:
        /*0178*/ 	.word	index@(_ZN5flash44flash_bwd_dq_dk_dv_loop_seqk_parallel_kernelI23Flash_bwd_kernel_traitsILi256ELi64ELi64ELi8ELi4ELi2ELi2ELb0ELb1EN7cutlass10bfloat16_tE19Flash_kernel_traitsILi256ELi64ELi64ELi8ES3_EELb0ELb1ELb0ELb0ELb0ELb0ELb1EEEvNS_16Flash_bwd_paramsE)
        /*017c*/ 	.word	0x00000000


	//----- nvinfo : EIATTR_REGCOUNT
	.align		4
.L_74:
        /*0180*/ 	.byte	0x04, 0x2f
        /*0182*/ 	.short	(.L_76 - .L_75)
	.align		4
.L_75:
        /*0184*/ 	.word	index@(_ZN5flash44flash_bwd_dq_dk_dv_loop_seqk_parallel_kernelI23Flash_bwd_kernel_traitsILi256ELi64ELi64ELi8ELi4ELi2ELi2ELb0ELb1EN7cutlass10bfloat16_tE19Flash_kernel_traitsILi256ELi64ELi64ELi8ES3_EELb1ELb1ELb0ELb0ELb0ELb0ELb0EEEvNS_16Flash_bwd_paramsE)
        /*0188*/ 	.word	0x000000fe


	//----- nvinfo : EIATTR_FRAME_SIZE
	.align		4
.L_76:
        /*018c*/ 	.byte	0x04, 0x11
        /*018e*/ 	.short	(.L_78 - .L_77)
	.align		4
.L_77:
        /*0190*/ 	.word	index@(_ZN5flash44flash_bwd_dq_dk_dv_loop_seqk_parallel_kernelI23Flash_bwd_kernel_traitsILi256ELi64ELi64ELi8ELi4ELi2ELi2ELb0ELb1EN7cutlass10bfloat16_tE19Flash_kernel_traitsILi256ELi64ELi64ELi8ES3_EELb1ELb1ELb0ELb0ELb0ELb0ELb0EEEvNS_16Flash_bwd_paramsE)
        /*0194*/ 	.word	0x00000000


	//----- nvinfo : EIATTR_REGCOUNT
	.align		4
.L_78:
        /*0198*/ 	.byte	0x04, 0x2f
        /*019a*/ 	.short	(.L_80 - .L_79)
	.align		4
.L_79:
        /*019c*/ 	.word	index@(_ZN5flash27flash_bwd_convert_dq_kernelI23Flash_bwd_kernel_traitsILi256ELi64ELi64ELi8ELi4ELi2ELi2ELb0ELb1EN7cutlass10bfloat16_tE19Flash_kernel_traitsILi256ELi64ELi64ELi8ES3_EEEEvNS_16Flash_bwd_paramsEi)
        /*01a0*/ 	.word	0x00000050


	//----- nvinfo : EIATTR_FRAME_SIZE
	.align		4
.L_80:
        /*01a4*/ 	.byte	0x04, 0x11
        /*01a6*/ 	.short	(.L_82 - .L_81)
	.align		4
.L_81:
        /*01a8*/ 	.word	index@(_ZN5flash27flash_bwd_convert_dq_kernelI23Flash_bwd_kernel_traitsILi256ELi64ELi64ELi8ELi4ELi2ELi2ELb0ELb1EN7cutlass10bfloat16_tE19Flash_kernel_traitsILi256ELi64ELi64ELi8ES3_EEEEvNS_16Flash_bwd_paramsEi)
        /*01ac*/ 	.word	0x00000000


	//----- nvinfo : EIATTR_REGCOUNT
	.align		4
.L_82:
        /*01b0*/ 	.byte	0x04, 0x2f
        /*01b2*/ 	.short	(.L_84 - .L_83)
	.align		4
.L_83:
        /*01b4*/ 	.word	index@(_ZN5flash44flash_bwd_dq_dk_dv_loop_seqk_parallel_kernelI23Flash_bwd_kernel_traitsILi256ELi64ELi64ELi8ELi4ELi2ELi2ELb0ELb0EN7cutlass10bfloat16_tE19Flash_kernel_traitsILi256ELi64ELi64ELi8ES3_EELb0ELb1ELb0ELb1ELb0ELb0ELb0EEEvNS_16Flash_bwd_paramsE)
        /*01b8*/ 	.word	0x000000ff


	//----- nvinfo : EIATTR_FRAME_SIZE
	.align		4
.L_84:
        /*01bc*/ 	.byte	0x04, 0x11
        /*01be*/ 	.short	(.L_86 - .L_85)
	.align		4
.L_85:
        /*01c0*/ 	.word	index@(_ZN5flash44flash_bwd_dq_dk_dv_loop_seqk_parallel_kernelI23Flash_bwd_kernel_traitsILi256ELi64ELi64ELi8ELi4ELi2ELi2ELb0ELb0EN7cutlass10bfloat16_tE19Flash_kernel_traitsILi256ELi64ELi64ELi8ES3_EELb0ELb1ELb0ELb1ELb0ELb0ELb0EEEvNS_16Flash_bwd_paramsE)
        /*01c4*/ 	.word	0x00000030


	//----- nvinfo : EIATTR_REGCOUNT
	.align		4
.L_86:
        /*01c8*/ 	.byte	0x04, 0x2f
        /*01ca*/ 	.short	(.L_88 - .L_87)
	.align		4
.L_87:
        /*01cc*/ 	.word	index@(_ZN5flash44flash_bwd_dq_dk_dv_loop_seqk_parallel_kernelI23Flash_bwd_kernel_traitsILi256ELi64ELi64ELi8ELi4ELi2ELi2ELb0ELb0EN7cutlass10bfloat16_tE19Flash_kernel_traitsILi256ELi64ELi64ELi8ES3_EELb0ELb1ELb0ELb0ELb0ELb1ELb0EEEvNS_16Flash_bwd_paramsE)
        /*01d0*/ 	.word	0x000000ff


	//----- nvinfo : EIATTR_FRAME_SIZE
	.align		4
.L_88:
        /*01d4*/ 	.byte	0x04, 0x11
        /*01d6*/ 	.short	(.L_90 - .L_89)
	.align		4
.L_89:
        /*01d8*/ 	.word	index@(_ZN5flash44flash_bwd_dq_dk_dv_loop_seqk_parallel_kernelI23Flash_bwd_kernel_traitsILi256ELi64ELi64ELi8ELi4ELi2ELi2ELb0ELb0EN7cutlass10bfloat16_tE19Flash_kernel_traitsILi256ELi64ELi64ELi8ES3_EELb0ELb1ELb0ELb0ELb0ELb1ELb0EEEvNS_16Flash_bwd_paramsE)
        /*01dc*/ 	.word	0x00000000


	//----- nvinfo : EIATTR_REGCOUNT
	.align		4
.L_90:
        /*01e0*/ 	.byte	0x04, 0x2f
        /*01e2*/ 	.short	(.L_92 - .L_91)
	.align		4
.L_91:
        /*01e4*/ 	.word	index@(_ZN5flash44flash_bwd_dq_dk_dv_loop_seqk_parallel_kernelI23Flash_bwd_kernel_traitsILi256ELi64ELi64ELi8ELi4ELi2ELi2ELb0ELb0EN7cutlass10bfloat16_tE19Flash_kernel_traitsILi256ELi64ELi64ELi8ES3_EELb0ELb1ELb0ELb0ELb0ELb0ELb0EEEvNS_16Flash_bwd_paramsE)
        /*01e8*/ 	.word	0x000000ff


	//----- nvinfo : EIATTR_FRAME_SIZE
	.align		4
.L_92:
        /*01ec*/ 	.byte	0x04, 0x11
        /*01ee*/ 	.short	(.L_94 - .L_93)
	.align		4
.L_93:
        /*01f0*/ 	.word	index@(_ZN5flash44flash_bwd_dq_dk_dv_loop_seqk_parallel_kernelI23Flash_bwd_kernel_traitsILi256ELi64ELi64ELi8ELi4ELi2ELi2ELb0ELb0EN7cutlass10bfloat16_tE19Flash_kernel_traitsILi256ELi64ELi64ELi8ES3_EELb0ELb1ELb0ELb0ELb0ELb0ELb0EEEvNS_16Flash_bwd_paramsE)
        /*01f4*/ 	.word	0x00000018


	//----- nvinfo : EIATTR_REGCOUNT
	.align		4
.L_94:
        /*01f8*/ 	.byte	0x04, 0x2f
        /*01fa*/ 	.short	(.L_96 - .L_95)
	.align		4
.L_95:
        /*01fc*/ 	.word	index@(_ZN5flash44flash_bwd_dq_dk_dv_loop_seqk_parallel_kernelI23Flash_bwd_kernel_traitsILi256ELi64ELi64ELi8ELi4ELi2ELi2ELb0ELb1EN7cutlass10bfloat16_tE19Flash_kernel_traitsILi256ELi64ELi64ELi8ES3_EELb0ELb1ELb0ELb1ELb0ELb0ELb0EEEvNS_16Flash_bwd_paramsE)
        /*0200*/ 	.word	0x000000ff


	//----- nvinfo : EIATTR_FRAME_SIZE
	.align		4
.L_96:
        /*0204*/ 	.byte	0x04, 0x11
        /*0206*/ 	.short	(.L_98 - .L_97)
	.align		4
.L_97:
        /*0208*/ 	.word	index@(_ZN5flash44flash_bwd_dq_dk_dv_loop_seqk_parallel_kernelI23Flash_bwd_kernel_traitsILi256ELi64ELi64ELi8ELi4ELi2ELi2ELb0ELb1EN7cutlass10bfloat16_tE19Flash_kernel_traitsILi256ELi64ELi64ELi8ES3_EELb0ELb1ELb0ELb1ELb0ELb0ELb0EEEvNS_16Flash_bwd_paramsE)
        /*020c*/ 	.word	0x00000008


	//----- nvinfo : EIATTR_REGCOUNT
	.align		4
.L_98:
        /*0210*/ 	.byte	0x04, 0x2f
        /*0212*/ 	.short	(.L_100 - .L_99)
	.align		4
.L_99:
        /*0214*/ 	.word	index@(_ZN5flash44flash_bwd_dq_dk_dv_loop_seqk_parallel_kernelI23Flash_bwd_kernel_traitsILi256ELi64ELi64ELi8ELi4ELi2ELi2ELb0ELb1EN7cutlass10bfloat16_tE19Flash_kernel_traitsILi256ELi64ELi64ELi8ES3_EELb0ELb1ELb0ELb0ELb0ELb1ELb0EEEvNS_16Flash_bwd_paramsE)
        /*0218*/ 	.word	0x000000ff


	//----- nvinfo : EIATTR_FRAME_SIZE
	.align		4
.L_100:
        /*021c*/ 	.byte	0x04, 0x11
        /*021e*/ 	.short	(.L_102 - .L_101)
	.align		4
.L_101:
        /*0220*/ 	.word	index@(_ZN5flash44flash_bwd_dq_dk_dv_loop_seqk_parallel_kernelI23Flash_bwd_kernel_traitsILi256ELi64ELi64ELi8ELi4ELi2ELi2ELb0ELb1EN7cutlass10bfloat16_tE19Flash_kernel_traitsILi256ELi64ELi64ELi8ES3_EELb0ELb1ELb0ELb0ELb0ELb1ELb0EEEvNS_16Flash_bwd_paramsE)
        /*0224*/ 	.word	0x00000000


	//----- nvinfo : EIATTR_REGCOUNT
	.align		4
.L_102:
        /*0228*/ 	.byte	0x04, 0x2f
        /*022a*/ 	.short	(.L_104 - .L_103)
	.align		4
.L_103:
        /*022c*/ 	.word	index@(_ZN5flash44flash_bwd_dq_dk_dv_loop_seqk_parallel_kernelI23Flash_bwd_kernel_traitsILi256ELi64ELi64ELi8ELi4ELi2ELi2ELb0ELb1EN7cutlass10bfloat16_tE19Flash_kernel_traitsILi256ELi64ELi64ELi8ES3_EELb0ELb1ELb0ELb0ELb0ELb0ELb0EEEvNS_16Flash_bwd_paramsE)
        /*0230*/ 	.word	0x000000ff


	//----- nvinfo : EIATTR_FRAME_SIZE
	.align		4
.L_104:
        /*0234*/ 	.byte	0x04, 0x11
        /*0236*/ 	.short	(.L_106 - .L_105)
	.align		4
.L_105:
        /*0238*/ 	.word	index@(_ZN5flash44flash_bwd_dq_dk_dv_loop_seqk_parallel_kernelI23Flash_bwd_kernel_traitsILi256ELi64ELi64ELi8ELi4ELi2ELi2ELb0ELb1EN7cutlass10bfloat16_tE19Flash_kernel_traitsILi256ELi64ELi64ELi8ES3_EELb0ELb1ELb0ELb0ELb0ELb0ELb0EEEvNS_16Flash_bwd_paramsE)
        /*023c*/ 	.word	0x00000000


	//----- nvinfo : EIATTR_REGCOUNT
	.align		4
.L_106:
        /*0240*/ 	.byte	0x04, 0x2f
        /*0242*/ 	.short	(.L_108 - .L_107)
	.align		4
.L_107:
        /*0244*/ 	.word	index@(_ZN5flash25flash_bwd_dot_do_o_kernelILb1E23Flash_bwd_kernel_traitsILi256ELi64ELi32ELi8ELi4ELi1ELi2ELb1ELb1EN7cutlass10bfloat16_tE19Flash_kernel_traitsILi256ELi64ELi32ELi8ES3_EEEEvNS_16Flash_bwd_paramsE)
        /*0248*/ 	.word	0x0000005a


	//----- nvinfo : EIATTR_FRAME_SIZE
	.align		4
.L_108:
        /*024c*/ 	.byte	0x04, 0x11
        /*024e*/ 	.short	(.L_110 - .L_109)
	.align		4
.L_109:
        /*0250*/ 	.word	index@(_ZN5flash25flash_bwd_dot_do_o_kernelILb1E23Flash_bwd_kernel_traitsILi256ELi64ELi32ELi8ELi4ELi1ELi2ELb1ELb1EN7cutlass10bfloat16_tE19Flash_kernel_traitsILi256ELi64ELi32ELi8ES3_EEEEvNS_16Flash_bwd_paramsE)
        /*0254*/ 	.word	0x00000000


	//----- nvinfo : EIATTR_REGCOUNT
	.align		4
.L_110:
        /*0258*/ 	.byte	0x04, 0x2f
        /*025a*/ 	.short	(.L_112 - .L_111)
	.align		4
.L_111:
        /*025c*/ 	.word	index@(_ZN5flash25flash_bwd_dot_do_o_kernelILb0E23Flash_bwd_kernel_traitsILi256ELi64ELi32ELi8ELi4ELi1ELi2ELb1ELb1EN7cutlass10bfloat16_tE19Flash_kernel_traitsILi256ELi64ELi32ELi8ES3_EEEEvNS_16Flash_bwd_paramsE)
        /*0260*/ 	.word	0x00000051


	//----- nvinfo : EIATTR_FRAME_SIZE
	.align		4
.L_112:
        /*0264*/ 	.byte	0x04, 0x11
        /*0266*/ 	.short	(.L_114 - .L_113)
	.align		4
.L_113:
        /*0268*/ 	.word	index@(_ZN5flash25flash_bwd_dot_do_o_kernelILb0E23Flash_bwd_kernel_traitsILi256ELi64ELi32ELi8ELi4ELi1ELi2ELb1ELb1EN7cutlass10bfloat16_tE19Flash_kernel_traitsILi256ELi64ELi32ELi8ES3_EEEEvNS_16Flash_bwd_paramsE)
        /*026c*/ 	.word	0x00000000


	//----- nvinfo : EIATTR_REGCOUNT
	.align		4
.L_114:
        /*0270*/ 	.byte	0x04, 0x2f
        /*0272*/ 	.short	(.L_116 - .L_115)
	.align		4
.L_115:
        /*0274*/ 	.word	index@(_ZN5flash44flash_bwd_dq_dk_dv_loop_seqk_parallel_kernelI23Flash_bwd_kernel_traitsILi256ELi64ELi32ELi8ELi4ELi1ELi2ELb1ELb1EN7cutlass10bfloat16_tE19Flash_kernel_traitsILi256ELi64ELi32ELi8ES3_EELb0ELb1ELb0ELb1ELb0ELb0ELb1EEEvNS_16Flash_bwd_paramsE)
        /*0278*/ 	.word	0x000000fd


	//----- nvinfo : EIATTR_FRAME_SIZE
	.align		4
.L_116:
        /*027c*/ 	.byte	0x04, 0x11
        /*027e*/ 	.short	(.L_118 - .L_117)
	.align		4
.L_117:
        /*0280*/ 	.word	index@(_ZN5flash44flash_bwd_dq_dk_dv_loop_seqk_parallel_kernelI23Flash_bwd_kernel_traitsILi256ELi64ELi32ELi8ELi4ELi1ELi2ELb1ELb1EN7cutlass10bfloat16_tE19Flash_kernel_traitsILi256ELi64ELi32ELi8ES3_EELb0ELb1ELb0ELb1ELb0ELb0ELb1EEEvNS_16Flash_bwd_paramsE)
        /*0284*/ 	.word	0x00000008


	//----- nvinfo : EIATTR_REGCOUNT
	.align		4
.L_118:
        /*0288*/ 	.byte	0x04, 0x2f
        /*028a*/ 	.short	(.L_120 - .L_119)
	.align		4
.L_119:
        /*028c*/ 	.word	index@(_ZN5flash44flash_bwd_dq_dk_dv_loop_seqk_parallel_kernelI23Flash_bwd_kernel_traitsILi256ELi64ELi32ELi8ELi4ELi1ELi2ELb1ELb1EN7cutlass10bfloat16_tE19Flash_kernel_traitsILi256ELi64ELi32ELi8ES3_EELb0ELb1ELb0ELb1ELb0ELb0ELb0EEEvNS_16Flash_bwd_paramsE)
        /*0290*/ 	.word	0x000000fd


	//----- nvinfo : EIATTR_FRAME_SIZE
	.align		4
.L_120:
        /*0294*/ 	.byte	0x04, 0x11
        /*0296*/ 	.short	(.L_122 - .L_121)
	.align		4
.L_121:
        /*0298*/ 	.word	index@(_ZN5flash44flash_bwd_dq_dk_dv_loop_seqk_parallel_kernelI23Flash_bwd_kernel_traitsILi256ELi64ELi32ELi8ELi4ELi1ELi2ELb1ELb1EN7cutlass10bfloat16_tE19Flash_kernel_traitsILi256ELi64ELi32ELi8ES3_EELb0ELb1ELb0ELb1ELb0ELb0ELb0EEEvNS_16Flash_bwd_paramsE)
        /*029c*/ 	.word	0x00000008


	//----- nvinfo : EIATTR_REGCOUNT
	.align		4
.L_122:
        /*02a0*/ 	.byte	0x04, 0x2f
        /*02a2*/ 	.short	(.L_124 - .L_123)
	.align		4
.L_123:
        /*02a4*/ 	.word	index@(_ZN5flash44flash_bwd_dq_dk_dv_loop_seqk_parallel_kernelI23Flash_bwd_kernel_traitsILi256ELi64ELi32ELi8ELi4ELi1ELi2ELb1ELb1EN7cutlass10bfloat16_tE19Flash_kernel_traitsILi256ELi64ELi32ELi8ES3_EELb0ELb1ELb0ELb0ELb0ELb1ELb1EEEvNS_16Flash_bwd_paramsE)
        /*02a8*/ 	.word	0x000000fe


	//----- nvinfo : EIATTR_FRAME_SIZE
	.align		4
.L_124:
        /*02ac*/ 	.byte	0x04, 0x11
        /*02ae*/ 	.short	(.L_126 - .L_125)
	.align		4
.L_125:
        /*02b0*/ 	.word	index@(_ZN5flash44flash_bwd_dq_dk_dv_loop_seqk_parallel_kernelI23Flash_bwd_kernel_traitsILi256ELi64ELi32ELi8ELi4ELi1ELi2ELb1ELb1EN7cutlass10bfloat16_tE19Flash_kernel_traitsILi256ELi64ELi32ELi8ES3_EELb0ELb1ELb0ELb0ELb0ELb1ELb1EEEvNS_16Flash_bwd_paramsE)
        /*02b4*/ 	.word	0x00000000


	//----- nvinfo : EIATTR_REGCOUNT
	.align		4
.L_126:
        /*02b8*/ 	.byte	0x04, 0x2f
        /*02ba*/ 	.short	(.L_128 - .L_127)
	.align		4
.L_127:
        /*02bc*/ 	.word	index@(_ZN5flash44flash_bwd_dq_dk_dv_loop_seqk_parallel_kernelI23Flash_bwd_kernel_traitsILi256ELi64ELi32ELi8ELi4ELi1ELi2ELb1ELb1EN7cutlass10bfloat16_tE19Flash_kernel_traitsILi256ELi64ELi32ELi8ES3_EELb0ELb1ELb0ELb0ELb0ELb1ELb0EEEvNS_16Flash_bwd_paramsE)
        /*02c0*/ 	.word	0x000000ff


	//----- nvinfo : EIATTR_FRAME_SIZE
	.align		4
.L_128:
        /*02c4*/ 	.byte	0x04, 0x11
        /*02c6*/ 	.short	(.L_130 - .L_129)
	.align		4
.L_129:
        /*02c8*/ 	.word	index@(_ZN5flash44flash_bwd_dq_dk_dv_loop_seqk_parallel_kernelI23Flash_bwd_kernel_traitsILi256ELi64ELi32ELi8ELi4ELi1ELi2ELb1ELb1EN7cutlass10bfloat16_tE19Flash_kernel_traitsILi256ELi64ELi32ELi8ES3_EELb0ELb1ELb0ELb0ELb0ELb1ELb0EEEvNS_16Flash_bwd_paramsE)
        /*02cc*/ 	.word	0x00000000


	//----- nvinfo : EIATTR_REGCOUNT
	.align		4
.L_130:
        /*02d0*/ 	.byte	0x04, 0x2f
        /*02d2*/ 	.short	(.L_132 - .L_131)
	.align		4
.L_131:
        /*02d4*/ 	.word	index@(_ZN5flash44flash_bwd_dq_dk_dv_loop_seqk_parallel_kernelI23Flash_bwd_kernel_traitsILi256ELi64ELi32ELi8ELi4ELi1ELi2ELb1ELb1EN7cutlass10bfloat16_tE19Flash_kernel_traitsILi256ELi64ELi32ELi8ES3_EELb0ELb1ELb0ELb0ELb0ELb0ELb1EEEvNS_16Flash_bwd_paramsE)
        /*02d8*/ 	.word	0x000000fd


	//----- nvinfo : EIATTR_FRAME_SIZE
	.align		4
.L_132:
        /*02dc*/ 	.byte	0x04, 0x11
        /*02de*/ 	.short	(.L_134 - .L_133)
	.align		4
.L_133:
        /*02e0*/ 	.word	index@(_ZN5flash44flash_bwd_dq_dk_dv_loop_seqk_parallel_kernelI23Flash_bwd_kernel_traitsILi256ELi64ELi32ELi8ELi4ELi1ELi2ELb1ELb1EN7cutlass10bfloat16_tE19Flash_kernel_traitsILi256ELi64ELi32ELi8ES3_EELb0ELb1ELb0ELb0ELb0ELb0ELb1EEEvNS_16Flash_bwd_paramsE)
        /*02e4*/ 	.word	0x00000008


	//----- nvinfo : EIATTR_REGCOUNT
	.align		4
.L_134:
        /*02e8*/ 	.byte	0x04, 0x2f
        /*02ea*/ 	.short	(.L_136 - .L_135)
	.align		4
.L_135:
        /*02ec*/ 	.word	index@(_ZN5flash44flash_bwd_dq_dk_dv_loop_seqk_parallel_kernelI23Flash_bwd_kernel_traitsILi256ELi64ELi32ELi8ELi4ELi1ELi2ELb1ELb1EN7cutlass10bfloat16_tE19Flash_kernel_traitsILi256ELi64ELi32ELi8ES3_EELb0ELb1ELb0ELb0ELb0ELb0ELb0EEEvNS_16Flash_bwd_paramsE)
        /*02f0*/ 	.word	0x000000fe


	//----- nvinfo : EIATTR_FRAME_SIZE
	.align		4
.L_136:
        /*02f4*/ 	.byte	0x04, 0x11
        /*02f6*/ 	.short	(.L_138 - .L_137)
	.align		4
.L_137:
        /*02f8*/ 	.word	index@(_ZN5flash44flash_bwd_dq_dk_dv_loop_seqk_parallel_kernelI23Flash_bwd_kernel_traitsILi256ELi64ELi32ELi8ELi4ELi1ELi2ELb1ELb1EN7cutlass10bfloat16_tE19Flash_kernel_traitsILi256ELi64ELi32ELi8ES3_EELb0ELb1ELb0ELb0ELb0ELb0ELb0EEEvNS_16Flash_bwd_paramsE)
        /*02fc*/ 	.word	0x00000000


	//----- nvinfo : EIATTR_REGCOUNT
	.align		4
.L_138:
        /*0300*/ 	.byte	0x04, 0x2f
        /*0302*/ 	.short	(.L_140 - .L_139)
	.align		4
.L_139:
        /*0304*/ 	.word	index@(_ZN5flash27flash_bwd_convert_dq_kernelI23Flash_bwd_kernel_traitsILi256ELi64ELi32ELi8ELi4ELi1ELi2ELb1ELb1EN7cutlass10bfloat16_tE19Flash_kernel_traitsILi256ELi64ELi32ELi8ES3_EEEEvNS_16Flash_bwd_paramsEi)
        /*0308*/ 	.word	0x00000050


	//----- nvinfo : EIATTR_FRAME_SIZE
	.align		4
.L_140:
        /*030c*/ 	.byte	0x04, 0x11
        /*030e*/ 	.short	(.L_142 - .L_141)
	.align		4
.L_141:
        /*0310*/ 	.word	index@(_ZN5flash27flash_bwd_convert_dq_kernelI23Flash_bwd_kernel_traitsILi256ELi64ELi32ELi8ELi4ELi1ELi2ELb1ELb1EN7cutlass10bfloat16_tE19Flash_kernel_traitsILi256ELi64ELi32ELi8ES3_EEEEvNS_16Flash_bwd_paramsEi)
        /*0314*/ 	.word	0x00000000


	//----- nvinfo : EIATTR_MIN_STACK_SIZE
	.align		4
.L_142:
        /*0318*/ 	.byte	0x04, 0x12
        /*031a*/ 	.short	(.L_144 - .L_143)
	.align		4
.L_143:
        /*031c*/ 	.word	index@(_ZN5flash27flash_bwd_convert_dq_kernelI23Flash_bwd_kernel_traitsILi256ELi64ELi32ELi8ELi4ELi1ELi2ELb1ELb1EN7cutlass10bfloat16_tE19Flash_kernel_traitsILi256ELi64ELi32ELi8ES3_EEEEvNS_16Flash_bwd_paramsEi)
        /*0320*/ 	.word	0x00000000


	//----- nvinfo : EIATTR_MIN_STACK_SIZE
	.align		4
.L_144:
        /*0324*/ 	.byte	0x04, 0x12
        /*0326*/ 	.short	(.L_146 - .L_145)
	.align		4
.L_145:
        /*0328*/ 	.word	index@(_ZN5flash44flash_bwd_dq_dk_dv_loop_seqk_parallel_kernelI23Flash_bwd_kernel_traitsILi256ELi64ELi32ELi8ELi4ELi1ELi2ELb1ELb1EN7cutlass10bfloat16_tE19Flash_kernel_traitsILi256ELi64ELi32ELi8ES3_EELb0ELb1ELb0ELb0ELb0ELb0ELb0EEEvNS_16Flash_bwd_paramsE)
        /*032c*/ 	.word	0x00000000


	//----- nvinfo : EIATTR_MIN_STACK_SIZE
	.align		4
.L_146:
        /*0330*/ 	.byte	0x04, 0x12
        /*0332*/ 	.short	(.L_148 - .L_147)
	.align		4
.L_147:
        /*0334*/ 	.word	index@(_ZN5flash44flash_bwd_dq_dk_dv_loop_seqk_parallel_kernelI23Flash_bwd_kernel_traitsILi256ELi64ELi32ELi8ELi4ELi1ELi2ELb1ELb1EN7cutlass10bfloat16_tE19Flash_kernel_traitsILi256ELi64ELi32ELi8ES3_EELb0ELb1ELb0ELb0ELb0ELb0ELb1EEEvNS_16Flash_bwd_paramsE)
        /*0338*/ 	.word	0x00000008


	//----- nvinfo : EIATTR_MIN_STACK_SIZE
	.align		4
.L_148:
        /*033c*/ 	.byte	0x04, 0x12
        /*033e*/ 	.short	(.L_150 - .L_149)
	.align		4
.L_149:
        /*0340*/ 	.word	index@(_ZN5flash44flash_bwd_dq_dk_dv_loop_seqk_parallel_kernelI23Flash_bwd_kernel_traitsILi256ELi64ELi32ELi8ELi4ELi1ELi2ELb1ELb1EN7cutlass10bfloat16_tE19Flash_kernel_traitsILi256ELi64ELi32ELi8ES3_EELb0ELb1ELb0ELb0ELb0ELb1ELb0EEEvNS_16Flash_bwd_paramsE)
        /*0344*/ 	.word	0x00000000


	//----- nvinfo : EIATTR_MIN_STACK_SIZE
	.align		4
.L_150:
        /*0348*/ 	.byte	0x04, 0x12
        /*034a*/ 	.short	(.L_152 - .L_151)
	.align		4
.L_151:
        /*034c*/ 	.word	index@(_ZN5flash44flash_bwd_dq_dk_dv_loop_seqk_parallel_kernelI23Flash_bwd_kernel_traitsILi256ELi64ELi32ELi8ELi4ELi1ELi2ELb1ELb1EN7cutlass10bfloat16_tE19Flash_kernel_traitsILi256ELi64ELi32ELi8ES3_EELb0ELb1ELb0ELb0ELb0ELb1ELb1EEEvNS_16Flash_bwd_paramsE)
        /*0350*/ 	.word	0x00000000


	//----- nvinfo : EIATTR_MIN_STACK_SIZE
	.align		4
.L_152:
        /*0354*/ 	.byte	0x04, 0x12
        /*0356*/ 	.short	(.L_154 - .L_153)
	.align		4
.L_153:
        /*0358*/ 	.word	index@(_ZN5flash44flash_bwd_dq_dk_dv_loop_seqk_parallel_kernelI23Flash_bwd_kernel_traitsILi256ELi64ELi32ELi8ELi4ELi1ELi2ELb1ELb1EN7cutlass10bfloat16_tE19Flash_kernel_traitsILi256ELi64ELi32ELi8ES3_EELb0ELb1ELb0ELb1ELb0ELb0ELb0EEEvNS_16Flash_bwd_paramsE)
        /*035c*/ 	.word	0x00000008


	//----- nvinfo : EIATTR_MIN_STACK_SIZE
	.align		4
.L_154:
        /*0360*/ 	.byte	0x04, 0x12
        /*0362*/ 	.short	(.L_156 - .L_155)
	.align		4
.L_155:
        /*0364*/ 	.word	index@(_ZN5flash44flash_bwd_dq_dk_dv_loop_seqk_parallel_kernelI23Flash_bwd_kernel_traitsILi256ELi64ELi32ELi8ELi4ELi1ELi2ELb1ELb1EN7cutlass10bfloat16_tE19Flash_kernel_traitsILi256ELi64ELi32ELi8ES3_EELb0ELb1ELb0ELb1ELb0ELb0ELb1EEEvNS_16Flash_bwd_paramsE)
        /*0368*/ 	.word	0x00000008


	//----- nvinfo : EIATTR_MIN_STACK_SIZE
	.align		4
.L_156:
        /*036c*/ 	.byte	0x04, 0x12
        /*036e*/ 	.short	(.L_158 - .L_157)
	.align		4
.L_157:
        /*0370*/ 	.word	index@(_ZN5flash25flash_bwd_dot_do_o_kernelILb0E23Flash_bwd_kernel_traitsILi256ELi64ELi32ELi8ELi4ELi1ELi2ELb1ELb1EN7cutlass10bfloat16_tE19Flash_kernel_traitsILi256ELi64ELi32ELi8ES3_EEEEvNS_16Flash_bwd_paramsE)
        /*0374*/ 	.word	0x00000000


	//----- nvinfo : EIATTR_MIN_STACK_SIZE
	.align		4
.L_158:
        /*0378*/ 	.byte	0x04, 0x12
        /*037a*/ 	.short	(.L_160 - .L_159)
	.align		4
.L_159:
        /*037c*/ 	.word	index@(_ZN5flash25flash_bwd_dot_do_o_kernelILb1E23Flash_bwd_kernel_traitsILi256ELi64ELi32ELi8ELi4ELi1ELi2ELb1ELb1EN7cutlass10bfloat16_tE19Flash_kernel_traitsILi256ELi64ELi32ELi8ES3_EEEEvNS_16Flash_bwd_paramsE)
        /*0380*/ 	.word	0x00000000


	//----- nvinfo : EIATTR_MIN_STACK_SIZE
	.align		4
.L_160:
        /*0384*/ 	.byte	0x04, 0x12
        /*0386*/ 	.short	(.L_162 - .L_161)
	.align		4
.L_161:
        /*0388*/ 	.word	index@(_ZN5flash44flash_bwd_dq_dk_dv_loop_seqk_parallel_kernelI23Flash_bwd_kernel_traitsILi256ELi64ELi64ELi8ELi4ELi2ELi2ELb0ELb1EN7cutlass10bfloat16_tE19Flash_kernel_traitsILi256ELi64ELi64ELi8ES3_EELb0ELb1ELb0ELb0ELb0ELb0ELb0EEEvNS_16Flash_bwd_paramsE)
        /*038c*/ 	.word	0x00000000


	//----- nvinfo : EIATTR_MIN_STACK_SIZE
	.align		4
.L_162:
        /*0390*/ 	.byte	0x04, 0x12
        /*0392*/ 	.short	(.L_164 - .L_163)
	.align		4
.L_163:
        /*0394*/ 	.word	index@(_ZN5flash44flash_bwd_dq_dk_dv_loop_seqk_parallel_kernelI23Flash_bwd_kernel_traitsILi256ELi64ELi64ELi8ELi4ELi2ELi2ELb0ELb1EN7cutlass10bfloat16_tE19Flash_kernel_traitsILi256ELi64ELi64ELi8ES3_EELb0ELb1ELb0ELb0ELb0ELb1ELb0EEEvNS_16Flash_bwd_paramsE)
        /*0398*/ 	.word	0x00000000


	//----- nvinfo : EIATTR_MIN_STACK_SIZE
	.align		4
.L_164:
        /*039c*/ 	.byte	0x04, 0x12
        /*039e*/ 	.short	(.L_166 - .L_165)
	.align		4
.L_165:
        /*03a0*/ 	.word	index@(_ZN5flash44flash_bwd_dq_dk_dv_loop_seqk_parallel_kernelI23Flash_bwd_kernel_traitsILi256ELi64ELi64ELi8ELi4ELi2ELi2ELb0ELb1EN7cutlass10bfloat16_tE19Flash_kernel_traitsILi256ELi64ELi64ELi8ES3_EELb0ELb1ELb0ELb1ELb0ELb0ELb0EEEvNS_16Flash_bwd_paramsE)
        /*03a4*/ 	.word	0x00000008


	//----- nvinfo : EIATTR_MIN_STACK_SIZE
	.align		4
.L_166:
        /*03a8*/ 	.byte	0x04, 0x12
        /*03aa*/ 	.short	(.L_168 - .L_167)
	.align		4
.L_167:
        /*03ac*/ 	.word	index@(_ZN5flash44flash_bwd_dq_dk_dv_loop_seqk_parallel_kernelI23Flash_bwd_kernel_traitsILi256ELi64ELi64ELi8ELi4ELi2ELi2ELb0ELb0EN7cutlass10bfloat16_tE19Flash_kernel_traitsILi256ELi64ELi64ELi8ES3_EELb0ELb1ELb0ELb0ELb0ELb0ELb0EEEvNS_16Flash_bwd_paramsE)
        /*03b0*/ 	.word	0x00000018


	//----- nvinfo : EIATTR_MIN_STACK_SIZE
	.align		4
.L_168:
        /*03b4*/ 	.byte	0x04, 0x12
        /*03b6*/ 	.short	(.L_170 - .L_169)
	.align		4
.L_169:
        /*03b8*/ 	.word	index@(_ZN5flash44flash_bwd_dq_dk_dv_loop_seqk_parallel_kernelI23Flash_bwd_kernel_traitsILi256ELi64ELi64ELi8ELi4ELi2ELi2ELb0ELb0EN7cutlass10bfloat16_tE19Flash_kernel_traitsILi256ELi64ELi64ELi8ES3_EELb0ELb1ELb0ELb0ELb0ELb1ELb0EEEvNS_16Flash_bwd_paramsE)
        /*03bc*/ 	.word	0x00000000


	//----- nvinfo : EIATTR_MIN_STACK_SIZE
	.align		4
.L_170:
        /*03c0*/ 	.byte	0x04, 0x12
        /*03c2*/ 	.short	(.L_172 - .L_171)
	.align		4
.L_171:
        /*03c4*/ 	.word	index@(_ZN5flash44flash_bwd_dq_dk_dv_loop_seqk_parallel_kernelI23Flash_bwd_kernel_traitsILi256ELi64ELi64ELi8ELi4ELi2ELi2ELb0ELb0EN7cutlass10bfloat16_tE19Flash_kernel_traitsILi256ELi64ELi64ELi8ES3_EELb0ELb1ELb0ELb1ELb0ELb0ELb0EEEvNS_16Flash_bwd_paramsE)
        /*03c8*/ 	.word	0x00000030


	//----- nvinfo : EIATTR_MIN_STACK_SIZE
	.align		4
.L_172:
        /*03cc*/ 	.byte	0x04, 0x12
        /*03ce*/ 	.short	(.L_174 - .L_173)
	.align		4
.L_173:
        /*03d0*/ 	.word	index@(_ZN5flash27flash_bwd_convert_dq_kernelI23Flash_bwd_kernel_traitsILi256ELi64ELi64ELi8ELi4ELi2ELi2ELb0ELb1EN7cutlass10bfloat16_tE19Flash_kernel_traitsILi256ELi64ELi64ELi8ES3_EEEEvNS_16Flash_bwd_paramsEi)
        /*03d4*/ 	.word	0x00000000


	//----- nvinfo : EIATTR_MIN_STACK_SIZE
	.align		4
.L_174:
        /*03d8*/ 	.byte	0x04, 0x12
        /*03da*/ 	.short	(.L_176 - .L_175)
	.align		4
.L_175:
        /*03dc*/ 	.word	index@(_ZN5flash44flash_bwd_dq_dk_dv_loop_seqk_parallel_kernelI23Flash_bwd_kernel_traitsILi256ELi64ELi64ELi8ELi4ELi2ELi2ELb0ELb1EN7cutlass10bfloat16_tE19Flash_kernel_traitsILi256ELi64ELi64ELi8ES3_EELb1ELb1ELb0ELb0ELb0ELb0ELb0EEEvNS_16Flash_bwd_paramsE)
        /*03e0*/ 	.word	0x00000000


	//----- nvinfo : EIATTR_MIN_STACK_SIZE
	.align		4
.L_176:
        /*03e4*/ 	.byte	0x04, 0x12
        /*03e6*/ 	.short	(.L_178 - .L_177)
	.align		4
.L_177:
        /*03e8*/ 	.word	index@(_ZN5flash44flash_bwd_dq_dk_dv_loop_seqk_parallel_kernelI23Flash_bwd_kernel_traitsILi256ELi64ELi64ELi8ELi4ELi2ELi2ELb0ELb1EN7cutlass10bfloat16_tE19Flash_kernel_traitsILi256ELi64ELi64ELi8ES3_EELb0ELb1ELb0ELb0ELb0ELb0ELb1EEEvNS_16Flash_bwd_paramsE)
        /*03ec*/ 	.word	0x00000000


	//----- nvinfo : EIATTR_MIN_STACK_SIZE
	.align		4
.L_178:
        /*03f0*/ 	.byte	0x04, 0x12
        /*03f2*/ 	.short	(.L_180 - .L_179)
	.align		4
.L_179:
        /*03f4*/ 	.word	index@(_ZN5flash44flash_bwd_dq_dk_dv_loop_seqk_parallel_kernelI23Flash_bwd_kernel_traitsILi256ELi64ELi64ELi8ELi4ELi2ELi2ELb0ELb1EN7cutlass10bfloat16_tE19Flash_kernel_traitsILi256ELi64ELi64ELi8ES3_EELb1ELb1ELb0ELb0ELb0ELb1ELb0EEEvNS_16Flash_bwd_paramsE)
        /*03f8*/ 	.word	0x00000000


	//----- nvinfo : EIATTR_MIN_STACK_SIZE
	.align		4
.L_180:
        /*03fc*/ 	.byte	0x04, 0x12
        /*03fe*/ 	.short	(.L_182 - .L_181)
	.align		4
.L_181:
        /*0400*/ 	.word	index@(_ZN5flash44flash_bwd_dq_dk_dv_loop_seqk_parallel_kernelI23Flash_bwd_kernel_traitsILi256ELi64ELi64ELi8ELi4ELi2ELi2ELb0ELb1EN7cutlass10bfloat16_tE19Flash_kernel_traitsILi256ELi64ELi64ELi8ES3_EELb0ELb1ELb0ELb0ELb0ELb1ELb1EEEvNS_16Flash_bwd_paramsE)
        /*0404*/ 	.word	0x00000000


	//----- nvinfo : EIATTR_MIN_STACK_SIZE
	.align		4
.L_182:
        /*0408*/ 	.byte	0x04, 0x12
        /*040a*/ 	.short	(.L_184 - .L_183)
	.align		4
.L_183:
        /*040c*/ 	.word	index@(_ZN5flash44flash_bwd_dq_dk_dv_loop_seqk_parallel_kernelI23Flash_bwd_kernel_traitsILi256ELi64ELi64ELi8ELi4ELi2ELi2ELb0ELb1EN7cutlass10bfloat16_tE19Flash_kernel_traitsILi256ELi64ELi64ELi8ES3_EELb1ELb1ELb0ELb1ELb0ELb0ELb0EEEvNS_16Flash_bwd_paramsE)
        /*0410*/ 	.word	0x00000028


	//----- nvinfo : EIATTR_MIN_STACK_SIZE
	.align		4
.L_184:
        /*0414*/ 	.byte	0x04, 0x12
        /*0416*/ 	.short	(.L_186 - .L_185)
	.align		4
.L_185:
        /*0418*/ 	.word	index@(_ZN5flash44flash_bwd_dq_dk_dv_loop_seqk_parallel_kernelI23Flash_bwd_kernel_traitsILi256ELi64ELi64ELi8ELi4ELi2ELi2ELb0ELb1EN7cutlass10bfloat16_tE19Flash_kernel_traitsILi256ELi64ELi64ELi8ES3_EELb0ELb1ELb0ELb1ELb0ELb0ELb1EEEvNS_16Flash_bwd_paramsE)
        /*041c*/ 	.word	0x00000008


	//----- nvinfo : EIATTR_MIN_STACK_SIZE
	.align		4
.L_186:
        /*0420*/ 	.byte	0x04, 0x12
        /*0422*/ 	.short	(.L_188 - .L_187)
	.align		4
.L_187:
        /*0424*/ 	.word	index@(_ZN5flash25flash_bwd_dot_do_o_kernelILb0E23Flash_bwd_kernel_traitsILi256ELi64ELi64ELi8ELi4ELi2ELi2ELb0ELb1EN7cutlass10bfloat16_tE19Flash_kernel_traitsILi256ELi64ELi64ELi8ES3_EEEEvNS_16Flash_bwd_paramsE)
        /*0428*/ 	.word	0x00000000


	//----- nvinfo : EIATTR_MIN_STACK_SIZE
	.align		4
.L_188:
        /*042c*/ 	.byte	0x04, 0x12
        /*042e*/ 	.short	(.L_190 - .L_189)
	.align		4
.L_189:
        /*0430*/ 	.word	index@(_ZN5flash25flash_bwd_dot_do_o_kernelILb1E23Flash_bwd_kernel_traitsILi256ELi64ELi64ELi8ELi4ELi2ELi2ELb0ELb1EN7cutlass10bfloat16_tE19Flash_kernel_traitsILi256ELi64ELi64ELi8ES3_EEEEvNS_16Flash_bwd_paramsE)
        /*0434*/ 	.word	0x00000000


	//----- nvinfo : EIATTR_MIN_STACK_SIZE
	.align		4
.L_190:
        /*0438*/ 	.byte	0x04, 0x12
        /*043a*/ 	.short	(.L_192 - .L_191)
	.align		4
.L_191:
        /*043c*/ 	.word	index@(_ZN5flash27flash_bwd_convert_dq_kernelI23Flash_bwd_kernel_traitsILi256ELi64ELi64ELi8ELi4ELi2ELi2ELb0ELb0EN7cutlass10bfloat16_tE19Flash_kernel_traitsILi256ELi64ELi64ELi8ES3_EEEEvNS_16Flash_bwd_paramsEi)
        /*0440*/ 	.word	0x00000000


	//----- nvinfo : EIATTR_MIN_STACK_SIZE
	.align		4
.L_192:
        /*0444*/ 	.byte	0x04, 0x12
        /*0446*/ 	.short	(.L_194 - .L_193)
	.align		4
.L_193:
        /*0448*/ 	.word	index@(_ZN5flash44flash_bwd_dq_dk_dv_loop_seqk_parallel_kernelI23Flash_bwd_kernel_traitsILi256ELi64ELi64ELi8ELi4ELi2ELi2ELb0ELb0EN7cutlass10bfloat16_tE19Flash_kernel_traitsILi256ELi64ELi64ELi8ES3_EELb1ELb1ELb0ELb0ELb0ELb0ELb0EEEvNS_16Flash_bwd_paramsE)
        /*044c*/ 	.word	0x00000018


	//----- nvinfo : EIATTR_MIN_STACK_SIZE
	.align		4
.L_194:
        /*0450*/ 	.byte	0x04, 0x12
        /*0452*/ 	.short	(.L_196 - .L_195)
	.align		4
.L_195:
        /*0454*/ 	.word	index@(_ZN5flash44flash_bwd_dq_dk_dv_loop_seqk_parallel_kernelI23Flash_bwd_kernel_traitsILi256ELi64ELi64ELi8ELi4ELi2ELi2ELb0ELb0EN7cutlass10bfloat16_tE19Flash_kernel_traitsILi256ELi64ELi64ELi8ES3_EELb0ELb1ELb0ELb0ELb0ELb0ELb1EEEvNS_16Flash_bwd_paramsE)
        /*0458*/ 	.word	0x00000010


	//----- nvinfo : EIATTR_MIN_STACK_SIZE
	.align		4
.L_196:
        /*045c*/ 	.byte	0x04, 0x12
        /*045e*/ 	.short	(.L_198 - .L_197)
	.align		4
.L_197:
        /*0460*/ 	.word	index@(_ZN5flash44flash_bwd_dq_dk_dv_loop_seqk_parallel_kernelI23Flash_bwd_kernel_traitsILi256ELi64ELi64ELi8ELi4ELi2ELi2ELb0ELb0EN7cutlass10bfloat16_tE19Flash_kernel_traitsILi256ELi64ELi64ELi8ES3_EELb1ELb1ELb0ELb0ELb0ELb1ELb0EEEvNS_16Flash_bwd_paramsE)
        /*0464*/ 	.word	0x00000020


	//----- nvinfo : EIATTR_MIN_STACK_SIZE
	.align		4
.L_198:
        /*0468*/ 	.byte	0x04, 0x12
        /*046a*/ 	.short	(.L_200 - .L_199)
	.align		4
.L_199:
        /*046c*/ 	.word	index@(_ZN5flash44flash_bwd_dq_dk_dv_loop_seqk_parallel_kernelI23Flash_bwd_kernel_traitsILi256ELi64ELi64ELi8ELi4ELi2ELi2ELb0ELb0EN7cutlass10bfloat16_tE19Flash_kernel_traitsILi256ELi64ELi64ELi8ES3_EELb0ELb1ELb0ELb0ELb0ELb1ELb1EEEvNS_16Flash_bwd_paramsE)
        /*0470*/ 	.word	0x00000008


	//----- nvinfo : EIATTR_MIN_STACK_SIZE
	.align		4
.L_200:
        /*0474*/ 	.byte	0x04, 0x12
        /*0476*/ 	.short	(.L_202 - .L_201)
	.align		4
.L_201:
        /*0478*/ 	.word	index@(_ZN5flash44flash_bwd_dq_dk_dv_loop_seqk_parallel_kernelI23Flash_bwd_kernel_traitsILi256ELi64ELi64ELi8ELi4ELi2ELi2ELb0ELb0EN7cutlass10bfloat16_tE19Flash_kernel_traitsILi256ELi64ELi64ELi8ES3_EELb1ELb1ELb0ELb1ELb0ELb0ELb0EEEvNS_16Flash_bwd_paramsE)
        /*047c*/ 	.word	0x00000038


	//----- nvinfo : EIATTR_MIN_STACK_SIZE
	.align		4
.L_202:
        /*0480*/ 	.byte	0x04, 0x12
        /*0482*/ 	.short	(.L_204 - .L_203)
	.align		4
.L_203:
        /*0484*/ 	.word	index@(_ZN5flash44flash_bwd_dq_dk_dv_loop_seqk_parallel_kernelI23Flash_bwd_kernel_traitsILi256ELi64ELi64ELi8ELi4ELi2ELi2ELb0ELb0EN7cutlass10bfloat16_tE19Flash_kernel_traitsILi256ELi64ELi64ELi8ES3_EELb0ELb1ELb0ELb1ELb0ELb0ELb1EEEvNS_16Flash_bwd_paramsE)
        /*0488*/ 	.word	0x00000030


	//----- nvinfo : EIATTR_MIN_STACK_SIZE
	.align		4
.L_204:
        /*048c*/ 	.byte	0x04, 0x12
        /*048e*/ 	.short	(.L_206 - .L_205)
	.align		4
.L_205:
        /*0490*/ 	.word	index@(_ZN5flash25flash_bwd_dot_do_o_kernelILb0E23Flash_bwd_kernel_traitsILi256ELi64ELi64ELi8ELi4ELi2ELi2ELb0ELb0EN7cutlass10bfloat16_tE19Flash_kernel_traitsILi256ELi64ELi64ELi8ES3_EEEEvNS_16Flash_bwd_paramsE)
        /*0494*/ 	.word	0x00000000


	//----- nvinfo : EIATTR_MIN_STACK_SIZE
	.align		4
.L_206:
        /*0498*/ 	.byte	0x04, 0x12
        /*049a*/ 	.short	(.L_208 - .L_207)
	.align		4
.L_207:
        /*049c*/ 	.word	index@(_ZN5flash25flash_bwd_dot_do_o_kernelILb1E23Flash_bwd_kernel_traitsILi256ELi64ELi64ELi8ELi4ELi2ELi2ELb0ELb0EN7cutlass10bfloat16_tE19Flash_kernel_traitsILi256ELi64ELi64ELi8ES3_EEEEvNS_16Flash_bwd_paramsE)
        /*04a0*/ 	.word	0x00000000
.L_208:


//--------------------- .nv.compat                --------------------------
	.section	.nv.compat,"",@"SHT_CUDA_COMPAT_INFO"
	.align	4
        /*0000*/ 	.byte	0x02, 0x09, 0x01, 0x00, 0x02, 0x02, 0x01, 0x00, 0x02, 0x05, 0x05, 0x00, 0x03, 0x07, 0x01, 0x01
        /*0010*/ 	.byte	0x02, 0x03, 0x00, 0x00, 0x02, 0x06, 0x01, 0x00, 0x04, 0x0b, 0x08, 0x00, 0x00, 0x00, 0x00, 0x00
        /*0020*/ 	.byte	0x00, 0x00, 0x00, 0x00


//--------------------- .nv.info._ZN5flash27flash_bwd_convert_dq_kernelI23Flash_bwd_kernel_traitsILi256ELi64ELi32ELi8ELi4ELi1ELi2ELb1ELb1EN7cutlass10bfloat16_tE19Flash_kernel_traitsILi256ELi64ELi32ELi8ES3_EEEEvNS_16Flash_bwd_paramsEi --------------------------
	.section	.nv.info._ZN5flash27flash_bwd_convert_dq_kernelI23Flash_bwd_kernel_traitsILi256ELi64ELi32ELi8ELi4ELi1ELi2ELb1ELb1EN7cutlass10bfloat16_tE19Flash_kernel_traitsILi256ELi64ELi32ELi8ES3_EEEEvNS_16Flash_bwd_paramsEi,"",@"SHT_CUDA_INFO"
	.sectionflags	@""
	.align	4


	//----- nvinfo : EIATTR_CUDA_API_VERSION
	.align		4
        /*0000*/ 	.byte	0x04, 0x37
        /*0002*/ 	.short	(.L_210 - .L_209)
.L_209:
        /*0004*/ 	.word	0x00000082


	//----- nvinfo : EIATTR_KPARAM_INFO
	.align		4
.L_210:
        /*0008*/ 	.byte	0x04, 0x17
        /*000a*/ 	.short	(.L_212 - .L_211)
.L_211:
        /*000c*/ 	.word	0x00000000
        /*0010*/ 	.short	0x0001
        /*0012*/ 	.short	0x0280
        /*0014*/ 	.byte	0x00, 0xf0, 0x11, 0x00


	//----- nvinfo : EIATTR_KPARAM_INFO
	.align		4
.L_212:
        /*0018*/ 	.byte	0x04, 0x17
        /*001a*/ 	.short	(.L_214 - .L_213)
.L_213:
        /*001c*/ 	.word	0x00000000
        /*0020*/ 	.short	0x0000
        /*0022*/ 	.short	0x0000
        /*0024*/ 	.byte	0x00, 0xf0, 0x01, 0x0a


	//----- nvinfo : EIATTR_SPARSE_MMA_MASK
	.align		4
.L_214:
        /*0028*/ 	.byte	0x03, 0x50
        /*002a*/ 	.short	0x0000


	//----- nvinfo : EIATTR_MAXREG_COUNT
	.align		4
        /*002c*/ 	.byte	0x03, 0x1b
        /*002e*/ 	.short	0x00ff


	//----- nvinfo : EIATTR_NUM_BARRIERS
	.align		4
        /*0030*/ 	.byte	0x02, 0x4c
        /*0032*/ 	.byte	0x01
	.zero		1


	//----- nvinfo : EIATTR_MERCURY_ISA_VERSION
	.align		4
        /*0034*/ 	.byte	0x03, 0x5f
        /*0036*/ 	.short	0x0101


	//----- nvinfo : EIATTR_VRC_CTA_INIT_COUNT
	.align		4
        /*0038*/ 	.byte	0x02, 0x4a
	.zero		1
	.zero		1


	//----- nvinfo : EIATTR_EXIT_INSTR_OFFSETS
	.align		4
        /*003c*/ 	.byte	0x04, 0x1c
        /*003e*/ 	.short	(.L_216 - .L_215)


	//   ....[0]....
.L_215:
        /*0040*/ 	.word	0x00000120


	//   ....[1]....
        /*0044*/ 	.word	0x00001c60


	//   ....[2]....
        /*0048*/ 	.word	0x00001db0


	//   ....[3]....
        /*004c*/ 	.word	0x00001dd0


	//----- nvinfo : EIATTR_CRS_STACK_SIZE
	.align		4
.L_216:
        /*0050*/ 	.byte	0x04, 0x1e
        /*0052*/ 	.short	(.L_218 - .L_217)
.L_217:
        /*0054*/ 	.word	0x00000000


	//----- nvinfo : EIATTR_CBANK_PARAM_SIZE
	.align		4
.L_218:
        /*0058*/ 	.byte	0x03, 0x19
        /*005a*/ 	.short	0x0284


	//----- nvinfo : EIATTR_PARAM_CBANK
	.align		4
        /*005c*/ 	.byte	0x04, 0x0a
        /*005e*/ 	.short	(.L_220 - .L_219)
	.align		4
.L_219:
        /*0060*/ 	.word	index@(.nv.constant0._ZN5flash27flash_bwd_convert_dq_kernelI23Flash_bwd_kernel_traitsILi256ELi64ELi32ELi8ELi4ELi1ELi2ELb1ELb1EN7cutlass10bfloat16_tE19Flash_kernel_traitsILi256ELi64ELi32ELi8ES3_EEEEvNS_16Flash_bwd_paramsEi)
        /*0064*/ 	.short	0x0380
        /*0066*/ 	.short	0x0284


	//----- nvinfo : EIATTR_SW_WAR
	.align		4
.L_220:
        /*0068*/ 	.byte	0x04, 0x36
        /*006a*/ 	.short	(.L_222 - .L_221)
.L_221:
        /*006c*/ 	.word	0x00000008
.L_222:


//--------------------- .nv.info._ZN5flash44flash_bwd_dq_dk_dv_loop_seqk_parallel_kernelI23Flash_bwd_kernel_traitsILi256ELi64ELi32ELi8ELi4ELi1ELi2ELb1ELb1EN7cutlass10bfloat16_tE19Flash_kernel_traitsILi256ELi64ELi32ELi8ES3_EELb0ELb1ELb0ELb0ELb0ELb0ELb0EEEvNS_16Flash_bwd_paramsE --------------------------
	.section	.nv.info._ZN5flash44flash_bwd_dq_dk_dv_loop_seqk_parallel_kernelI23Flash_bwd_kernel_traitsILi256ELi64ELi32ELi8ELi4ELi1ELi2ELb1ELb1EN7cutlass10bfloat16_tE19Flash_kernel_traitsILi256ELi64ELi32ELi8ES3_EELb0ELb1ELb0ELb0ELb0ELb0ELb0EEEvNS_16Flash_bwd_paramsE,"",@"SHT_CUDA_INFO"
	.sectionflags	@""
	.align	4


	//----- nvinfo : EIATTR_CUDA_API_VERSION
	.align		4
        /*0000*/ 	.byte	0x04, 0x37
        /*0002*/ 	.short	(.L_224 - .L_223)
.L_223:
        /*0004*/ 	.word	0x00000082


	//----- nvinfo : EIATTR_KPARAM_INFO
	.align		4
.L_224:
        /*0008*/ 	.byte	0x04, 0x17
        /*000a*/ 	.short	(.L_226 - .L_225)
.L_225:
        /*000c*/ 	.word	0x00000000
        /*0010*/ 	.short	0x0000
        /*0012*/ 	.short	0x0000
        /*0014*/ 	.byte	0x00, 0xf0, 0x01, 0x0a


	//----- nvinfo : EIATTR_SPARSE_MMA_MASK
	.align		4
.L_226:
        /*0018*/ 	.byte	0x03, 0x50
        /*001a*/ 	.short	0x0000


	//----- nvinfo : EIATTR_MAXREG_COUNT
	.align		4
        /*001c*/ 	.byte	0x03, 0x1b
        /*001e*/ 	.short	0x00ff


	//----- nvinfo : EIATTR_NUM_BARRIERS
	.align		4
        /*0020*/ 	.byte	0x02, 0x4c
        /*0022*/ 	.byte	0x01
	.zero		1


	//----- nvinfo : EIATTR_MERCURY_ISA_VERSION
	.align		4
        /*0024*/ 	.byte	0x03, 0x5f
        /*0026*/ 	.short	0x0101


	//----- nvinfo : EIATTR_VRC_CTA_INIT_COUNT
	.align		4
        /*0028*/ 	.byte	0x02, 0x4a
	.zero		1
	.zero		1


	//----- nvinfo : EIATTR_EXIT_INSTR_OFFSETS
	.align		4
        /*002c*/ 	.byte	0x04, 0x1c
        /*002e*/ 	.short	(.L_228 - .L_227)


	//   ....[0]....
.L_227:
        /*0030*/ 	.word	0x00000080


	//   ....[1]....
        /*0034*/ 	.word	0x00006c90


	//----- nvinfo : EIATTR_CRS_STACK_SIZE
	.align		4
.L_228:
        /*0038*/ 	.byte	0x04, 0x1e
        /*003a*/ 	.short	(.L_230 - .L_229)
.L_229:
        /*003c*/ 	.word	0x00000000


	//----- nvinfo : EIATTR_CBANK_PARAM_SIZE
	.align		4
.L_230:
        /*0040*/ 	.byte	0x03, 0x19
        /*0042*/ 	.short	0x0280


	//----- nvinfo : EIATTR_PARAM_CBANK
	.align		4
        /*0044*/ 	.byte	0x04, 0x0a
        /*0046*/ 	.short	(.L_232 - .L_231)
	.align		4
.L_231:
        /*0048*/ 	.word	index@(.nv.constant0._ZN5flash44flash_bwd_dq_dk_dv_loop_seqk_parallel_kernelI23Flash_bwd_kernel_traitsILi256ELi64ELi32ELi8ELi4ELi1ELi2ELb1ELb1EN7cutlass10bfloat16_tE19Flash_kernel_traitsILi256ELi64ELi32ELi8ES3_EELb0ELb1ELb0ELb0ELb0ELb0ELb0EEEvNS_16Flash_bwd_paramsE)
        /*004c*/ 	.short	0x0380
        /*004e*/ 	.short	0x0280


	//----- nvinfo : EIATTR_SW_WAR
	.align		4
.L_232:
        /*0050*/ 	.byte	0x04, 0x36
        /*0052*/ 	.short	(.L_234 - .L_233)
.L_233:
        /*0054*/ 	.word	0x00000008
.L_234:


//--------------------- .nv.info._ZN5flash44flash_bwd_dq_dk_dv_loop_seqk_parallel_kernelI23Flash_bwd_kernel_traitsILi256ELi64ELi32ELi8ELi4ELi1ELi2ELb1ELb1EN7cutlass10bfloat16_tE19Flash_kernel_traitsILi256ELi64ELi32ELi8ES3_EELb0ELb1ELb0ELb0ELb0ELb0ELb1EEEvNS_16Flash_bwd_paramsE --------------------------
	.section	.nv.info._ZN5flash44flash_bwd_dq_dk_dv_loop_seqk_parallel_kernelI23Flash_bwd_kernel_traitsILi256ELi64ELi32ELi8ELi4ELi1ELi2ELb1ELb1EN7cutlass10bfloat16_tE19Flash_kernel_traitsILi256ELi64ELi32ELi8ES3_EELb0ELb1ELb0ELb0ELb0ELb0ELb1EEEvNS_16Flash_bwd_paramsE,"",@"SHT_CUDA_INFO"
	.sectionflags	@""
	.align	4


	//----- nvinfo : EIATTR_CUDA_API_VERSION
	.align		4
        /*0000*/ 	.byte	0x04, 0x37
        /*0002*/ 	.short	(.L_236 - .L_235)
.L_235:
        /*0004*/ 	.word	0x00000082


	//----- nvinfo : EIATTR_KPARAM_INFO
	.align		4
.L_236:
        /*0008*/ 	.byte	0x04, 0x17
        /*000a*/ 	.short	(.L_238 - .L_237)
.L_237:
        /*000c*/ 	.word	0x00000000
        /*0010*/ 	.short	0x0000
        /*0012*/ 	.short	0x0000
        /*0014*/ 	.byte	0x00, 0xf0, 0x01, 0x0a


	//----- nvinfo : EIATTR_SPARSE_MMA_MASK
	.align		4
.L_238:
        /*0018*/ 	.byte	0x03, 0x50
        /*001a*/ 	.short	0x0000


	//----- nvinfo : EIATTR_MAXREG_COUNT
	.align		4
        /*001c*/ 	.byte	0x03, 0x1b
        /*001e*/ 	.short	0x00ff


	//----- nvinfo : EIATTR_NUM_BARRIERS
	.align		4
        /*0020*/ 	.byte	0x02, 0x4c
        /*0022*/ 	.byte	0x01
	.zero		1


	//----- nvinfo : EIATTR_ANNOTATIONS
	.align		4
        /*0024*/ 	.byte	0x04, 0x55
        /*0026*/ 	.short	(.L_240 - .L_239)


	//   ....[0]....
.L_239:
        /*0028*/ 	.word	0x00000001
        /*002c*/ 	.byte	0x50, 0x4d, 0x00, 0x00, 0x01, 0x00, 0x00, 0x00, 0x10, 0x5b, 0x00, 0x00


	//----- nvinfo : EIATTR_MERCURY_ISA_VERSION
	.align		4
.L_240:
        /*0038*/ 	.byte	0x03, 0x5f
        /*003a*/ 	.short	0x0101


	//----- nvinfo : EIATTR_VRC_CTA_INIT_COUNT
	.align		4
        /*003c*/ 	.byte	0x02, 0x4a
	.zero		1
	.zero		1


	//----- nvinfo : EIATTR_EXIT_INSTR_OFFSETS
	.align		4
        /*0040*/ 	.byte	0x04, 0x1c
        /*0042*/ 	.short	(.L_242 - .L_241)


	//   ....[0]....
.L_241:
        /*0044*/ 	.word	0x00000090


	//   ....[1]....
        /*0048*/ 	.word	0x00007020


	//----- nvinfo : EIATTR_CRS_STACK_SIZE
	.align		4
.L_242:
        /*004c*/ 	.byte	0x04, 0x1e
        /*004e*/ 	.short	(.L_244 - .L_243)
.L_243:
        /*0050*/ 	.word	0x00000000


	//----- nvinfo : EIATTR_CBANK_PARAM_SIZE
	.align		4
.L_244:
        /*0054*/ 	.byte	0x03, 0x19
        /*0056*/ 	.short	0x0280


	//----- nvinfo : EIATTR_PARAM_CBANK
	.align		4
        /*0058*/ 	.byte	0x04, 0x0a
        /*005a*/ 	.short	(.L_246 - .L_245)
	.align		4
.L_245:
        /*005c*/ 	.word	index@(.nv.constant0._ZN5flash44flash_bwd_dq_dk_dv_loop_seqk_parallel_kernelI23Flash_bwd_kernel_traitsILi256ELi64ELi32ELi8ELi4ELi1ELi2ELb1ELb1EN7cutlass10bfloat16_tE19Flash_kernel_traitsILi256ELi64ELi32ELi8ES3_EELb0ELb1ELb0ELb0ELb0ELb0ELb1EEEvNS_16Flash_bwd_paramsE)
        /*0060*/ 	.short	0x0380
        /*0062*/ 	.short	0x0280


	//----- nvinfo : EIATTR_SW_WAR
	.align		4
.L_246:
        /*0064*/ 	.byte	0x04, 0x36
        /*0066*/ 	.short	(.L_248 - .L_247)
.L_247:
        /*0068*/ 	.word	0x00000008
.L_248:


//--------------------- .nv.info._ZN5flash44flash_bwd_dq_dk_dv_loop_seqk_parallel_kernelI23Flash_bwd_kernel_traitsILi256ELi64ELi32ELi8ELi4ELi1ELi2ELb1ELb1EN7cutlass10bfloat16_tE19Flash_kernel_traitsILi256ELi64ELi32ELi8ES3_EELb0ELb1ELb0ELb0ELb0ELb1ELb0EEEvNS_16Flash_bwd_paramsE --------------------------
	.section	.nv.info._ZN5flash44flash_bwd_dq_dk_dv_loop_seqk_parallel_kernelI23Flash_bwd_kernel_traitsILi256ELi64ELi32ELi8ELi4ELi1ELi2ELb1ELb1EN7cutlass10bfloat16_tE19Flash_kernel_traitsILi256ELi64ELi32ELi8ES3_EELb0ELb1ELb0ELb0ELb0ELb1ELb0EEEvNS_16Flash_bwd_paramsE,"",@"SHT_CUDA_INFO"
	.sectionflags	@""
	.align	4


	//----- nvinfo : EIATTR_CUDA_API_VERSION
	.align		4
        /*0000*/ 	.byte	0x04, 0x37
        /*0002*/ 	.short	(.L_250 - .L_249)
.L_249:
        /*0004*/ 	.word	0x00000082


	//----- nvinfo : EIATTR_KPARAM_INFO
	.align		4
.L_250:
        /*0008*/ 	.byte	0x04, 0x17
        /*000a*/ 	.short	(.L_252 - .L_251)
.L_251:
        /*000c*/ 	.word	0x00000000
        /*0010*/ 	.short	0x0000
        /*0012*/ 	.short	0x0000
        /*0014*/ 	.byte	0x00, 0xf0, 0x01, 0x0a


	//----- nvinfo : EIATTR_SPARSE_MMA_MASK
	.align		4
.L_252:
        /*0018*/ 	.byte	0x03, 0x50
        /*001a*/ 	.short	0x0000


	//----- nvinfo : EIATTR_MAXREG_COUNT
	.align		4
        /*001c*/ 	.byte	0x03, 0x1b
        /*001e*/ 	.short	0x00ff


	//----- nvinfo : EIATTR_NUM_BARRIERS
	.align		4
        /*0020*/ 	.byte	0x02, 0x4c
        /*0022*/ 	.byte	0x01
	.zero		1


	//----- nvinfo : EIATTR_MERCURY_ISA_VERSION
	.align		4
        /*0024*/ 	.byte	0x03, 0x5f
        /*0026*/ 	.short	0x0101


	//----- nvinfo : EIATTR_VRC_CTA_INIT_COUNT
	.align		4
        /*0028*/ 	.byte	0x02, 0x4a
	.zero		1
	.zero		1


	//----- nvinfo : EIATTR_EXIT_INSTR_OFFSETS
	.align		4
        /*002c*/ 	.byte	0x04, 0x1c
        /*002e*/ 	.short	(.L_254 - .L_253)


	//   ....[0]....
.L_253:
        /*0030*/ 	.word	0x00000080


	//   ....[1]....
        /*0034*/ 	.word	0x00005bc0


	//----- nvinfo : EIATTR_CRS_STACK_SIZE
	.align		4
.L_254:
        /*0038*/ 	.byte	0x04, 0x1e
        /*003a*/ 	.short	(.L_256 - .L_255)
.L_255:
        /*003c*/ 	.word	0x00000000


	//----- nvinfo : EIATTR_CBANK_PARAM_SIZE
	.align		4
.L_256:
        /*0040*/ 	.byte	0x03, 0x19
        /*0042*/ 	.short	0x0280


	//----- nvinfo : EIATTR_PARAM_CBANK
	.align		4
        /*0044*/ 	.byte	0x04, 0x0a
        /*0046*/ 	.short	(.L_258 - .L_257)
	.align		4
.L_257:
        /*0048*/ 	.word	index@(.nv.constant0._ZN5flash44flash_bwd_dq_dk_dv_loop_seqk_parallel_kernelI23Flash_bwd_kernel_traitsILi256ELi64ELi32ELi8ELi4ELi1ELi2ELb1ELb1EN7cutlass10bfloat16_tE19Flash_kernel_traitsILi256ELi64ELi32ELi8ES3_EELb0ELb1ELb0ELb0ELb0ELb1ELb0EEEvNS_16Flash_bwd_paramsE)
        /*004c*/ 	.short	0x0380
        /*004e*/ 	.short	0x0280


	//----- nvinfo : EIATTR_SW_WAR
	.align		4
.L_258:
        /*0050*/ 	.byte	0x04, 0x36
        /*0052*/ 	.short	(.L_260 - .L_259)
.L_259:
        /*0054*/ 	.word	0x00000008
.L_260:


//--------------------- .nv.info._ZN5flash44flash_bwd_dq_dk_dv_loop_seqk_parallel_kernelI23Flash_bwd_kernel_traitsILi256ELi64ELi32ELi8ELi4ELi1ELi2ELb1ELb1EN7cutlass10bfloat16_tE19Flash_kernel_traitsILi256ELi64ELi32ELi8ES3_EELb0ELb1ELb0ELb0ELb0ELb1ELb1EEEvNS_16Flash_bwd_paramsE --------------------------
	.section	.nv.info._ZN5flash44flash_bwd_dq_dk_dv_loop_seqk_parallel_kernelI23Flash_bwd_kernel_traitsILi256ELi64ELi32ELi8ELi4ELi1ELi2ELb1ELb1EN7cutlass10bfloat16_tE19Flash_kernel_traitsILi256ELi64ELi32ELi8ES3_EELb0ELb1ELb0ELb0ELb0ELb1ELb1EEEvNS_16Flash_bwd_paramsE,"",@"SHT_CUDA_INFO"
	.sectionflags	@""
	.align	4


	//----- nvinfo : EIATTR_CUDA_API_VERSION
	.align		4
        /*0000*/ 	.byte	0x04, 0x37
        /*0002*/ 	.short	(.L_262 - .L_261)
.L_261:
        /*0004*/ 	.word	0x00000082


	//----- nvinfo : EIATTR_KPARAM_INFO
	.align		4
.L_262:
        /*0008*/ 	.byte	0x04, 0x17
        /*000a*/ 	.short	(.L_264 - .L_263)
.L_263:
        /*000c*/ 	.word	0x00000000
        /*0010*/ 	.short	0x0000
        /*0012*/ 	.short	0x0000
        /*0014*/ 	.byte	0x00, 0xf0, 0x01, 0x0a


	//----- nvinfo : EIATTR_SPARSE_MMA_MASK
	.align		4
.L_264:
        /*0018*/ 	.byte	0x03, 0x50
        /*001a*/ 	.short	0x0000


	//----- nvinfo : EIATTR_MAXREG_COUNT
	.align		4
        /*001c*/ 	.byte	0x03, 0x1b
        /*001e*/ 	.short	0x00ff


	//----- nvinfo : EIATTR_NUM_BARRIERS
	.align		4
        /*0020*/ 	.byte	0x02, 0x4c
        /*0022*/ 	.byte	0x01
	.zero		1


	//----- nvinfo : EIATTR_MERCURY_ISA_VERSION
	.align		4
        /*0024*/ 	.byte	0x03, 0x5f
        /*0026*/ 	.short	0x0101


	//----- nvinfo : EIATTR_VRC_CTA_INIT_COUNT
	.align		4
        /*0028*/ 	.byte	0x02, 0x4a
	.zero		1
	.zero		1


	//----- nvinfo : EIATTR_EXIT_INSTR_OFFSETS
	.align		4
        /*002c*/ 	.byte	0x04, 0x1c
        /*002e*/ 	.short	(.L_266 - .L_265)


	//   ....[0]....
.L_265:
        /*0030*/ 	.word	0x00000080


	//   ....[1]....
        /*0034*/ 	.word	0x00006040


	//----- nvinfo : EIATTR_CRS_STACK_SIZE
	.align		4
.L_266:
        /*0038*/ 	.byte	0x04, 0x1e
        /*003a*/ 	.short	(.L_268 - .L_267)
.L_267:
        /*003c*/ 	.word	0x00000000


	//----- nvinfo : EIATTR_CBANK_PARAM_SIZE
	.align		4
.L_268:
        /*0040*/ 	.byte	0x03, 0x19
        /*0042*/ 	.short	0x0280


	//----- nvinfo : EIATTR_PARAM_CBANK
	.align		4
        /*0044*/ 	.byte	0x04, 0x0a
        /*0046*/ 	.short	(.L_270 - .L_269)
	.align		4
.L_269:
        /*0048*/ 	.word	index@(.nv.constant0._ZN5flash44flash_bwd_dq_dk_dv_loop_seqk_parallel_kernelI23Flash_bwd_kernel_traitsILi256ELi64ELi32ELi8ELi4ELi1ELi2ELb1ELb1EN7cutlass10bfloat16_tE19Flash_kernel_traitsILi256ELi64ELi32ELi8ES3_EELb0ELb1ELb0ELb0ELb0ELb1ELb1EEEvNS_16Flash_bwd_paramsE)
        /*004c*/ 	.short	0x0380
        /*004e*/ 	.short	0x0280


	//----- nvinfo : EIATTR_SW_WAR
	.align		4
.L_270:
        /*0050*/ 	.byte	0x04, 0x36
        /*0052*/ 	.short	(.L_272 - .L_271)
.L_271:
        /*0054*/ 	.word	0x00000008
.L_272:


//--------------------- .nv.info._ZN5flash44flash_bwd_dq_dk_dv_loop_seqk_parallel_kernelI23Flash_bwd_kernel_traitsILi256ELi64ELi32ELi8ELi4ELi1ELi2ELb1ELb1EN7cutlass10bfloat16_tE19Flash_kernel_traitsILi256ELi64ELi32ELi8ES3_EELb0ELb1ELb0ELb1ELb0ELb0ELb0EEEvNS_16Flash_bwd_paramsE --------------------------
	.section	.nv.info._ZN5flash44flash_bwd_dq_dk_dv_loop_seqk_parallel_kernelI23Flash_bwd_kernel_traitsILi256ELi64ELi32ELi8ELi4ELi1ELi2ELb1ELb1EN7cutlass10bfloat16_tE19Flash_kernel_traitsILi256ELi64ELi32ELi8ES3_EELb0ELb1ELb0ELb1ELb0ELb0ELb0EEEvNS_16Flash_bwd_paramsE,"",@"SHT_CUDA_INFO"
	.sectionflags	@""
	.align	4


	//----- nvinfo : EIATTR_CUDA_API_VERSION
	.align		4
        /*0000*/ 	.byte	0x04, 0x37
        /*0002*/ 	.short	(.L_274 - .L_273)
.L_273:
        /*0004*/ 	.word	0x00000082


	//----- nvinfo : EIATTR_KPARAM_INFO
	.align		4
.L_274:
        /*0008*/ 	.byte	0x04, 0x17
        /*000a*/ 	.short	(.L_276 - .L_275)
.L_275:
        /*000c*/ 	.word	0x00000000
        /*0010*/ 	.short	0x0000
        /*0012*/ 	.short	0x0000
        /*0014*/ 	.byte	0x00, 0xf0, 0x01, 0x0a


	//----- nvinfo : EIATTR_SPARSE_MMA_MASK
	.align		4
.L_276:
        /*0018*/ 	.byte	0x03, 0x50
        /*001a*/ 	.short	0x0000


	//----- nvinfo : EIATTR_MAXREG_COUNT
	.align		4
        /*001c*/ 	.byte	0x03, 0x1b
        /*001e*/ 	.short	0x00ff


	//----- nvinfo : EIATTR_NUM_BARRIERS
	.align		4
        /*0020*/ 	.byte	0x02, 0x4c
        /*0022*/ 	.byte	0x01
	.zero		1


	//----- nvinfo : EIATTR_ANNOTATIONS
	.align		4
        /*0024*/ 	.byte	0x04, 0x55
        /*0026*/ 	.short	(.L_278 - .L_277)


	//   ....[0]....
.L_277:
        /*0028*/ 	.word	0x00000001
        /*002c*/ 	.byte	0x40, 0x4c, 0x00, 0x00, 0x01, 0x00, 0x00, 0x00, 0x00, 0x5a, 0x00, 0x00


	//----- nvinfo : EIATTR_MERCURY_ISA_VERSION
	.align		4
.L_278:
        /*0038*/ 	.byte	0x03, 0x5f
        /*003a*/ 	.short	0x0101


	//----- nvinfo : EIATTR_VRC_CTA_INIT_COUNT
	.align		4
        /*003c*/ 	.byte	0x02, 0x4a
	.zero		1
	.zero		1


	//----- nvinfo : EIATTR_EXIT_INSTR_OFFSETS
	.align		4
        /*0040*/ 	.byte	0x04, 0x1c
        /*0042*/ 	.short	(.L_280 - .L_279)


	//   ....[0]....
.L_279:
        /*0044*/ 	.word	0x00000090


	//   ....[1]....
        /*0048*/ 	.word	0x00006f10


	//----- nvinfo : EIATTR_CRS_STACK_SIZE
	.align		4
.L_280:
        /*004c*/ 	.byte	0x04, 0x1e
        /*004e*/ 	.short	(.L_282 - .L_281)
.L_281:
        /*0050*/ 	.word	0x00000000


	//----- nvinfo : EIATTR_CBANK_PARAM_SIZE
	.align		4
.L_282:
        /*0054*/ 	.byte	0x03, 0x19
        /*0056*/ 	.short	0x0280


	//----- nvinfo : EIATTR_PARAM_CBANK
	.align		4
        /*0058*/ 	.byte	0x04, 0x0a
        /*005a*/ 	.short	(.L_284 - .L_283)
	.align		4
.L_283:
        /*005c*/ 	.word	index@(.nv.constant0._ZN5flash44flash_bwd_dq_dk_dv_loop_seqk_parallel_kernelI23Flash_bwd_kernel_traitsILi256ELi64ELi32ELi8ELi4ELi1ELi2ELb1ELb1EN7cutlass10bfloat16_tE19Flash_kernel_traitsILi256ELi64ELi32ELi8ES3_EELb0ELb1ELb0ELb1ELb0ELb0ELb0EEEvNS_16Flash_bwd_paramsE)
        /*0060*/ 	.short	0x0380
        /*0062*/ 	.short	0x0280


	//----- nvinfo : EIATTR_SW_WAR
	.align		4
.L_284:
        /*0064*/ 	.byte	0x04, 0x36
        /*0066*/ 	.short	(.L_286 - .L_285)
.L_285:
        /*0068*/ 	.word	0x00000008
.L_286:


//--------------------- .nv.info._ZN5flash44flash_bwd_dq_dk_dv_loop_seqk_parallel_kernelI23Flash_bwd_kernel_traitsILi256ELi64ELi32ELi8ELi4ELi1ELi2ELb1ELb1EN7cutlass10bfloat16_tE19Flash_kernel_traitsILi256ELi64ELi32ELi8ES3_EELb0ELb1ELb0ELb1ELb0ELb0ELb1EEEvNS_16Flash_bwd_paramsE --------------------------
	.section	.nv.info._ZN5flash44flash_bwd_dq_dk_dv_loop_seqk_parallel_kernelI23Flash_bwd_kernel_traitsILi256ELi64ELi32ELi8ELi4ELi1ELi2ELb1ELb1EN7cutlass10bfloat16_tE19Flash_kernel_traitsILi256ELi64ELi32ELi8ES3_EELb0ELb1ELb0ELb1ELb0ELb0ELb1EEEvNS_16Flash_bwd_paramsE,"",@"SHT_CUDA_INFO"
	.sectionflags	@""
	.align	4


	//----- nvinfo : EIATTR_CUDA_API_VERSION
	.align		4
        /*0000*/ 	.byte	0x04, 0x37
        /*0002*/ 	.short	(.L_288 - .L_287)
.L_287:
        /*0004*/ 	.word	0x00000082


	//----- nvinfo : EIATTR_KPARAM_INFO
	.align		4
.L_288:
        /*0008*/ 	.byte	0x04, 0x17
        /*000a*/ 	.short	(.L_290 - .L_289)
.L_289:
        /*000c*/ 	.word	0x00000000
        /*0010*/ 	.short	0x0000
        /*0012*/ 	.short	0x0000
        /*0014*/ 	.byte	0x00, 0xf0, 0x01, 0x0a


	//----- nvinfo : EIATTR_SPARSE_MMA_MASK
	.align		4
.L_290:
        /*0018*/ 	.byte	0x03, 0x50
        /*001a*/ 	.short	0x0000


	//----- nvinfo : EIATTR_MAXREG_COUNT
	.align		4
        /*001c*/ 	.byte	0x03, 0x1b
        /*001e*/ 	.short	0x00ff


	//----- nvinfo : EIATTR_NUM_BARRIERS
	.align		4
        /*0020*/ 	.byte	0x02, 0x4c
        /*0022*/ 	.byte	0x01
	.zero		1


	//----- nvinfo : EIATTR_ANNOTATIONS
	.align		4
        /*0024*/ 	.byte	0x04, 0x55
        /*0026*/ 	.short	(.L_292 - .L_291)


	//   ....[0]....
.L_291:
        /*0028*/ 	.word	0x00000001
        /*002c*/ 	.byte	0xe0, 0x4e, 0x00, 0x00, 0x01, 0x00, 0x00, 0x00, 0xa0, 0x5c, 0x00, 0x00


	//----- nvinfo : EIATTR_MERCURY_ISA_VERSION
	.align		4
.L_292:
        /*0038*/ 	.byte	0x03, 0x5f
        /*003a*/ 	.short	0x0101


	//----- nvinfo : EIATTR_VRC_CTA_INIT_COUNT
	.align		4
        /*003c*/ 	.byte	0x02, 0x4a
	.zero		1
	.zero		1


	//----- nvinfo : EIATTR_EXIT_INSTR_OFFSETS
	.align		4
        /*0040*/ 	.byte	0x04, 0x1c
        /*0042*/ 	.short	(.L_294 - .L_293)


	//   ....[0]....
.L_293:
        /*0044*/ 	.word	0x00000090


	//   ....[1]....
        /*0048*/ 	.word	0x000071b0


	//----- nvinfo : EIATTR_CRS_STACK_SIZE
	.align		4
.L_294:
        /*004c*/ 	.byte	0x04, 0x1e
        /*004e*/ 	.short	(.L_296 - .L_295)
.L_295:
        /*0050*/ 	.word	0x00000000


	//----- nvinfo : EIATTR_CBANK_PARAM_SIZE
	.align		4
.L_296:
        /*0054*/ 	.byte	0x03, 0x19
        /*0056*/ 	.short	0x0280


	//----- nvinfo : EIATTR_PARAM_CBANK
	.align		4
        /*0058*/ 	.byte	0x04, 0x0a
        /*005a*/ 	.short	(.L_298 - .L_297)
	.align		4
.L_297:
        /*005c*/ 	.word	index@(.nv.constant0._ZN5flash44flash_bwd_dq_dk_dv_loop_seqk_parallel_kernelI23Flash_bwd_kernel_traitsILi256ELi64ELi32ELi8ELi4ELi1ELi2ELb1ELb1EN7cutlass10bfloat16_tE19Flash_kernel_traitsILi256ELi64ELi32ELi8ES3_EELb0ELb1ELb0ELb1ELb0ELb0ELb1EEEvNS_16Flash_bwd_paramsE)
        /*0060*/ 	.short	0x0380
        /*0062*/ 	.short	0x0280


	//----- nvinfo : EIATTR_SW_WAR
	.align		4
.L_298:
        /*0064*/ 	.byte	0x04, 0x36
        /*0066*/ 	.short	(.L_300 - .L_299)
.L_299:
        /*0068*/ 	.word	0x00000008
.L_300:


//--------------------- .nv.info._ZN5flash25flash_bwd_dot_do_o_kernelILb0E23Flash_bwd_kernel_traitsILi256ELi64ELi32ELi8ELi4ELi1ELi2ELb1ELb1EN7cutlass10bfloat16_tE19Flash_kernel_traitsILi256ELi64ELi32ELi8ES3_EEEEvNS_16Flash_bwd_paramsE --------------------------
	.section	.nv.info._ZN5flash25flash_bwd_dot_do_o_kernelILb0E23Flash_bwd_kernel_traitsILi256ELi64ELi32ELi8ELi4ELi1ELi2ELb1ELb1EN7cutlass10bfloat16_tE19Flash_kernel_traitsILi256ELi64ELi32ELi8ES3_EEEEvNS_16Flash_bwd_paramsE,"",@"SHT_CUDA_INFO"
	.sectionflags	@""
	.align	4


	//----- nvinfo : EIATTR_CUDA_API_VERSION
	.align		4
        /*0000*/ 	.byte	0x04, 0x37
        /*0002*/ 	.short	(.L_302 - .L_301)
.L_301:
        /*0004*/ 	.word	0x00000082


	//----- nvinfo : EIATTR_KPARAM_INFO
	.align		4
.L_302:
        /*0008*/ 	.byte	0x04, 0x17
        /*000a*/ 	.short	(.L_304 - .L_303)
.L_303:
        /*000c*/ 	.word	0x00000000
        /*0010*/ 	.short	0x0000
        /*0012*/ 	.short	0x0000
        /*0014*/ 	.byte	0x00, 0xf0, 0x01, 0x0a


	//----- nvinfo : EIATTR_SPARSE_MMA_MASK
	.align		4
.L_304:
        /*0018*/ 	.byte	0x03, 0x50
        /*001a*/ 	.short	0x0000


	//----- nvinfo : EIATTR_MAXREG_COUNT
	.align		4
        /*001c*/ 	.byte	0x03, 0x1b
        /*001e*/ 	.short	0x00ff


	//----- nvinfo : EIATTR_MERCURY_ISA_VERSION
	.align		4
        /*0020*/ 	.byte	0x03, 0x5f
        /*0022*/ 	.short	0x0101


	//----- nvinfo : EIATTR_COOP_GROUP_MASK_REGIDS
	.align		4
        /*0024*/ 	.byte	0x04, 0x29
        /*0026*/ 	.short	(.L_306 - .L_305)


	//   ....[0]....
.L_305:
        /*0028*/ 	.word	0xffffffff


	//   ....[1]....
        /*002c*/ 	.word	0xffffffff


	//   ....[2]....
        /*0030*/ 	.word	0xffffffff


	//   ....[3]....
        /*0034*/ 	.word	0xffffffff


	//   ....[4]....
        /*0038*/ 	.word	0xffffffff


	//   ....[5]....
        /*003c*/ 	.word	0xffffffff


	//----- nvinfo : EIATTR_COOP_GROUP_INSTR_OFFSETS
	.align		4
.L_306:
        /*0040*/ 	.byte	0x04, 0x28
        /*0042*/ 	.short	(.L_308 - .L_307)


	//   ....[0]....
.L_307:
        /*0044*/ 	.word	0x000018b0


	//   ....[1]....
        /*0048*/ 	.word	0x000018c0


	//   ....[2]....
        /*004c*/ 	.word	0x00001900


	//   ....[3]....
        /*0050*/ 	.word	0x00001920


	//   ....[4]....
        /*0054*/ 	.word	0x00001970


	//   ....[5]....
        /*0058*/ 	.word	0x000019a0


	//----- nvinfo : EIATTR_VRC_CTA_INIT_COUNT
	.align		4
.L_308:
        /*005c*/ 	.byte	0x02, 0x4a
	.zero		1
	.zero		1


	//----- nvinfo : EIATTR_EXIT_INSTR_OFFSETS
	.align		4
        /*0060*/ 	.byte	0x04, 0x1c
        /*0062*/ 	.short	(.L_310 - .L_309)


	//   ....[0]....
.L_309:
        /*0064*/ 	.word	0x00000140


	//   ....[1]....
        /*0068*/ 	.word	0x00001a10


	//   ....[2]....
        /*006c*/ 	.word	0x00001a30


	//----- nvinfo : EIATTR_CRS_STACK_SIZE
	.align		4
.L_310:
        /*0070*/ 	.byte	0x04, 0x1e
        /*0072*/ 	.short	(.L_312 - .L_311)
.L_311:
        /*0074*/ 	.word	0x00000000


	//----- nvinfo : EIATTR_CBANK_PARAM_SIZE
	.align		4
.L_312:
        /*0078*/ 	.byte	0x03, 0x19
        /*007a*/ 	.short	0x0280


	//----- nvinfo : EIATTR_PARAM_CBANK
	.align		4
        /*007c*/ 	.byte	0x04, 0x0a
        /*007e*/ 	.short	(.L_314 - .L_313)
	.align		4
.L_313:
        /*0080*/ 	.word	index@(.nv.constant0._ZN5flash25flash_bwd_dot_do_o_kernelILb0E23Flash_bwd_kernel_traitsILi256ELi64ELi32ELi8ELi4ELi1ELi2ELb1ELb1EN7cutlass10bfloat16_tE19Flash_kernel_traitsILi256ELi64ELi32ELi8ES3_EEEEvNS_16Flash_bwd_paramsE)
        /*0084*/ 	.short	0x0380
        /*0086*/ 	.short	0x0280


	//----- nvinfo : EIATTR_SW_WAR
	.align		4
.L_314:
        /*0088*/ 	.byte	0x04, 0x36
        /*008a*/ 	.short	(.L_316 - .L_315)
.L_315:
        /*008c*/ 	.word	0x00000008
.L_316:


//--------------------- .nv.info._ZN5flash25flash_bwd_dot_do_o_kernelILb1E23Flash_bwd_kernel_traitsILi256ELi64ELi32ELi8ELi4ELi1ELi2ELb1ELb1EN7cutlass10bfloat16_tE19Flash_kernel_traitsILi256ELi64ELi32ELi8ES3_EEEEvNS_16Flash_bwd_paramsE --------------------------
	.section	.nv.info._ZN5flash25flash_bwd_dot_do_o_kernelILb1E23Flash_bwd_kernel_traitsILi256ELi64ELi32ELi8ELi4ELi1ELi2ELb1ELb1EN7cutlass10bfloat16_tE19Flash_kernel_traitsILi256ELi64ELi32ELi8ES3_EEEEvNS_16Flash_bwd_paramsE,"",@"SHT_CUDA_INFO"
	.sectionflags	@""
	.align	4


	//----- nvinfo : EIATTR_CUDA_API_VERSION
	.align		4
        /*0000*/ 	.byte	0x04, 0x37
        /*0002*/ 	.short	(.L_318 - .L_317)
.L_317:
        /*0004*/ 	.word	0x00000082


	//----- nvinfo : EIATTR_KPARAM_INFO
	.align		4
.L_318:
        /*0008*/ 	.byte	0x04, 0x17
        /*000a*/ 	.short	(.L_320 - .L_319)
.L_319:
        /*000c*/ 	.word	0x00000000
        /*0010*/ 	.short	0x0000
        /*0012*/ 	.short	0x0000
        /*0014*/ 	.byte	0x00, 0xf0, 0x01, 0x0a


	//----- nvinfo : EIATTR_SPARSE_MMA_MASK
	.align		4
.L_320:
        /*0018*/ 	.byte	0x03, 0x50
        /*001a*/ 	.short	0x0000


	//----- nvinfo : EIATTR_MAXREG_COUNT
	.align		4
        /*001c*/ 	.byte	0x03, 0x1b
        /*001e*/ 	.short	0x00ff


	//----- nvinfo : EIATTR_MERCURY_ISA_VERSION
	.align		4
        /*0020*/ 	.byte	0x03, 0x5f
        /*0022*/ 	.short	0x0101


	//----- nvinfo : EIATTR_COOP_GROUP_MASK_REGIDS
	.align		4
        /*0024*/ 	.byte	0x04, 0x29
        /*0026*/ 	.short	(.L_322 - .L_321)


	//   ....[0]....
.L_321:
        /*0028*/ 	.word	0xffffffff


	//   ....[1]....
        /*002c*/ 	.word	0xffffffff


	//   ....[2]....
        /*0030*/ 	.word	0xffffffff


	//   ....[3]....
        /*0034*/ 	.word	0xffffffff


	//   ....[4]....
        /*0038*/ 	.word	0xffffffff


	//   ....[5]....
        /*003c*/ 	.word	0xffffffff


	//----- nvinfo : EIATTR_COOP_GROUP_INSTR_OFFSETS
	.align		4
.L_322:
        /*0040*/ 	.byte	0x04, 0x28
        /*0042*/ 	.short	(.L_324 - .L_323)


	//   ....[0]....
.L_323:
        /*0044*/ 	.word	0x00001b90


	//   ....[1]....
        /*0048*/ 	.word	0x00001bc0


	//   ....[2]....
        /*004c*/ 	.word	0x00001c00


	//   ....[3]....
        /*0050*/ 	.word	0x00001c30


	//   ....[4]....
        /*0054*/ 	.word	0x00001ce0


	//   ....[5]....
        /*0058*/ 	.word	0x00001d00


	//----- nvinfo : EIATTR_VRC_CTA_INIT_COUNT
	.align		4
.L_324:
        /*005c*/ 	.byte	0x02, 0x4a
	.zero		1
	.zero		1


	//----- nvinfo : EIATTR_EXIT_INSTR_OFFSETS
	.align		4
        /*0060*/ 	.byte	0x04, 0x1c
        /*0062*/ 	.short	(.L_326 - .L_325)


	//   ....[0]....
.L_325:
        /*0064*/ 	.word	0x00000140


	//   ....[1]....
        /*0068*/ 	.word	0x00001ee0


	//----- nvinfo : EIATTR_CRS_STACK_SIZE
	.align		4
.L_326:
        /*006c*/ 	.byte	0x04, 0x1e
        /*006e*/ 	.short	(.L_328 - .L_327)
.L_327:
        /*0070*/ 	.word	0x00000000


	//----- nvinfo : EIATTR_CBANK_PARAM_SIZE
	.align		4
.L_328:
        /*0074*/ 	.byte	0x03, 0x19
        /*0076*/ 	.short	0x0280


	//----- nvinfo : EIATTR_PARAM_CBANK
	.align		4
        /*0078*/ 	.byte	0x04, 0x0a
        /*007a*/ 	.short	(.L_330 - .L_329)
	.align		4
.L_329:
        /*007c*/ 	.word	index@(.nv.constant0._ZN5flash25flash_bwd_dot_do_o_kernelILb1E23Flash_bwd_kernel_traitsILi256ELi64ELi32ELi8ELi4ELi1ELi2ELb1ELb1EN7cutlass10bfloat16_tE19Flash_kernel_traitsILi256ELi64ELi32ELi8ES3_EEEEvNS_16Flash_bwd_paramsE)
        /*0080*/ 	.short	0x0380
        /*0082*/ 	.short	0x0280


	//----- nvinfo : EIATTR_SW_WAR
	.align		4
.L_330:
        /*0084*/ 	.byte	0x04, 0x36
        /*0086*/ 	.short	(.L_332 - .L_331)
.L_331:
        /*0088*/ 	.word	0x00000008
.L_332:


//--------------------- .nv.info._ZN5flash44flash_bwd_dq_dk_dv_loop_seqk_parallel_kernelI23Flash_bwd_kernel_traitsILi256ELi64ELi64ELi8ELi4ELi2ELi2ELb0ELb1EN7cutlass10bfloat16_tE19Flash_kernel_traitsILi256ELi64ELi64ELi8ES3_EELb0ELb1ELb0ELb0ELb0ELb0ELb0EEEvNS_16Flash_bwd_paramsE --------------------------
	.section	.nv.info._ZN5flash44flash_bwd_dq_dk_dv_loop_seqk_parallel_kernelI23Flash_bwd_kernel_traitsILi256ELi64ELi64ELi8ELi4ELi2ELi2ELb0ELb1EN7cutlass10bfloat16_tE19Flash_kernel_traitsILi256ELi64ELi64ELi8ES3_EELb0ELb1ELb0ELb0ELb0ELb0ELb0EEEvNS_16Flash_bwd_paramsE,"",@"SHT_CUDA_INFO"
	.sectionflags	@""
	.align	4


	//----- nvinfo : EIATTR_CUDA_API_VERSION
	.align		4
        /*0000*/ 	.byte	0x04, 0x37
        /*0002*/ 	.short	(.L_334 - .L_333)
.L_333:
        /*0004*/ 	.word	0x00000082


	//----- nvinfo : EIATTR_KPARAM_INFO
	.align		4
.L_334:
        /*0008*/ 	.byte	0x04, 0x17
        /*000a*/ 	.short	(.L_336 - .L_335)
.L_335:
        /*000c*/ 	.word	0x00000000
        /*0010*/ 	.short	0x0000
        /*0012*/ 	.short	0x0000
        /*0014*/ 	.byte	0x00, 0xf0, 0x01, 0x0a


	//----- nvinfo : EIATTR_SPARSE_MMA_MASK
	.align		4
.L_336:
        /*0018*/ 	.byte	0x03, 0x50
        /*001a*/ 	.short	0x0000


	//----- nvinfo : EIATTR_MAXREG_COUNT
	.align		4
        /*001c*/ 	.byte	0x03, 0x1b
        /*001e*/ 	.short	0x00ff


	//----- nvinfo : EIATTR_NUM_BARRIERS
	.align		4
        /*0020*/ 	.byte	0x02, 0x4c
        /*0022*/ 	.byte	0x01
	.zero		1


	//----- nvinfo : EIATTR_MERCURY_ISA_VERSION
	.align		4
        /*0024*/ 	.byte	0x03, 0x5f
        /*0026*/ 	.short	0x0101


	//----- nvinfo : EIATTR_VRC_CTA_INIT_COUNT
	.align		4
        /*0028*/ 	.byte	0x02, 0x4a
	.zero		1
	.zero		1


	//----- nvinfo : EIATTR_EXIT_INSTR_OFFSETS
	.align		4
        /*002c*/ 	.byte	0x04, 0x1c
        /*002e*/ 	.short	(.L_338 - .L_337)


	//   ....[0]....
.L_337:
        /*0030*/ 	.word	0x00000080


	//   ....[1]....
        /*0034*/ 	.word	0x000093d0


	//----- nvinfo : EIATTR_CRS_STACK_SIZE
	.align		4
.L_338:
        /*0038*/ 	.byte	0x04, 0x1e
        /*003a*/ 	.short	(.L_340 - .L_339)
.L_339:
        /*003c*/ 	.word	0x00000000


	//----- nvinfo : EIATTR_CBANK_PARAM_SIZE
	.align		4
.L_340:
        /*0040*/ 	.byte	0x03, 0x19
        /*0042*/ 	.short	0x0280


	//----- nvinfo : EIATTR_PARAM_CBANK
	.align		4
        /*0044*/ 	.byte	0x04, 0x0a
        /*0046*/ 	.short	(.L_342 - .L_341)
	.align		4
.L_341:
        /*0048*/ 	.word	index@(.nv.constant0._ZN5flash44flash_bwd_dq_dk_dv_loop_seqk_parallel_kernelI23Flash_bwd_kernel_traitsILi256ELi64ELi64ELi8ELi4ELi2ELi2ELb0ELb1EN7cutlass10bfloat16_tE19Flash_kernel_traitsILi256ELi64ELi64ELi8ES3_EELb0ELb1ELb0ELb0ELb0ELb0ELb0EEEvNS_16Flash_bwd_paramsE)
        /*004c*/ 	.short	0x0380
        /*004e*/ 	.short	0x0280


	//----- nvinfo : EIATTR_SW_WAR
	.align		4
.L_342:
        /*0050*/ 	.byte	0x04, 0x36
        /*0052*/ 	.short	(.L_344 - .L_343)
.L_343:
        /*0054*/ 	.word	0x00000008
.L_344:


//--------------------- .nv.info._ZN5flash44flash_bwd_dq_dk_dv_loop_seqk_parallel_kernelI23Flash_bwd_kernel_traitsILi256ELi64ELi64ELi8ELi4ELi2ELi2ELb0ELb1EN7cutlass10bfloat16_tE19Flash_kernel_traitsILi256ELi64ELi64ELi8ES3_EELb0ELb1ELb0ELb0ELb0ELb1ELb0EEEvNS_16Flash_bwd_paramsE --------------------------
	.section	.nv.info._ZN5flash44flash_bwd_dq_dk_dv_loop_seqk_parallel_kernelI23Flash_bwd_kernel_traitsILi256ELi64ELi64ELi8ELi4ELi2ELi2ELb0ELb1EN7cutlass10bfloat16_tE19Flash_kernel_traitsILi256ELi64ELi64ELi8ES3_EELb0ELb1ELb0ELb0ELb0ELb1ELb0EEEvNS_16Flash_bwd_paramsE,"",@"SHT_CUDA_INFO"
	.sectionflags	@""
	.align	4


	//----- nvinfo : EIATTR_CUDA_API_VERSION
	.align		4
        /*0000*/ 	.byte	0x04, 0x37
        /*0002*/ 	.short	(.L_346 - .L_345)
.L_345:
        /*0004*/ 	.word	0x00000082


	//----- nvinfo : EIATTR_KPARAM_INFO
	.align		4
.L_346:
        /*0008*/ 	.byte	0x04, 0x17
        /*000a*/ 	.short	(.L_348 - .L_347)
.L_347:
        /*000c*/ 	.word	0x00000000
        /*0010*/ 	.short	0x0000
        /*0012*/ 	.short	0x0000
        /*0014*/ 	.byte	0x00, 0xf0, 0x01, 0x0a


	//----- nvinfo : EIATTR_SPARSE_MMA_MASK
	.align		4
.L_348:
        /*0018*/ 	.byte	0x03, 0x50
        /*001a*/ 	.short	0x0000


	//----- nvinfo : EIATTR_MAXREG_COUNT
	.align		4
        /*001c*/ 	.byte	0x03, 0x1b
        /*001e*/ 	.short	0x00ff


	//----- nvinfo : EIATTR_NUM_BARRIERS
	.align		4
        /*0020*/ 	.byte	0x02, 0x4c
        /*0022*/ 	.byte	0x01
	.zero		1


	//----- nvinfo : EIATTR_MERCURY_ISA_VERSION
	.align		4
        /*0024*/ 	.byte	0x03, 0x5f
        /*0026*/ 	.short	0x0101


	//----- nvinfo : EIATTR_VRC_CTA_INIT_COUNT
	.align		4
        /*0028*/ 	.byte	0x02, 0x4a
	.zero		1
	.zero		1


	//----- nvinfo : EIATTR_EXIT_INSTR_OFFSETS
	.align		4
        /*002c*/ 	.byte	0x04, 0x1c
        /*002e*/ 	.short	(.L_350 - .L_349)


	//   ....[0]....
.L_349:
        /*0030*/ 	.word	0x00000080


	//   ....[1]....
        /*0034*/ 	.word	0x000080f0


	//----- nvinfo : EIATTR_CRS_STACK_SIZE
	.align		4
.L_350:
        /*0038*/ 	.byte	0x04, 0x1e
        /*003a*/ 	.short	(.L_352 - .L_351)
.L_351:
        /*003c*/ 	.word	0x00000000


	//----- nvinfo : EIATTR_CBANK_PARAM_SIZE
	.align		4
.L_352:
        /*0040*/ 	.byte	0x03, 0x19
        /*0042*/ 	.short	0x0280


	//----- nvinfo : EIATTR_PARAM_CBANK
	.align		4
        /*0044*/ 	.byte	0x04, 0x0a
        /*0046*/ 	.short	(.L_354 - .L_353)
	.align		4
.L_353:
        /*0048*/ 	.word	index@(.nv.constant0._ZN5flash44flash_bwd_dq_dk_dv_loop_seqk_parallel_kernelI23Flash_bwd_kernel_traitsILi256ELi64ELi64ELi8ELi4ELi2ELi2ELb0ELb1EN7cutlass10bfloat16_tE19Flash_kernel_traitsILi256ELi64ELi64ELi8ES3_EELb0ELb1ELb0ELb0ELb0ELb1ELb0EEEvNS_16Flash_bwd_paramsE)
        /*004c*/ 	.short	0x0380
        /*004e*/ 	.short	0x0280


	//----- nvinfo : EIATTR_SW_WAR
	.align		4
.L_354:
        /*0050*/ 	.byte	0x04, 0x36
        /*0052*/ 	.short	(.L_356 - .L_355)
.L_355:
        /*0054*/ 	.word	0x00000008
.L_356:


//--------------------- .nv.info._ZN5flash44flash_bwd_dq_dk_dv_loop_seqk_parallel_kernelI23Flash_bwd_kernel_traitsILi256ELi64ELi64ELi8ELi4ELi2ELi2ELb0ELb1EN7cutlass10bfloat16_tE19Flash_kernel_traitsILi256ELi64ELi64ELi8ES3_EELb0ELb1ELb0ELb1ELb0ELb0ELb0EEEvNS_16Flash_bwd_paramsE --------------------------
	.section	.nv.info._ZN5flash44flash_bwd_dq_dk_dv_loop_seqk_parallel_kernelI23Flash_bwd_kernel_traitsILi256ELi64ELi64ELi8ELi4ELi2ELi2ELb0ELb1EN7cutlass10bfloat16_tE19Flash_kernel_traitsILi256ELi64ELi64ELi8ES3_EELb0ELb1ELb0ELb1ELb0ELb0ELb0EEEvNS_16Flash_bwd_paramsE,"",@"SHT_CUDA_INFO"
	.sectionflags	@""
	.align	4


	//----- nvinfo : EIATTR_CUDA_API_VERSION
	.align		4
        /*0000*/ 	.byte	0x04, 0x37
        /*0002*/ 	.short	(.L_358 - .L_357)
.L_357:
        /*0004*/ 	.word	0x00000082


	//----- nvinfo : EIATTR_KPARAM_INFO
	.align		4
.L_358:
        /*0008*/ 	.byte	0x04, 0x17
        /*000a*/ 	.short	(.L_360 - .L_359)
.L_359:
        /*000c*/ 	.word	0x00000000
        /*0010*/ 	.short	0x0000
        /*0012*/ 	.short	0x0000
        /*0014*/ 	.byte	0x00, 0xf0, 0x01, 0x0a


	//----- nvinfo : EIATTR_SPARSE_MMA_MASK
	.align		4
.L_360:
        /*0018*/ 	.byte	0x03, 0x50
        /*001a*/ 	.short	0x0000


	//----- nvinfo : EIATTR_MAXREG_COUNT
	.align		4
        /*001c*/ 	.byte	0x03, 0x1b
        /*001e*/ 	.short	0x00ff


	//----- nvinfo : EIATTR_NUM_BARRIERS
	.align		4
        /*0020*/ 	.byte	0x02, 0x4c
        /*0022*/ 	.byte	0x01
	.zero		1


	//----- nvinfo : EIATTR_ANNOTATIONS
	.align		4
        /*0024*/ 	.byte	0x04, 0x55
        /*0026*/ 	.short	(.L_362 - .L_361)


	//   ....[0]....
.L_361:
        /*0028*/ 	.word	0x00000001
        /*002c*/ 	.byte	0x50, 0x65, 0x00, 0x00, 0x01, 0x00, 0x00, 0x00, 0x10, 0x70, 0x00, 0x00


	//----- nvinfo : EIATTR_MERCURY_ISA_VERSION
	.align		4
.L_362:
        /*0038*/ 	.byte	0x03, 0x5f
        /*003a*/ 	.short	0x0101


	//----- nvinfo : EIATTR_VRC_CTA_INIT_COUNT
	.align		4
        /*003c*/ 	.byte	0x02, 0x4a
	.zero		1
	.zero		1


	//----- nvinfo : EIATTR_EXIT_INSTR_OFFSETS
	.align		4
        /*0040*/ 	.byte	0x04, 0x1c
        /*0042*/ 	.short	(.L_364 - .L_363)


	//   ....[0]....
.L_363:
        /*0044*/ 	.word	0x00000090


	//   ....[1]....
        /*0048*/ 	.word	0x00009820


	//----- nvinfo : EIATTR_CRS_STACK_SIZE
	.align		4
.L_364:
        /*004c*/ 	.byte	0x04, 0x1e
        /*004e*/ 	.short	(.L_366 - .L_365)
.L_365:
        /*0050*/ 	.word	0x00000000


	//----- nvinfo : EIATTR_CBANK_PARAM_SIZE
	.align		4
.L_366:
        /*0054*/ 	.byte	0x03, 0x19
        /*0056*/ 	.short	0x0280


	//----- nvinfo : EIATTR_PARAM_CBANK
	.align		4
        /*0058*/ 	.byte	0x04, 0x0a
        /*005a*/ 	.short	(.L_368 - .L_367)
	.align		4
.L_367:
        /*005c*/ 	.word	index@(.nv.constant0._ZN5flash44flash_bwd_dq_dk_dv_loop_seqk_parallel_kernelI23Flash_bwd_kernel_traitsILi256ELi64ELi64ELi8ELi4ELi2ELi2ELb0ELb1EN7cutlass10bfloat16_tE19Flash_kernel_traitsILi256ELi64ELi64ELi8ES3_EELb0ELb1ELb0ELb1ELb0ELb0ELb0EEEvNS_16Flash_bwd_paramsE)
        /*0060*/ 	.short	0x0380
        /*0062*/ 	.short	0x0280


	//----- nvinfo : EIATTR_SW_WAR
	.align		4
.L_368:
        /*0064*/ 	.byte	0x04, 0x36
        /*0066*/ 	.short	(.L_370 - .L_369)
.L_369:
        /*0068*/ 	.word	0x00000008
.L_370:


//--------------------- .nv.info._ZN5flash44flash_bwd_dq_dk_dv_loop_seqk_parallel_kernelI23Flash_bwd_kernel_traitsILi256ELi64ELi64ELi8ELi4ELi2ELi2ELb0ELb0EN7cutlass10bfloat16_tE19Flash_kernel_traitsILi256ELi64ELi64ELi8ES3_EELb0ELb1ELb0ELb0ELb0ELb0ELb0EEEvNS_16Flash_bwd_paramsE --------------------------
	.section	.nv.info._ZN5flash44flash_bwd_dq_dk_dv_loop_seqk_parallel_kernelI23Flash_bwd_kernel_traitsILi256ELi64ELi64ELi8ELi4ELi2ELi2ELb0ELb0EN7cutlass10bfloat16_tE19Flash_kernel_traitsILi256ELi64ELi64ELi8ES3_EELb0ELb1ELb0ELb0ELb0ELb0ELb0EEEvNS_16Flash_bwd_paramsE,"",@"SHT_CUDA_INFO"
	.sectionflags	@""
	.align	4


	//----- nvinfo : EIATTR_CUDA_API_VERSION
	.align		4
        /*0000*/ 	.byte	0x04, 0x37
        /*0002*/ 	.short	(.L_372 - .L_371)
.L_371:
        /*0004*/ 	.word	0x00000082


	//----- nvinfo : EIATTR_KPARAM_INFO
	.align		4
.L_372:
        /*0008*/ 	.byte	0x04, 0x17
        /*000a*/ 	.short	(.L_374 - .L_373)
.L_373:
        /*000c*/ 	.word	0x00000000
        /*0010*/ 	.short	0x0000
        /*0012*/ 	.short	0x0000
        /*0014*/ 	.byte	0x00, 0xf0, 0x01, 0x0a


	//----- nvinfo : EIATTR_SPARSE_MMA_MASK
	.align		4
.L_374:
        /*0018*/ 	.byte	0x03, 0x50
        /*001a*/ 	.short	0x0000


	//----- nvinfo : EIATTR_MAXREG_COUNT
	.align		4
        /*001c*/ 	.byte	0x03, 0x1b
        /*001e*/ 	.short	0x00ff


	//----- nvinfo : EIATTR_NUM_BARRIERS
	.align		4
        /*0020*/ 	.byte	0x02, 0x4c
        /*0022*/ 	.byte	0x01
	.zero		1


	//----- nvinfo : EIATTR_ANNOTATIONS
	.align		4
        /*0024*/ 	.byte	0x04, 0x55
        /*0026*/ 	.short	(.L_376 - .L_375)


	//   ....[0]....
.L_375:
        /*0028*/ 	.word	0x00000001
        /*002c*/ 	.byte	0x00, 0x39, 0x00, 0x00, 0x01, 0x00, 0x00, 0x00, 0x80, 0x39, 0x00, 0x00, 0x01, 0x00, 0x00, 0x00
        /*003c*/ 	.byte	0xc0, 0x39, 0x00, 0x00, 0x01, 0x00, 0x00, 0x00, 0x30, 0x3e, 0x00, 0x00, 0x01, 0x00, 0x00, 0x00
        /*004c*/ 	.byte	0x80, 0x47, 0x00, 0x00, 0x01, 0x00, 0x00, 0x00, 0xf0, 0x56, 0x00, 0x00, 0x01, 0x00, 0x00, 0x00
        /*005c*/ 	.byte	0xd0, 0x57, 0x00, 0x00, 0x01, 0x00, 0x00, 0x00, 0x80, 0x68, 0x00, 0x00, 0x01, 0x00, 0x00, 0x00
        /*006c*/ 	.byte	0xd0, 0x79, 0x00, 0x00, 0x01, 0x00, 0x00, 0x00, 0xe0, 0x79, 0x00, 0x00, 0x01, 0x00, 0x00, 0x00
        /*007c*/ 	.byte	0x70, 0x7d, 0x00, 0x00


	//----- nvinfo : EIATTR_MERCURY_ISA_VERSION
	.align		4
.L_376:
        /*0080*/ 	.byte	0x03, 0x5f
        /*0082*/ 	.short	0x0101


	//----- nvinfo : EIATTR_VRC_CTA_INIT_COUNT
	.align		4
        /*0084*/ 	.byte	0x02, 0x4a
	.zero		1
	.zero		1


	//----- nvinfo : EIATTR_EXIT_INSTR_OFFSETS
	.align		4
        /*0088*/ 	.byte	0x04, 0x1c
        /*008a*/ 	.short	(.L_378 - .L_377)


	//   ....[0]....
.L_377:
        /*008c*/ 	.word	0x00000090


	//   ....[1]....
        /*0090*/ 	.word	0x00009810


	//----- nvinfo : EIATTR_CRS_STACK_SIZE
	.align		4
.L_378:
        /*0094*/ 	.byte	0x04, 0x1e
        /*0096*/ 	.short	(.L_380 - .L_379)
.L_379:
        /*0098*/ 	.word	0x00000000


	//----- nvinfo : EIATTR_CBANK_PARAM_SIZE
	.align		4
.L_380:
        /*009c*/ 	.byte	0x03, 0x19
        /*009e*/ 	.short	0x0280


	//----- nvinfo : EIATTR_PARAM_CBANK
	.align		4
        /*00a0*/ 	.byte	0x04, 0x0a
        /*00a2*/ 	.short	(.L_382 - .L_381)
	.align		4
.L_381:
        /*00a4*/ 	.word	index@(.nv.constant0._ZN5flash44flash_bwd_dq_dk_dv_loop_seqk_parallel_kernelI23Flash_bwd_kernel_traitsILi256ELi64ELi64ELi8ELi4ELi2ELi2ELb0ELb0EN7cutlass10bfloat16_tE19Flash_kernel_traitsILi256ELi64ELi64ELi8ES3_EELb0ELb1ELb0ELb0ELb0ELb0ELb0EEEvNS_16Flash_bwd_paramsE)
        /*00a8*/ 	.short	0x0380
        /*00aa*/ 	.short	0x0280


	//----- nvinfo : EIATTR_SW_WAR
	.align		4
.L_382:
        /*00ac*/ 	.byte	0x04, 0x36
        /*00ae*/ 	.short	(.L_384 - .L_383)
.L_383:
        /*00b0*/ 	.word	0x00000008
.L_384:


//--------------------- .nv.info._ZN5flash44flash_bwd_dq_dk_dv_loop_seqk_parallel_kernelI23Flash_bwd_kernel_traitsILi256ELi64ELi64ELi8ELi4ELi2ELi2ELb0ELb0EN7cutlass10bfloat16_tE19Flash_kernel_traitsILi256ELi64ELi64ELi8ES3_EELb0ELb1ELb0ELb0ELb0ELb1ELb0EEEvNS_16Flash_bwd_paramsE --------------------------
	.section	.nv.info._ZN5flash44flash_bwd_dq_dk_dv_loop_seqk_parallel_kernelI23Flash_bwd_kernel_traitsILi256ELi64ELi64ELi8ELi4ELi2ELi2ELb0ELb0EN7cutlass10bfloat16_tE19Flash_kernel_traitsILi256ELi64ELi64ELi8ES3_EELb0ELb1ELb0ELb0ELb0ELb1ELb0EEEvNS_16Flash_bwd_paramsE,"",@"SHT_CUDA_INFO"
	.sectionflags	@""
	.align	4


	//----- nvinfo : EIATTR_CUDA_API_VERSION
	.align		4
        /*0000*/ 	.byte	0x04, 0x37
        /*0002*/ 	.short	(.L_386 - .L_385)
.L_385:
        /*0004*/ 	.word	0x00000082


	//----- nvinfo : EIATTR_KPARAM_INFO
	.align		4
.L_386:
        /*0008*/ 	.byte	0x04, 0x17
        /*000a*/ 	.short	(.L_388 - .L_387)
.L_387:
        /*000c*/ 	.word	0x00000000
        /*0010*/ 	.short	0x0000
        /*0012*/ 	.short	0x0000
        /*0014*/ 	.byte	0x00, 0xf0, 0x01, 0x0a


	//----- nvinfo : EIATTR_SPARSE_MMA_MASK
	.align		4
.L_388:
        /*0018*/ 	.byte	0x03, 0x50
        /*001a*/ 	.short	0x0000


	//----- nvinfo : EIATTR_MAXREG_COUNT
	.align		4
        /*001c*/ 	.byte	0x03, 0x1b
        /*001e*/ 	.short	0x00ff


	//----- nvinfo : EIATTR_NUM_BARRIERS
	.align		4
        /*0020*/ 	.byte	0x02, 0x4c
        /*0022*/ 	.byte	0x01
	.zero		1


	//----- nvinfo : EIATTR_MERCURY_ISA_VERSION
	.align		4
        /*0024*/ 	.byte	0x03, 0x5f
        /*0026*/ 	.short	0x0101


	//----- nvinfo : EIATTR_VRC_CTA_INIT_COUNT
	.align		4
        /*0028*/ 	.byte	0x02, 0x4a
	.zero		1
	.zero		1


	//----- nvinfo : EIATTR_EXIT_INSTR_OFFSETS
	.align		4
        /*002c*/ 	.byte	0x04, 0x1c
        /*002e*/ 	.short	(.L_390 - .L_389)


	//   ....[0]....
.L_389:
        /*0030*/ 	.word	0x00000080


	//   ....[1]....
        /*0034*/ 	.word	0x00008330


	//----- nvinfo : EIATTR_CRS_STACK_SIZE
	.align		4
.L_390:
        /*0038*/ 	.byte	0x04, 0x1e
        /*003a*/ 	.short	(.L_392 - .L_391)
.L_391:
        /*003c*/ 	.word	0x00000000


	//----- nvinfo : EIATTR_CBANK_PARAM_SIZE
	.align		4
.L_392:
        /*0040*/ 	.byte	0x03, 0x19
        /*0042*/ 	.short	0x0280


	//----- nvinfo : EIATTR_PARAM_CBANK
	.align		4
        /*0044*/ 	.byte	0x04, 0x0a
        /*0046*/ 	.short	(.L_394 - .L_393)
	.align		4
.L_393:
        /*0048*/ 	.word	index@(.nv.constant0._ZN5flash44flash_bwd_dq_dk_dv_loop_seqk_parallel_kernelI23Flash_bwd_kernel_traitsILi256ELi64ELi64ELi8ELi4ELi2ELi2ELb0ELb0EN7cutlass10bfloat16_tE19Flash_kernel_traitsILi256ELi64ELi64ELi8ES3_EELb0ELb1ELb0ELb0ELb0ELb1ELb0EEEvNS_16Flash_bwd_paramsE)
        /*004c*/ 	.short	0x0380
        /*004e*/ 	.short	0x0280


	//----- nvinfo : EIATTR_SW_WAR
	.align		4
.L_394:
        /*0050*/ 	.byte	0x04, 0x36
        /*0052*/ 	.short	(.L_396 - .L_395)
.L_395:
        /*0054*/ 	.word	0x00000008
.L_396:


//--------------------- .nv.info._ZN5flash44flash_bwd_dq_dk_dv_loop_seqk_parallel_kernelI23Flash_bwd_kernel_traitsILi256ELi64ELi64ELi8ELi4ELi2ELi2ELb0ELb0EN7cutlass10bfloat16_tE19Flash_kernel_traitsILi256ELi64ELi64ELi8ES3_EELb0ELb1ELb0ELb1ELb0ELb0ELb0EEEvNS_16Flash_bwd_paramsE --------------------------
	.section	.nv.info._ZN5flash44flash_bwd_dq_dk_dv_loop_seqk_parallel_kernelI23Flash_bwd_kernel_traitsILi256ELi64ELi64ELi8ELi4ELi2ELi2ELb0ELb0EN7cutlass10bfloat16_tE19Flash_kernel_traitsILi256ELi64ELi64ELi8ES3_EELb0ELb1ELb0ELb1ELb0ELb0ELb0EEEvNS_16Flash_bwd_paramsE,"",@"SHT_CUDA_INFO"
	.sectionflags	@""
	.align	4


	//----- nvinfo : EIATTR_CUDA_API_VERSION
	.align		4
        /*0000*/ 	.byte	0x04, 0x37
        /*0002*/ 	.short	(.L_398 - .L_397)
.L_397:
        /*0004*/ 	.word	0x00000082


	//----- nvinfo : EIATTR_KPARAM_INFO
	.align		4
.L_398:
        /*0008*/ 	.byte	0x04, 0x17
        /*000a*/ 	.short	(.L_400 - .L_399)
.L_399:
        /*000c*/ 	.word	0x00000000
        /*0010*/ 	.short	0x0000
        /*0012*/ 	.short	0x0000
        /*0014*/ 	.byte	0x00, 0xf0, 0x01, 0x0a


	//----- nvinfo : EIATTR_SPARSE_MMA_MASK
	.align		4
.L_400:
        /*0018*/ 	.byte	0x03, 0x50
        /*001a*/ 	.short	0x0000


	//----- nvinfo : EIATTR_MAXREG_COUNT
	.align		4
        /*001c*/ 	.byte	0x03, 0x1b
        /*001e*/ 	.short	0x00ff


	//----- nvinfo : EIATTR_NUM_BARRIERS
	.align		4
        /*0020*/ 	.byte	0x02, 0x4c
        /*0022*/ 	.byte	0x01
	.zero		1


	//----- nvinfo : EIATTR_ANNOTATIONS
	.align		4
        /*0024*/ 	.byte	0x04, 0x55
        /*0026*/ 	.short	(.L_402 - .L_401)


	//   ....[0]....
.L_401:
        /*0028*/ 	.word	0x00000001
        /*002c*/ 	.byte	0xf0, 0x3a, 0x00, 0x00, 0x01, 0x00, 0x00, 0x00, 0x90, 0x3f, 0x00, 0x00, 0x01, 0x00, 0x00, 0x00
        /* <DEDUP_REMOVED lines=11> */
        /*00ec*/ 	.byte	0x00, 0x82, 0x00, 0x00


	//----- nvinfo : EIATTR_MERCURY_ISA_VERSION
	.align		4
.L_402:
        /*00f0*/ 	.byte	0x03, 0x5f
        /*00f2*/ 	.short	0x0101


	//----- nvinfo : EIATTR_VRC_CTA_INIT_COUNT
	.align		4
        /*00f4*/ 	.byte	0x02, 0x4a
	.zero		1
	.zero		1


	//----- nvinfo : EIATTR_EXIT_INSTR_OFFSETS
	.align		4
        /*00f8*/ 	.byte	0x04, 0x1c
        /*00fa*/ 	.short	(.L_404 - .L_403)


	//   ....[0]....
.L_403:
        /*00fc*/ 	.word	0x00000090


	//   ....[1]....
        /*0100*/ 	.word	0x00009c60


	//----- nvinfo : EIATTR_CRS_STACK_SIZE
	.align		4
.L_404:
        /*0104*/ 	.byte	0x04, 0x1e
        /*0106*/ 	.short	(.L_406 - .L_405)
.L_405:
        /*0108*/ 	.word	0x00000000


	//----- nvinfo : EIATTR_CBANK_PARAM_SIZE
	.align		4
.L_406:
        /*010c*/ 	.byte	0x03, 0x19
        /*010e*/ 	.short	0x0280


	//----- nvinfo : EIATTR_PARAM_CBANK
	.align		4
        /*0110*/ 	.byte	0x04, 0x0a
        /*0112*/ 	.short	(.L_408 - .L_407)
	.align		4
.L_407:
        /*0114*/ 	.word	index@(.nv.constant0._ZN5flash44flash_bwd_dq_dk_dv_loop_seqk_parallel_kernelI23Flash_bwd_kernel_traitsILi256ELi64ELi64ELi8ELi4ELi2ELi2ELb0ELb0EN7cutlass10bfloat16_tE19Flash_kernel_traitsILi256ELi64ELi64ELi8ES3_EELb0ELb1ELb0ELb1ELb0ELb0ELb0EEEvNS_16Flash_bwd_paramsE)
        /*0118*/ 	.short	0x0380
        /*011a*/ 	.short	0x0280


	//----- nvinfo : EIATTR_SW_WAR
	.align		4
.L_408:
        /*011c*/ 	.byte	0x04, 0x36
        /*011e*/ 	.short	(.L_410 - .L_409)
.L_409:
        /*0120*/ 	.word	0x00000008
.L_410:


//--------------------- .nv.info._ZN5flash27flash_bwd_convert_dq_kernelI23Flash_bwd_kernel_traitsILi256ELi64ELi64ELi8ELi4ELi2ELi2ELb0ELb1EN7cutlass10bfloat16_tE19Flash_kernel_traitsILi256ELi64ELi64ELi8ES3_EEEEvNS_16Flash_bwd_paramsEi --------------------------
	.section	.nv.info._ZN5flash27flash_bwd_convert_dq_kernelI23Flash_bwd_kernel_traitsILi256ELi64ELi64ELi8ELi4ELi2ELi2ELb0ELb1EN7cutlass10bfloat16_tE19Flash_kernel_traitsILi256ELi64ELi64ELi8ES3_EEEEvNS_16Flash_bwd_paramsEi,"",@"SHT_CUDA_INFO"
	.sectionflags	@""
	.align	4


	//----- nvinfo : EIATTR_CUDA_API_VERSION
	.align		4
        /*0000*/ 	.byte	0x04, 0x37
        /*0002*/ 	.short	(.L_412 - .L_411)
.L_411:
        /*0004*/ 	.word	0x00000082


	//----- nvinfo : EIATTR_KPARAM_INFO
	.align		4
.L_412:
        /*0008*/ 	.byte	0x04, 0x17
        /*000a*/ 	.short	(.L_414 - .L_413)
.L_413:
        /*000c*/ 	.word	0x00000000
        /*0010*/ 	.short	0x0001
        /*0012*/ 	.short	0x0280
        /*0014*/ 	.byte	0x00, 0xf0, 0x11, 0x00


	//----- nvinfo : EIATTR_KPARAM_INFO
	.align		4
.L_414:
        /*0018*/ 	.byte	0x04, 0x17
        /*001a*/ 	.short	(.L_416 - .L_415)
.L_415:
        /*001c*/ 	.word	0x00000000
        /*0020*/ 	.short	0x0000
        /*0022*/ 	.short	0x0000
        /*0024*/ 	.byte	0x00, 0xf0, 0x01, 0x0a


	//----- nvinfo : EIATTR_SPARSE_MMA_MASK
	.align		4
.L_416:
        /*0028*/ 	.byte	0x03, 0x50
        /*002a*/ 	.short	0x0000


	//----- nvinfo : EIATTR_MAXREG_COUNT
	.align		4
        /*002c*/ 	.byte	0x03, 0x1b
        /*002e*/ 	.short	0x00ff


	//----- nvinfo : EIATTR_NUM_BARRIERS
	.align		4
        /*0030*/ 	.byte	0x02, 0x4c
        /*0032*/ 	.byte	0x01
	.zero		1


	//----- nvinfo : EIATTR_MERCURY_ISA_VERSION
	.align		4
        /*0034*/ 	.byte	0x03, 0x5f
        /*0036*/ 	.short	0x0101


	//----- nvinfo : EIATTR_VRC_CTA_INIT_COUNT
	.align		4
        /*0038*/ 	.byte	0x02, 0x4a
	.zero		1
	.zero		1


	//----- nvinfo : EIATTR_EXIT_INSTR_OFFSETS
	.align		4
        /*003c*/ 	.byte	0x04, 0x1c
        /*003e*/ 	.short	(.L_418 - .L_417)


	//   ....[0]....
.L_417:
        /*0040*/ 	.word	0x00000120


	//   ....[1]....
        /*0044*/ 	.word	0x00001c60


	//   ....[2]....
        /*0048*/ 	.word	0x00001db0


	//   ....[3]....
        /*004c*/ 	.word	0x00001dd0


	//----- nvinfo : EIATTR_CRS_STACK_SIZE
	.align		4
.L_418:
        /*0050*/ 	.byte	0x04, 0x1e
        /*0052*/ 	.short	(.L_420 - .L_419)
.L_419:
        /*0054*/ 	.word	0x00000000


	//----- nvinfo : EIATTR_CBANK_PARAM_SIZE
	.align		4
.L_420:
        /*0058*/ 	.byte	0x03, 0x19
        /*005a*/ 	.short	0x0284


	//----- nvinfo : EIATTR_PARAM_CBANK
	.align		4
        /*005c*/ 	.byte	0x04, 0x0a
        /*005e*/ 	.short	(.L_422 - .L_421)
	.align		4
.L_421:
        /*0060*/ 	.word	index@(.nv.constant0._ZN5flash27flash_bwd_convert_dq_kernelI23Flash_bwd_kernel_traitsILi256ELi64ELi64ELi8ELi4ELi2ELi2ELb0ELb1EN7cutlass10bfloat16_tE19Flash_kernel_traitsILi256ELi64ELi64ELi8ES3_EEEEvNS_16Flash_bwd_paramsEi)
        /*0064*/ 	.short	0x0380
        /*0066*/ 	.short	0x0284


	//----- nvinfo : EIATTR_SW_WAR
	.align		4
.L_422:
        /*0068*/ 	.byte	0x04, 0x36
        /*006a*/ 	.short	(.L_424 - .L_423)
.L_423:
        /*006c*/ 	.word	0x00000008
.L_424:


//--------------------- .nv.info._ZN5flash44flash_bwd_dq_dk_dv_loop_seqk_parallel_kernelI23Flash_bwd_kernel_traitsILi256ELi64ELi64ELi8ELi4ELi2ELi2ELb0ELb1EN7cutlass10bfloat16_tE19Flash_kernel_traitsILi256ELi64ELi64ELi8ES3_EELb1ELb1ELb0ELb0ELb0ELb0ELb0EEEvNS_16Flash_bwd_paramsE --------------------------
	.section	.nv.info._ZN5flash44flash_bwd_dq_dk_dv_loop_seqk_parallel_kernelI23Flash_bwd_kernel_traitsILi256ELi64ELi64ELi8ELi4ELi2ELi2ELb0ELb1EN7cutlass10bfloat16_tE19Flash_kernel_traitsILi256ELi64ELi64ELi8ES3_EELb1ELb1ELb0ELb0ELb0ELb0ELb0EEEvNS_16Flash_bwd_paramsE,"",@"SHT_CUDA_INFO"
	.sectionflags	@""
	.align	4


	//----- nvinfo : EIATTR_CUDA_API_VERSION
	.align		4
        /*0000*/ 	.byte	0x04, 0x37
        /*0002*/ 	.short	(.L_426 - .L_425)
.L_425:
        /*0004*/ 	.word	0x00000082


	//----- nvinfo : EIATTR_KPARAM_INFO
	.align		4
.L_426:
        /*0008*/ 	.byte	0x04, 0x17
        /*000a*/ 	.short	(.L_428 - .L_427)
.L_427:
        /*000c*/ 	.word	0x00000000
        /*0010*/ 	.short	0x0000
        /*0012*/ 	.short	0x0000
        /*0014*/ 	.byte	0x00, 0xf0, 0x01, 0x0a


	//----- nvinfo : EIATTR_SPARSE_MMA_MASK
	.align		4
.L_428:
        /*0018*/ 	.byte	0x03, 0x50
        /*001a*/ 	.short	0x0000


	//----- nvinfo : EIATTR_MAXREG_COUNT
	.align		4
        /*001c*/ 	.byte	0x03, 0x1b
        /*001e*/ 	.short	0x00ff


	//----- nvinfo : EIATTR_NUM_BARRIERS
	.align		4
        /*0020*/ 	.byte	0x02, 0x4c
        /*0022*/ 	.byte	0x01
	.zero		1


	//----- nvinfo : EIATTR_MERCURY_ISA_VERSION
	.align		4
        /*0024*/ 	.byte	0x03, 0x5f
        /*0026*/ 	.short	0x0101


	//----- nvinfo : EIATTR_VRC_CTA_INIT_COUNT
	.align		4
        /*0028*/ 	.byte	0x02, 0x4a
	.zero		1
	.zero		1


	//----- nvinfo : EIATTR_EXIT_INSTR_OFFSETS
	.align		4
        /*002c*/ 	.byte	0x04, 0x1c
        /*002e*/ 	.short	(.L_430 - .L_429)


	//   ....[0]....
.L_429:
        /*0030*/ 	.word	0x00000080


	//   ....[1]....
        /*0034*/ 	.word	0x0000a0d0


	//----- nvinfo : EIATTR_CRS_STACK_SIZE
	.align		4
.L_430:
        /*0038*/ 	.byte	0x04, 0x1e
        /*003a*/ 	.short	(.L_432 - .L_431)
.L_431:
        /*003c*/ 	.word	0x00000000


	//----- nvinfo : EIATTR_CBANK_PARAM_SIZE
	.align		4
.L_432:
        /*0040*/ 	.byte	0x03, 0x19
        /*0042*/ 	.short	0x0280


	//----- nvinfo : EIATTR_PARAM_CBANK
	.align		4
        /*0044*/ 	.byte	0x04, 0x0a
        /*0046*/ 	.short	(.L_434 - .L_433)
	.align		4
.L_433:
        /*0048*/ 	.word	index@(.nv.constant0._ZN5flash44flash_bwd_dq_dk_dv_loop_seqk_parallel_kernelI23Flash_bwd_kernel_traitsILi256ELi64ELi64ELi8ELi4ELi2ELi2ELb0ELb1EN7cutlass10bfloat16_tE19Flash_kernel_traitsILi256ELi64ELi64ELi8ES3_EELb1ELb1ELb0ELb0ELb0ELb0ELb0EEEvNS_16Flash_bwd_paramsE)
        /*004c*/ 	.short	0x0380
        /*004e*/ 	.short	0x0280


	//----- nvinfo : EIATTR_SW_WAR
	.align		4
.L_434:
        /*0050*/ 	.byte	0x04, 0x36
        /*0052*/ 	.short	(.L_436 - .L_435)
.L_435:
        /*0054*/ 	.word	0x00000008
.L_436:


//--------------------- .nv.info._ZN5flash44flash_bwd_dq_dk_dv_loop_seqk_parallel_kernelI23Flash_bwd_kernel_traitsILi256ELi64ELi64ELi8ELi4ELi2ELi2ELb0ELb1EN7cutlass10bfloat16_tE19Flash_kernel_traitsILi256ELi64ELi64ELi8ES3_EELb0ELb1ELb0ELb0ELb0ELb0ELb1EEEvNS_16Flash_bwd_paramsE --------------------------
	.section	.nv.info._ZN5flash44flash_bwd_dq_dk_dv_loop_seqk_parallel_kernelI23Flash_bwd_kernel_traitsILi256ELi64ELi64ELi8ELi4ELi2ELi2ELb0ELb1EN7cutlass10bfloat16_tE19Flash_kernel_traitsILi256ELi64ELi64ELi8ES3_EELb0ELb1ELb0ELb0ELb0ELb0ELb1EEEvNS_16Flash_bwd_paramsE,"",@"SHT_CUDA_INFO"
	.sectionflags	@""
	.align	4


	//----- nvinfo : EIATTR_CUDA_API_VERSION
	.align		4
        /*0000*/ 	.byte	0x04, 0x37
        /*0002*/ 	.short	(.L_438 - .L_437)
.L_437:
        /*0004*/ 	.word	0x00000082


	//----- nvinfo : EIATTR_KPARAM_INFO
	.align		4
.L_438:
        /*0008*/ 	.byte	0x04, 0x17
        /*000a*/ 	.short	(.L_440 - .L_439)
.L_439:
        /*000c*/ 	.word	0x00000000
        /*0010*/ 	.short	0x0000
        /*0012*/ 	.short	0x0000
        /*0014*/ 	.byte	0x00, 0xf0, 0x01, 0x0a


	//----- nvinfo : EIATTR_SPARSE_MMA_MASK
	.align		4
.L_440:
        /*0018*/ 	.byte	0x03, 0x50
        /*001a*/ 	.short	0x0000


	//----- nvinfo : EIATTR_MAXREG_COUNT
	.align		4
        /*001c*/ 	.byte	0x03, 0x1b
        /*001e*/ 	.short	0x00ff


	//----- nvinfo : EIATTR_NUM_BARRIERS
	.align		4
        /*0020*/ 	.byte	0x02, 0x4c
        /*0022*/ 	.byte	0x01
	.zero		1


	//----- nvinfo : EIATTR_MERCURY_ISA_VERSION
	.align		4
        /*0024*/ 	.byte	0x03, 0x5f
        /*0026*/ 	.short	0x0101


	//----- nvinfo : EIATTR_VRC_CTA_INIT_COUNT
	.align		4
        /*0028*/ 	.byte	0x02, 0x4a
	.zero		1
	.zero		1


	//----- nvinfo : EIATTR_EXIT_INSTR_OFFSETS
	.align		4
        /*002c*/ 	.byte	0x04, 0x1c
        /*002e*/ 	.short	(.L_442 - .L_441)


	//   ....[0]....
.L_441:
        /*0030*/ 	.word	0x00000080


	//   ....[1]....
        /*0034*/ 	.word	0x00009a20


	//----- nvinfo : EIATTR_CRS_STACK_SIZE
	.align		4
.L_442:
        /*0038*/ 	.byte	0x04, 0x1e
        /*003a*/ 	.short	(.L_444 - .L_443)
.L_443:
        /*003c*/ 	.word	0x00000000


	//----- nvinfo : EIATTR_CBANK_PARAM_SIZE
	.align		4
.L_444:
        /*0040*/ 	.byte	0x03, 0x19
        /*0042*/ 	.short	0x0280


	//----- nvinfo : EIATTR_PARAM_CBANK
	.align		4
        /*0044*/ 	.byte	0x04, 0x0a
        /*0046*/ 	.short	(.L_446 - .L_445)
	.align		4
.L_445:
        /*0048*/ 	.word	index@(.nv.constant0._ZN5flash44flash_bwd_dq_dk_dv_loop_seqk_parallel_kernelI23Flash_bwd_kernel_traitsILi256ELi64ELi64ELi8ELi4ELi2ELi2ELb0ELb1EN7cutlass10bfloat16_tE19Flash_kernel_traitsILi256ELi64ELi64ELi8ES3_EELb0ELb1ELb0ELb0ELb0ELb0ELb1EEEvNS_16Flash_bwd_paramsE)
        /*004c*/ 	.short	0x0380
        /*004e*/ 	.short	0x0280


	//----- nvinfo : EIATTR_SW_WAR
	.align		4
.L_446:
        /*0050*/ 	.byte	0x04, 0x36
        /*0052*/ 	.short	(.L_448 - .L_447)
.L_447:
        /*0054*/ 	.word	0x00000008
.L_448:


//--------------------- .nv.info._ZN5flash44flash_bwd_dq_dk_dv_loop_seqk_parallel_kernelI23Flash_bwd_kernel_traitsILi256ELi64ELi64ELi8ELi4ELi2ELi2ELb0ELb1EN7cutlass10bfloat16_tE19Flash_kernel_traitsILi256ELi64ELi64ELi8ES3_EELb1ELb1ELb0ELb0ELb0ELb1ELb0EEEvNS_16Flash_bwd_paramsE --------------------------
	.section	.nv.info._ZN5flash44flash_bwd_dq_dk_dv_loop_seqk_parallel_kernelI23Flash_bwd_kernel_traitsILi256ELi64ELi64ELi8ELi4ELi2ELi2ELb0ELb1EN7cutlass10bfloat16_tE19Flash_kernel_traitsILi256ELi64ELi64ELi8ES3_EELb1ELb1ELb0ELb0ELb0ELb1ELb0EEEvNS_16Flash_bwd_paramsE,"",@"SHT_CUDA_INFO"
	.sectionflags	@""
	.align	4


	//----- nvinfo : EIATTR_CUDA_API_VERSION
	.align		4
        /*0000*/ 	.byte	0x04, 0x37
        /*0002*/ 	.short	(.L_450 - .L_449)
.L_449:
        /*0004*/ 	.word	0x00000082


	//----- nvinfo : EIATTR_KPARAM_INFO
	.align		4
.L_450:
        /*0008*/ 	.byte	0x04, 0x17
        /*000a*/ 	.short	(.L_452 - .L_451)
.L_451:
        /*000c*/ 	.word	0x00000000
        /*0010*/ 	.short	0x0000
        /*0012*/ 	.short	0x0000
        /*0014*/ 	.byte	0x00, 0xf0, 0x01, 0x0a


	//----- nvinfo : EIATTR_SPARSE_MMA_MASK
	.align		4
.L_452:
        /*0018*/ 	.byte	0x03, 0x50
        /*001a*/ 	.short	0x0000


	//----- nvinfo : EIATTR_MAXREG_COUNT
	.align		4
        /*001c*/ 	.byte	0x03, 0x1b
        /*001e*/ 	.short	0x00ff


	//----- nvinfo : EIATTR_NUM_BARRIERS
	.align		4
        /*0020*/ 	.byte	0x02, 0x4c
        /*0022*/ 	.byte	0x01
	.zero		1


	//----- nvinfo : EIATTR_MERCURY_ISA_VERSION
	.align		4
        /*0024*/ 	.byte	0x03, 0x5f
        /*0026*/ 	.short	0x0101


	//----- nvinfo : EIATTR_VRC_CTA_INIT_COUNT
	.align		4
        /*0028*/ 	.byte	0x02, 0x4a
	.zero		1
	.zero		1


	//----- nvinfo : EIATTR_EXIT_INSTR_OFFSETS
	.align		4
        /*002c*/ 	.byte	0x04, 0x1c
        /*002e*/ 	.short	(.L_454 - .L_453)


	//   ....[0]....
.L_453:
        /*0030*/ 	.word	0x00000080


	//   ....[1]....
        /*0034*/ 	.word	0x00008dd0


	//----- nvinfo : EIATTR_CRS_STACK_SIZE
	.align		4
.L_454:
        /*0038*/ 	.byte	0x04, 0x1e
        /*003a*/ 	.short	(.L_456 - .L_455)
.L_455:
        /*003c*/ 	.word	0x00000000


	//----- nvinfo : EIATTR_CBANK_PARAM_SIZE
	.align		4
.L_456:
        /*0040*/ 	.byte	0x03, 0x19
        /*0042*/ 	.short	0x0280


	//----- nvinfo : EIATTR_PARAM_CBANK
	.align		4
        /*0044*/ 	.byte	0x04, 0x0a
        /*0046*/ 	.short	(.L_458 - .L_457)
	.align		4
.L_457:
        /*0048*/ 	.word	index@(.nv.constant0._ZN5flash44flash_bwd_dq_dk_dv_loop_seqk_parallel_kernelI23Flash_bwd_kernel_traitsILi256ELi64ELi64ELi8ELi4ELi2ELi2ELb0ELb1EN7cutlass10bfloat16_tE19Flash_kernel_traitsILi256ELi64ELi64ELi8ES3_EELb1ELb1ELb0ELb0ELb0ELb1ELb0EEEvNS_16Flash_bwd_paramsE)
        /*004c*/ 	.short	0x0380
        /*004e*/ 	.short	0x0280


	//----- nvinfo : EIATTR_SW_WAR
	.align		4
.L_458:
        /*0050*/ 	.byte	0x04, 0x36
        /*0052*/ 	.short	(.L_460 - .L_459)
.L_459:
        /*0054*/ 	.word	0x00000008
.L_460:


//--------------------- .nv.info._ZN5flash44flash_bwd_dq_dk_dv_loop_seqk_parallel_kernelI23Flash_bwd_kernel_traitsILi256ELi64ELi64ELi8ELi4ELi2ELi2ELb0ELb1EN7cutlass10bfloat16_tE19Flash_kernel_traitsILi256ELi64ELi64ELi8ES3_EELb0ELb1ELb0ELb0ELb0ELb1ELb1EEEvNS_16Flash_bwd_paramsE --------------------------
	.section	.nv.info._ZN5flash44flash_bwd_dq_dk_dv_loop_seqk_parallel_kernelI23Flash_bwd_kernel_traitsILi256ELi64ELi64ELi8ELi4ELi2ELi2ELb0ELb1EN7cutlass10bfloat16_tE19Flash_kernel_traitsILi256ELi64ELi64ELi8ES3_EELb0ELb1ELb0ELb0ELb0ELb1ELb1EEEvNS_16Flash_bwd_paramsE,"",@"SHT_CUDA_INFO"
	.sectionflags	@""
	.align	4


	//----- nvinfo : EIATTR_CUDA_API_VERSION
	.align		4
        /*0000*/ 	.byte	0x04, 0x37
        /*0002*/ 	.short	(.L_462 - .L_461)
.L_461:
        /*0004*/ 	.word	0x00000082


	//----- nvinfo : EIATTR_KPARAM_INFO
	.align		4
.L_462:
        /*0008*/ 	.byte	0x04, 0x17
        /*000a*/ 	.short	(.L_464 - .L_463)
.L_463:
        /*000c*/ 	.word	0x00000000
        /*0010*/ 	.short	0x0000
        /*0012*/ 	.short	0x0000
        /*0014*/ 	.byte	0x00, 0xf0, 0x01, 0x0a


	//----- nvinfo : EIATTR_SPARSE_MMA_MASK
	.align		4
.L_464:
        /*0018*/ 	.byte	0x03, 0x50
        /*001a*/ 	.short	0x0000


	//----- nvinfo : EIATTR_MAXREG_COUNT
	.align		4
        /*001c*/ 	.byte	0x03, 0x1b
        /*001e*/ 	.short	0x00ff


	//----- nvinfo : EIATTR_NUM_BARRIERS
	.align		4
        /*0020*/ 	.byte	0x02, 0x4c
        /*0022*/ 	.byte	0x01
	.zero		1


	//----- nvinfo : EIATTR_MERCURY_ISA_VERSION
	.align		4
        /*0024*/ 	.byte	0x03, 0x5f
        /*0026*/ 	.short	0x0101


	//----- nvinfo : EIATTR_VRC_CTA_INIT_COUNT
	.align		4
        /*0028*/ 	.byte	0x02, 0x4a
	.zero		1
	.zero		1


	//----- nvinfo : EIATTR_EXIT_INSTR_OFFSETS
	.align		4
        /*002c*/ 	.byte	0x04, 0x1c
        /*002e*/ 	.short	(.L_466 - .L_465)


	//   ....[0]....
.L_465:
        /*0030*/ 	.word	0x00000080


	//   ....[1]....
        /*0034*/ 	.word	0x00008730


	//----- nvinfo : EIATTR_CRS_STACK_SIZE
	.align		4
.L_466:
        /*0038*/ 	.byte	0x04, 0x1e
        /*003a*/ 	.short	(.L_468 - .L_467)
.L_467:
        /*003c*/ 	.word	0x00000000


	//----- nvinfo : EIATTR_CBANK_PARAM_SIZE
	.align		4
.L_468:
        /*0040*/ 	.byte	0x03, 0x19
        /*0042*/ 	.short	0x0280


	//----- nvinfo : EIATTR_PARAM_CBANK
	.align		4
        /*0044*/ 	.byte	0x04, 0x0a
        /*0046*/ 	.short	(.L_470 - .L_469)
	.align		4
.L_469:
        /*0048*/ 	.word	index@(.nv.constant0._ZN5flash44flash_bwd_dq_dk_dv_loop_seqk_parallel_kernelI23Flash_bwd_kernel_traitsILi256ELi64ELi64ELi8ELi4ELi2ELi2ELb0ELb1EN7cutlass10bfloat16_tE19Flash_kernel_traitsILi256ELi64ELi64ELi8ES3_EELb0ELb1ELb0ELb0ELb0ELb1ELb1EEEvNS_16Flash_bwd_paramsE)
        /*004c*/ 	.short	0x0380
        /*004e*/ 	.short	0x0280


	//----- nvinfo : EIATTR_SW_WAR
	.align		4
.L_470:
        /*0050*/ 	.byte	0x04, 0x36
        /*0052*/ 	.short	(.L_472 - .L_471)
.L_471:
        /*0054*/ 	.word	0x00000008
.L_472:


//--------------------- .nv.info._ZN5flash44flash_bwd_dq_dk_dv_loop_seqk_parallel_kernelI23Flash_bwd_kernel_traitsILi256ELi64ELi64ELi8ELi4ELi2ELi2ELb0ELb1EN7cutlass10bfloat16_tE19Flash_kernel_traitsILi256ELi64ELi64ELi8ES3_EELb1ELb1ELb0ELb1ELb0ELb0ELb0EEEvNS_16Flash_bwd_paramsE --------------------------
	.section	.nv.info._ZN5flash44flash_bwd_dq_dk_dv_loop_seqk_parallel_kernelI23Flash_bwd_kernel_traitsILi256ELi64ELi64ELi8ELi4ELi2ELi2ELb0ELb1EN7cutlass10bfloat16_tE19Flash_kernel_traitsILi256ELi64ELi64ELi8ES3_EELb1ELb1ELb0ELb1ELb0ELb0ELb0EEEvNS_16Flash_bwd_paramsE,"",@"SHT_CUDA_INFO"
	.sectionflags	@""
	.align	4


	//----- nvinfo : EIATTR_CUDA_API_VERSION
	.align		4
        /*0000*/ 	.byte	0x04, 0x37
        /*0002*/ 	.short	(.L_474 - .L_473)
.L_473:
        /*0004*/ 	.word	0x00000082


	//----- nvinfo : EIATTR_KPARAM_INFO
	.align		4
.L_474:
        /*0008*/ 	.byte	0x04, 0x17
        /*000a*/ 	.short	(.L_476 - .L_475)
.L_475:
        /*000c*/ 	.word	0x00000000
        /*0010*/ 	.short	0x0000
        /*0012*/ 	.short	0x0000
        /*0014*/ 	.byte	0x00, 0xf0, 0x01, 0x0a


	//----- nvinfo : EIATTR_SPARSE_MMA_MASK
	.align		4
.L_476:
        /*0018*/ 	.byte	0x03, 0x50
        /*001a*/ 	.short	0x0000


	//----- nvinfo : EIATTR_MAXREG_COUNT
	.align		4
        /*001c*/ 	.byte	0x03, 0x1b
        /*001e*/ 	.short	0x00ff


	//----- nvinfo : EIATTR_NUM_BARRIERS
	.align		4
        /*0020*/ 	.byte	0x02, 0x4c
        /*0022*/ 	.byte	0x01
	.zero		1


	//----- nvinfo : EIATTR_ANNOTATIONS
	.align		4
        /*0024*/ 	.byte	0x04, 0x55
        /*0026*/ 	.short	(.L_478 - .L_477)


	//   ....[0]....
.L_477:
        /* <DEDUP_REMOVED lines=8> */
        /*009c*/ 	.byte	0xb0, 0x89, 0x00, 0x00, 0x01, 0x00, 0x00, 0x00, 0xd0, 0x89, 0x00, 0x00


	//----- nvinfo : EIATTR_MERCURY_ISA_VERSION
	.align		4
.L_478:
        /*00a8*/ 	.byte	0x03, 0x5f
        /*00aa*/ 	.short	0x0101


	//----- nvinfo : EIATTR_VRC_CTA_INIT_COUNT
	.align		4
        /*00ac*/ 	.byte	0x02, 0x4a
	.zero		1
	.zero		1


	//----- nvinfo : EIATTR_EXIT_INSTR_OFFSETS
	.align		4
        /*00b0*/ 	.byte	0x04, 0x1c
        /*00b2*/ 	.short	(.L_480 - .L_479)


	//   ....[0]....
.L_479:
        /*00b4*/ 	.word	0x00000090


	//   ....[1]....
        /*00b8*/ 	.word	0x0000a610


	//----- nvinfo : EIATTR_CRS_STACK_SIZE
	.align		4
.L_480:
        /*00bc*/ 	.byte	0x04, 0x1e
        /*00be*/ 	.short	(.L_482 - .L_481)
.L_481:
        /*00c0*/ 	.word	0x00000000


	//----- nvinfo : EIATTR_CBANK_PARAM_SIZE
	.align		4
.L_482:
        /*00c4*/ 	.byte	0x03, 0x19
        /*00c6*/ 	.short	0x0280


	//----- nvinfo : EIATTR_PARAM_CBANK
	.align		4
        /*00c8*/ 	.byte	0x04, 0x0a
        /*00ca*/ 	.short	(.L_484 - .L_483)
	.align		4
.L_483:
        /*00cc*/ 	.word	index@(.nv.constant0._ZN5flash44flash_bwd_dq_dk_dv_loop_seqk_parallel_kernelI23Flash_bwd_kernel_traitsILi256ELi64ELi64ELi8ELi4ELi2ELi2ELb0ELb1EN7cutlass10bfloat16_tE19Flash_kernel_traitsILi256ELi64ELi64ELi8ES3_EELb1ELb1ELb0ELb1ELb0ELb0ELb0EEEvNS_16Flash_bwd_paramsE)
        /*00d0*/ 	.short	0x0380
        /*00d2*/ 	.short	0x0280


	//----- nvinfo : EIATTR_SW_WAR
	.align		4
.L_484:
        /*00d4*/ 	.byte	0x04, 0x36
        /*00d6*/ 	.short	(.L_486 - .L_485)
.L_485:
        /*00d8*/ 	.word	0x00000008
.L_486:


//--------------------- .nv.info._ZN5flash44flash_bwd_dq_dk_dv_loop_seqk_parallel_kernelI23Flash_bwd_kernel_traitsILi256ELi64ELi64ELi8ELi4ELi2ELi2ELb0ELb1EN7cutlass10bfloat16_tE19Flash_kernel_traitsILi256ELi64ELi64ELi8ES3_EELb0ELb1ELb0ELb1ELb0ELb0ELb1EEEvNS_16Flash_bwd_paramsE --------------------------
	.section	.nv.info._ZN5flash44flash_bwd_dq_dk_dv_loop_seqk_parallel_kernelI23Flash_bwd_kernel_traitsILi256ELi64ELi64ELi8ELi4ELi2ELi2ELb0ELb1EN7cutlass10bfloat16_tE19Flash_kernel_traitsILi256ELi64ELi64ELi8ES3_EELb0ELb1ELb0ELb1ELb0ELb0ELb1EEEvNS_16Flash_bwd_paramsE,"",@"SHT_CUDA_INFO"
	.sectionflags	@""
	.align	4


	//----- nvinfo : EIATTR_CUDA_API_VERSION
	.align		4
        /*0000*/ 	.byte	0x04, 0x37
        /*0002*/ 	.short	(.L_488 - .L_487)
.L_487:
        /*0004*/ 	.word	0x00000082


	//----- nvinfo : EIATTR_KPARAM_INFO
	.align		4
.L_488:
        /*0008*/ 	.byte	0x04, 0x17
        /*000a*/ 	.short	(.L_490 - .L_489)
.L_489:
        /*000c*/ 	.word	0x00000000
        /*0010*/ 	.short	0x0000
        /*0012*/ 	.short	0x0000
        /*0014*/ 	.byte	0x00, 0xf0, 0x01, 0x0a


	//----- nvinfo : EIATTR_SPARSE_MMA_MASK
	.align		4
.L_490:
        /*0018*/ 	.byte	0x03, 0x50
        /*001a*/ 	.short	0x0000


	//----- nvinfo : EIATTR_MAXREG_COUNT
	.align		4
        /*001c*/ 	.byte	0x03, 0x1b
        /*001e*/ 	.short	0x00ff


	//----- nvinfo : EIATTR_NUM_BARRIERS
	.align		4
        /*0020*/ 	.byte	0x02, 0x4c
        /*0022*/ 	.byte	0x01
	.zero		1


	//----- nvinfo : EIATTR_ANNOTATIONS
	.align		4
        /*0024*/ 	.byte	0x04, 0x55
        /*0026*/ 	.short	(.L_492 - .L_491)


	//   ....[0]....
.L_491:
        /*0028*/ 	.word	0x00000001
        /*002c*/ 	.byte	0x70, 0x40, 0x00, 0x00, 0x01, 0x00, 0x00, 0x00, 0xb0, 0x56, 0x00, 0x00, 0x01, 0x00, 0x00, 0x00
        /*003c*/ 	.byte	0xc0, 0x6a, 0x00, 0x00, 0x01, 0x00, 0x00, 0x00, 0x80, 0x75, 0x00, 0x00


	//----- nvinfo : EIATTR_MERCURY_ISA_VERSION
	.align		4
.L_492:
        /*0048*/ 	.byte	0x03, 0x5f
        /*004a*/ 	.short	0x0101


	//----- nvinfo : EIATTR_VRC_CTA_INIT_COUNT
	.align		4
        /*004c*/ 	.byte	0x02, 0x4a
	.zero		1
	.zero		1


	//----- nvinfo : EIATTR_EXIT_INSTR_OFFSETS
	.align		4
        /*0050*/ 	.byte	0x04, 0x1c
        /*0052*/ 	.short	(.L_494 - .L_493)


	//   ....[0]....
.L_493:
        /*0054*/ 	.word	0x00000090


	//   ....[1]....
        /*0058*/ 	.word	0x00009d90


	//----- nvinfo : EIATTR_CRS_STACK_SIZE
	.align		4
.L_494:
        /*005c*/ 	.byte	0x04, 0x1e
        /*005e*/ 	.short	(.L_496 - .L_495)
.L_495:
        /*0060*/ 	.word	0x00000000


	//----- nvinfo : EIATTR_CBANK_PARAM_SIZE
	.align		4
.L_496:
        /*0064*/ 	.byte	0x03, 0x19
        /*0066*/ 	.short	0x0280


	//----- nvinfo : EIATTR_PARAM_CBANK
	.align		4
        /*0068*/ 	.byte	0x04, 0x0a
        /*006a*/ 	.short	(.L_498 - .L_497)
	.align		4
.L_497:
        /*006c*/ 	.word	index@(.nv.constant0._ZN5flash44flash_bwd_dq_dk_dv_loop_seqk_parallel_kernelI23Flash_bwd_kernel_traitsILi256ELi64ELi64ELi8ELi4ELi2ELi2ELb0ELb1EN7cutlass10bfloat16_tE19Flash_kernel_traitsILi256ELi64ELi64ELi8ES3_EELb0ELb1ELb0ELb1ELb0ELb0ELb1EEEvNS_16Flash_bwd_paramsE)
        /*0070*/ 	.short	0x0380
        /*0072*/ 	.short	0x0280


	//----- nvinfo : EIATTR_SW_WAR
	.align		4
.L_498:
        /*0074*/ 	.byte	0x04, 0x36
        /*0076*/ 	.short	(.L_500 - .L_499)
.L_499:
        /*0078*/ 	.word	0x00000008
.L_500:


//--------------------- .nv.info._ZN5flash25flash_bwd_dot_do_o_kernelILb0E23Flash_bwd_kernel_traitsILi256ELi64ELi64ELi8ELi4ELi2ELi2ELb0ELb1EN7cutlass10bfloat16_tE19Flash_kernel_traitsILi256ELi64ELi64ELi8ES3_EEEEvNS_16Flash_bwd_paramsE --------------------------
	.section	.nv.info._ZN5flash25flash_bwd_dot_do_o_kernelILb0E23Flash_bwd_kernel_traitsILi256ELi64ELi64ELi8ELi4ELi2ELi2ELb0ELb1EN7cutlass10bfloat16_tE19Flash_kernel_traitsILi256ELi64ELi64ELi8ES3_EEEEvNS_16Flash_bwd_paramsE,"",@"SHT_CUDA_INFO"
	.sectionflags	@""
	.align	4


	//----- nvinfo : EIATTR_CUDA_API_VERSION
	.align		4
        /*0000*/ 	.byte	0x04, 0x37
        /*0002*/ 	.short	(.L_502 - .L_501)
.L_501:
        /*0004*/ 	.word	0x00000082


	//----- nvinfo : EIATTR_KPARAM_INFO
	.align		4
.L_502:
        /*0008*/ 	.byte	0x04, 0x17
        /*000a*/ 	.short	(.L_504 - .L_503)
.L_503:
        /*000c*/ 	.word	0x00000000
        /*0010*/ 	.short	0x0000
        /*0012*/ 	.short	0x0000
        /*0014*/ 	.byte	0x00, 0xf0, 0x01, 0x0a


	//----- nvinfo : EIATTR_SPARSE_MMA_MASK
	.align		4
.L_504:
        /*0018*/ 	.byte	0x03, 0x50
        /*001a*/ 	.short	0x0000


	//----- nvinfo : EIATTR_MAXREG_COUNT
	.align		4
        /*001c*/ 	.byte	0x03, 0x1b
        /*001e*/ 	.short	0x00ff


	//----- nvinfo : EIATTR_MERCURY_ISA_VERSION
	.align		4
        /*0020*/ 	.byte	0x03, 0x5f
        /*0022*/ 	.short	0x0101


	//----- nvinfo : EIATTR_COOP_GROUP_MASK_REGIDS
	.align		4
        /*0024*/ 	.byte	0x04, 0x29
        /*0026*/ 	.short	(.L_506 - .L_505)


	//   ....[0]....
.L_505:
        /*0028*/ 	.word	0xffffffff


	//   ....[1]....
        /*002c*/ 	.word	0xffffffff


	//   ....[2]....
        /*0030*/ 	.word	0xffffffff


	//   ....[3]....
        /*0034*/ 	.word	0xffffffff


	//   ....[4]....
        /*0038*/ 	.word	0xffffffff


	//   ....[5]....
        /*003c*/ 	.word	0xffffffff


	//----- nvinfo : EIATTR_COOP_GROUP_INSTR_OFFSETS
	.align		4
.L_506:
        /*0040*/ 	.byte	0x04, 0x28
        /*0042*/ 	.short	(.L_508 - .L_507)


	//   ....[0]....
.L_507:
        /*0044*/ 	.word	0x000018b0


	//   ....[1]....
        /*0048*/ 	.word	0x000018c0


	//   ....[2]....
        /*004c*/ 	.word	0x00001900


	//   ....[3]....
        /*0050*/ 	.word	0x00001920


	//   ....[4]....
        /*0054*/ 	.word	0x00001970


	//   ....[5]....
        /*0058*/ 	.word	0x000019a0


	//----- nvinfo : EIATTR_VRC_CTA_INIT_COUNT
	.align		4
.L_508:
        /*005c*/ 	.byte	0x02, 0x4a
	.zero		1
	.zero		1


	//----- nvinfo : EIATTR_EXIT_INSTR_OFFSETS
	.align		4
        /*0060*/ 	.byte	0x04, 0x1c
        /*0062*/ 	.short	(.L_510 - .L_509)


	//   ....[0]....
.L_509:
        /*0064*/ 	.word	0x00000140


	//   ....[1]....
        /*0068*/ 	.word	0x00001a10


	//   ....[2]....
        /*006c*/ 	.word	0x00001a30


	//----- nvinfo : EIATTR_CRS_STACK_SIZE
	.align		4
.L_510:
        /*0070*/ 	.byte	0x04, 0x1e
        /*0072*/ 	.short	(.L_512 - .L_511)
.L_511:
        /*0074*/ 	.word	0x00000000


	//----- nvinfo : EIATTR_CBANK_PARAM_SIZE
	.align		4
.L_512:
        /*0078*/ 	.byte	0x03, 0x19
        /*007a*/ 	.short	0x0280


	//----- nvinfo : EIATTR_PARAM_CBANK
	.align		4
        /*007c*/ 	.byte	0x04, 0x0a
        /*007e*/ 	.short	(.L_514 - .L_513)
	.align		4
.L_513:
        /*0080*/ 	.word	index@(.nv.constant0._ZN5flash25flash_bwd_dot_do_o_kernelILb0E23Flash_bwd_kernel_traitsILi256ELi64ELi64ELi8ELi4ELi2ELi2ELb0ELb1EN7cutlass10bfloat16_tE19Flash_kernel_traitsILi256ELi64ELi64ELi8ES3_EEEEvNS_16Flash_bwd_paramsE)
        /*0084*/ 	.short	0x0380
        /*0086*/ 	.short	0x0280


	//----- nvinfo : EIATTR_SW_WAR
	.align		4
.L_514:
        /*0088*/ 	.byte	0x04, 0x36
        /*008a*/ 	.short	(.L_516 - .L_515)
.L_515:
        /*008c*/ 	.word	0x00000008
.L_516:


//--------------------- .nv.info._ZN5flash25flash_bwd_dot_do_o_kernelILb1E23Flash_bwd_kernel_traitsILi256ELi64ELi64ELi8ELi4ELi2ELi2ELb0ELb1EN7cutlass10bfloat16_tE19Flash_kernel_traitsILi256ELi64ELi64ELi8ES3_EEEEvNS_16Flash_bwd_paramsE --------------------------
	.section	.nv.info._ZN5flash25flash_bwd_dot_do_o_kernelILb1E23Flash_bwd_kernel_traitsILi256ELi64ELi64ELi8ELi4ELi2ELi2ELb0ELb1EN7cutlass10bfloat16_tE19Flash_kernel_traitsILi256ELi64ELi64ELi8ES3_EEEEvNS_16Flash_bwd_paramsE,"",@"SHT_CUDA_INFO"
	.sectionflags	@""
	.align	4


	//----- nvinfo : EIATTR_CUDA_API_VERSION
	.align		4
        /*0000*/ 	.byte	0x04, 0x37
        /*0002*/ 	.short	(.L_518 - .L_517)
.L_517:
        /*0004*/ 	.word	0x00000082


	//----- nvinfo : EIATTR_KPARAM_INFO
	.align		4
.L_518:
        /*0008*/ 	.byte	0x04, 0x17
        /*000a*/ 	.short	(.L_520 - .L_519)
.L_519:
        /*000c*/ 	.word	0x00000000
        /*0010*/ 	.short	0x0000
        /*0012*/ 	.short	0x0000
        /*0014*/ 	.byte	0x00, 0xf0, 0x01, 0x0a


	//----- nvinfo : EIATTR_SPARSE_MMA_MASK
	.align		4
.L_520:
        /*0018*/ 	.byte	0x03, 0x50
        /*001a*/ 	.short	0x0000


	//----- nvinfo : EIATTR_MAXREG_COUNT
	.align		4
        /*001c*/ 	.byte	0x03, 0x1b
        /*001e*/ 	.short	0x00ff


	//----- nvinfo : EIATTR_MERCURY_ISA_VERSION
	.align		4
        /*0020*/ 	.byte	0x03, 0x5f
        /*0022*/ 	.short	0x0101


	//----- nvinfo : EIATTR_COOP_GROUP_MASK_REGIDS
	.align		4
        /*0024*/ 	.byte	0x04, 0x29
        /*0026*/ 	.short	(.L_522 - .L_521)


	//   ....[0]....
.L_521:
        /*0028*/ 	.word	0xffffffff


	//   ....[1]....
        /*002c*/ 	.word	0xffffffff


	//   ....[2]....
        /*0030*/ 	.word	0xffffffff


	//   ....[3]....
        /*0034*/ 	.word	0xffffffff


	//   ....[4]....
        /*0038*/ 	.word	0xffffffff


	//   ....[5]....
        /*003c*/ 	.word	0xffffffff


	//----- nvinfo : EIATTR_COOP_GROUP_INSTR_OFFSETS
	.align		4
.L_522:
        /*0040*/ 	.byte	0x04, 0x28
        /*0042*/ 	.short	(.L_524 - .L_523)


	//   ....[0]....
.L_523:
        /*0044*/ 	.word	0x00001b90


	//   ....[1]....
        /*0048*/ 	.word	0x00001bc0


	//   ....[2]....
        /*004c*/ 	.word	0x00001c00


	//   ....[3]....
        /*0050*/ 	.word	0x00001c30


	//   ....[4]....
        /*0054*/ 	.word	0x00001ce0


	//   ....[5]....
        /*0058*/ 	.word	0x00001d00


	//----- nvinfo : EIATTR_VRC_CTA_INIT_COUNT
	.align		4
.L_524:
        /*005c*/ 	.byte	0x02, 0x4a
	.zero		1
	.zero		1


	//----- nvinfo : EIATTR_EXIT_INSTR_OFFSETS
	.align		4
        /*0060*/ 	.byte	0x04, 0x1c
        /*0062*/ 	.short	(.L_526 - .L_525)


	//   ....[0]....
.L_525:
        /*0064*/ 	.word	0x00000140


	//   ....[1]....
        /*0068*/ 	.word	0x00001ee0


	//----- nvinfo : EIATTR_CRS_STACK_SIZE
	.align		4
.L_526:
        /*006c*/ 	.byte	0x04, 0x1e
        /*006e*/ 	.short	(.L_528 - .L_527)
.L_527:
        /*0070*/ 	.word	0x00000000


	//----- nvinfo : EIATTR_CBANK_PARAM_SIZE
	.align		4
.L_528:
        /*0074*/ 	.byte	0x03, 0x19
        /*0076*/ 	.short	0x0280


	//----- nvinfo : EIATTR_PARAM_CBANK
	.align		4
        /*0078*/ 	.byte	0x04, 0x0a
        /*007a*/ 	.short	(.L_530 - .L_529)
	.align		4
.L_529:
        /*007c*/ 	.word	index@(.nv.constant0._ZN5flash25flash_bwd_dot_do_o_kernelILb1E23Flash_bwd_kernel_traitsILi256ELi64ELi64ELi8ELi4ELi2ELi2ELb0ELb1EN7cutlass10bfloat16_tE19Flash_kernel_traitsILi256ELi64ELi64ELi8ES3_EEEEvNS_16Flash_bwd_paramsE)
        /*0080*/ 	.short	0x0380
        /*0082*/ 	.short	0x0280


	//----- nvinfo : EIATTR_SW_WAR
	.align		4
.L_530:
        /*0084*/ 	.byte	0x04, 0x36
        /*0086*/ 	.short	(.L_532 - .L_531)
.L_531:
        /*0088*/ 	.word	0x00000008
.L_532:


//--------------------- .nv.info._ZN5flash27flash_bwd_convert_dq_kernelI23Flash_bwd_kernel_traitsILi256ELi64ELi64ELi8ELi4ELi2ELi2ELb0ELb0EN7cutlass10bfloat16_tE19Flash_kernel_traitsILi256ELi64ELi64ELi8ES3_EEEEvNS_16Flash_bwd_paramsEi --------------------------
	.section	.nv.info._ZN5flash27flash_bwd_convert_dq_kernelI23Flash_bwd_kernel_traitsILi256ELi64ELi64ELi8ELi4ELi2ELi2ELb0ELb0EN7cutlass10bfloat16_tE19Flash_kernel_traitsILi256ELi64ELi64ELi8ES3_EEEEvNS_16Flash_bwd_paramsEi,"",@"SHT_CUDA_INFO"
	.sectionflags	@""
	.align	4


	//----- nvinfo : EIATTR_CUDA_API_VERSION
	.align		4
        /*0000*/ 	.byte	0x04, 0x37
        /*0002*/ 	.short	(.L_534 - .L_533)
.L_533:
        /*0004*/ 	.word	0x00000082


	//----- nvinfo : EIATTR_KPARAM_INFO
	.align		4
.L_534:
        /*0008*/ 	.byte	0x04, 0x17
        /*000a*/ 	.short	(.L_536 - .L_535)
.L_535:
        /*000c*/ 	.word	0x00000000
        /*0010*/ 	.short	0x0001
        /*0012*/ 	.short	0x0280
        /*0014*/ 	.byte	0x00, 0xf0, 0x11, 0x00


	//----- nvinfo : EIATTR_KPARAM_INFO
	.align		4
.L_536:
        /*0018*/ 	.byte	0x04, 0x17
        /*001a*/ 	.short	(.L_538 - .L_537)
.L_537:
        /*001c*/ 	.word	0x00000000
        /*0020*/ 	.short	0x0000
        /*0022*/ 	.short	0x0000
        /*0024*/ 	.byte	0x00, 0xf0, 0x01, 0x0a


	//----- nvinfo : EIATTR_SPARSE_MMA_MASK
	.align		4
.L_538:
        /*0028*/ 	.byte	0x03, 0x50
        /*002a*/ 	.short	0x0000


	//----- nvinfo : EIATTR_MAXREG_COUNT
	.align		4
        /*002c*/ 	.byte	0x03, 0x1b
        /*002e*/ 	.short	0x00ff


	//----- nvinfo : EIATTR_NUM_BARRIERS
	.align		4
        /*0030*/ 	.byte	0x02, 0x4c
        /*0032*/ 	.byte	0x01
	.zero		1


	//----- nvinfo : EIATTR_MERCURY_ISA_VERSION
	.align		4
        /*0034*/ 	.byte	0x03, 0x5f
        /*0036*/ 	.short	0x0101


	//----- nvinfo : EIATTR_VRC_CTA_INIT_COUNT
	.align		4
        /*0038*/ 	.byte	0x02, 0x4a
	.zero		1
	.zero		1


	//----- nvinfo : EIATTR_EXIT_INSTR_OFFSETS
	.align		4
        /*003c*/ 	.byte	0x04, 0x1c
        /*003e*/ 	.short	(.L_540 - .L_539)


	//   ....[0]....
.L_539:
        /*0040*/ 	.word	0x00000120


	//   ....[1]....
        /*0044*/ 	.word	0x00001c60


	//   ....[2]....
        /*0048*/ 	.word	0x00001db0


	//   ....[3]....
        /*004c*/ 	.word	0x00001dd0


	//----- nvinfo : EIATTR_CRS_STACK_SIZE
	.align		4
.L_540:
        /*0050*/ 	.byte	0x04, 0x1e
        /*0052*/ 	.short	(.L_542 - .L_541)
.L_541:
        /*0054*/ 	.word	0x00000000


	//----- nvinfo : EIATTR_CBANK_PARAM_SIZE
	.align		4
.L_542:
        /*0058*/ 	.byte	0x03, 0x19
        /*005a*/ 	.short	0x0284


	//----- nvinfo : EIATTR_PARAM_CBANK
	.align		4
        /*005c*/ 	.byte	0x04, 0x0a
        /*005e*/ 	.short	(.L_544 - .L_543)
	.align		4
.L_543:
        /*0060*/ 	.word	index@(.nv.constant0._ZN5flash27flash_bwd_convert_dq_kernelI23Flash_bwd_kernel_traitsILi256ELi64ELi64ELi8ELi4ELi2ELi2ELb0ELb0EN7cutlass10bfloat16_tE19Flash_kernel_traitsILi256ELi64ELi64ELi8ES3_EEEEvNS_16Flash_bwd_paramsEi)
        /*0064*/ 	.short	0x0380
        /*0066*/ 	.short	0x0284


	//----- nvinfo : EIATTR_SW_WAR
	.align		4
.L_544:
        /*0068*/ 	.byte	0x04, 0x36
        /*006a*/ 	.short	(.L_546 - .L_545)
.L_545:
        /*006c*/ 	.word	0x00000008
.L_546:


//--------------------- .nv.info._ZN5flash44flash_bwd_dq_dk_dv_loop_seqk_parallel_kernelI23Flash_bwd_kernel_traitsILi256ELi64ELi64ELi8ELi4ELi2ELi2ELb0ELb0EN7cutlass10bfloat16_tE19Flash_kernel_traitsILi256ELi64ELi64ELi8ES3_EELb1ELb1ELb0ELb0ELb0ELb0ELb0EEEvNS_16Flash_bwd_paramsE --------------------------
	.section	.nv.info._ZN5flash44flash_bwd_dq_dk_dv_loop_seqk_parallel_kernelI23Flash_bwd_kernel_traitsILi256ELi64ELi64ELi8ELi4ELi2ELi2ELb0ELb0EN7cutlass10bfloat16_tE19Flash_kernel_traitsILi256ELi64ELi64ELi8ES3_EELb1ELb1ELb0ELb0ELb0ELb0ELb0EEEvNS_16Flash_bwd_paramsE,"",@"SHT_CUDA_INFO"
	.sectionflags	@""
	.align	4


	//----- nvinfo : EIATTR_CUDA_API_VERSION
	.align		4
        /*0000*/ 	.byte	0x04, 0x37
        /*0002*/ 	.short	(.L_548 - .L_547)
.L_547:
        /*0004*/ 	.word	0x00000082


	//----- nvinfo : EIATTR_KPARAM_INFO
	.align		4
.L_548:
        /*0008*/ 	.byte	0x04, 0x17
        /*000a*/ 	.short	(.L_550 - .L_549)
.L_549:
        /*000c*/ 	.word	0x00000000
        /*0010*/ 	.short	0x0000
        /*0012*/ 	.short	0x0000
        /*0014*/ 	.byte	0x00, 0xf0, 0x01, 0x0a


	//----- nvinfo : EIATTR_SPARSE_MMA_MASK
	.align		4
.L_550:
        /*0018*/ 	.byte	0x03, 0x50
        /*001a*/ 	.short	0x0000


	//----- nvinfo : EIATTR_MAXREG_COUNT
	.align		4
        /*001c*/ 	.byte	0x03, 0x1b
        /*001e*/ 	.short	0x00ff


	//----- nvinfo : EIATTR_NUM_BARRIERS
	.align		4
        /*0020*/ 	.byte	0x02, 0x4c
        /*0022*/ 	.byte	0x01
	.zero		1


	//----- nvinfo : EIATTR_ANNOTATIONS
	.align		4
        /*0024*/ 	.byte	0x04, 0x55
        /*0026*/ 	.short	(.L_552 - .L_551)


	//   ....[0]....
.L_551:
        /*0028*/ 	.word	0x00000001
        /*002c*/ 	.byte	0x10, 0x39, 0x00, 0x00, 0x01, 0x00, 0x00, 0x00, 0xb0, 0x39, 0x00, 0x00, 0x01, 0x00, 0x00, 0x00
        /*003c*/ 	.byte	0xf0, 0x39, 0x00, 0x00, 0x01, 0x00, 0x00, 0x00, 0x50, 0x3b, 0x00, 0x00, 0x01, 0x00, 0x00, 0x00
        /*004c*/ 	.byte	0xa0, 0x3d, 0x00, 0x00, 0x01, 0x00, 0x00, 0x00, 0xb0, 0x3f, 0x00, 0x00, 0x01, 0x00, 0x00, 0x00
        /*005c*/ 	.byte	0x00, 0x40, 0x00, 0x00, 0x01, 0x00, 0x00, 0x00, 0x40, 0x40, 0x00, 0x00, 0x01, 0x00, 0x00, 0x00
        /*006c*/ 	.byte	0x80, 0x40, 0x00, 0x00, 0x01, 0x00, 0x00, 0x00, 0xa0, 0x5f, 0x00, 0x00, 0x01, 0x00, 0x00, 0x00
        /*007c*/ 	.byte	0x80, 0x60, 0x00, 0x00, 0x01, 0x00, 0x00, 0x00, 0xc0, 0x82, 0x00, 0x00, 0x01, 0x00, 0x00, 0x00
        /*008c*/ 	.byte	0x40, 0x86, 0x00, 0x00


	//----- nvinfo : EIATTR_MERCURY_ISA_VERSION
	.align		4
.L_552:
        /*0090*/ 	.byte	0x03, 0x5f
        /*0092*/ 	.short	0x0101


	//----- nvinfo : EIATTR_VRC_CTA_INIT_COUNT
	.align		4
        /*0094*/ 	.byte	0x02, 0x4a
	.zero		1
	.zero		1


	//----- nvinfo : EIATTR_EXIT_INSTR_OFFSETS
	.align		4
        /*0098*/ 	.byte	0x04, 0x1c
        /*009a*/ 	.short	(.L_554 - .L_553)


	//   ....[0]....
.L_553:
        /*009c*/ 	.word	0x00000090


	//   ....[1]....
        /*00a0*/ 	.word	0x0000a520


	//----- nvinfo : EIATTR_CRS_STACK_SIZE
	.align		4
.L_554:
        /*00a4*/ 	.byte	0x04, 0x1e
        /*00a6*/ 	.short	(.L_556 - .L_555)
.L_555:
        /*00a8*/ 	.word	0x00000000


	//----- nvinfo : EIATTR_CBANK_PARAM_SIZE
	.align		4
.L_556:
        /*00ac*/ 	.byte	0x03, 0x19
        /*00ae*/ 	.short	0x0280


	//----- nvinfo : EIATTR_PARAM_CBANK
	.align		4
        /*00b0*/ 	.byte	0x04, 0x0a
        /*00b2*/ 	.short	(.L_558 - .L_557)
	.align		4
.L_557:
        /*00b4*/ 	.word	index@(.nv.constant0._ZN5flash44flash_bwd_dq_dk_dv_loop_seqk_parallel_kernelI23Flash_bwd_kernel_traitsILi256ELi64ELi64ELi8ELi4ELi2ELi2ELb0ELb0EN7cutlass10bfloat16_tE19Flash_kernel_traitsILi256ELi64ELi64ELi8ES3_EELb1ELb1ELb0ELb0ELb0ELb0ELb0EEEvNS_16Flash_bwd_paramsE)
        /*00b8*/ 	.short	0x0380
        /*00ba*/ 	.short	0x0280


	//----- nvinfo : EIATTR_SW_WAR
	.align		4
.L_558:
        /*00bc*/ 	.byte	0x04, 0x36
        /*00be*/ 	.short	(.L_560 - .L_559)
.L_559:
        /*00c0*/ 	.word	0x00000008
.L_560:


//--------------------- .nv.info._ZN5flash44flash_bwd_dq_dk_dv_loop_seqk_parallel_kernelI23Flash_bwd_kernel_traitsILi256ELi64ELi64ELi8ELi4ELi2ELi2ELb0ELb0EN7cutlass10bfloat16_tE19Flash_kernel_traitsILi256ELi64ELi64ELi8ES3_EELb0ELb1ELb0ELb0ELb0ELb0ELb1EEEvNS_16Flash_bwd_paramsE --------------------------
	.section	.nv.info._ZN5flash44flash_bwd_dq_dk_dv_loop_seqk_parallel_kernelI23Flash_bwd_kernel_traitsILi256ELi64ELi64ELi8ELi4ELi2ELi2ELb0ELb0EN7cutlass10bfloat16_tE19Flash_kernel_traitsILi256ELi64ELi64ELi8ES3_EELb0ELb1ELb0ELb0ELb0ELb0ELb1EEEvNS_16Flash_bwd_paramsE,"",@"SHT_CUDA_INFO"
	.sectionflags	@""
	.align	4


	//----- nvinfo : EIATTR_CUDA_API_VERSION
	.align		4
        /*0000*/ 	.byte	0x04, 0x37
        /*0002*/ 	.short	(.L_562 - .L_561)
.L_561:
        /*0004*/ 	.word	0x00000082


	//----- nvinfo : EIATTR_KPARAM_INFO
	.align		4
.L_562:
        /*0008*/ 	.byte	0x04, 0x17
        /*000a*/ 	.short	(.L_564 - .L_563)
.L_563:
        /*000c*/ 	.word	0x00000000
        /*0010*/ 	.short	0x0000
        /*0012*/ 	.short	0x0000
        /*0014*/ 	.byte	0x00, 0xf0, 0x01, 0x0a


	//----- nvinfo : EIATTR_SPARSE_MMA_MASK
	.align		4
.L_564:
        /*0018*/ 	.byte	0x03, 0x50
        /*001a*/ 	.short	0x0000


	//----- nvinfo : EIATTR_MAXREG_COUNT
	.align		4
        /*001c*/ 	.byte	0x03, 0x1b
        /*001e*/ 	.short	0x00ff


	//----- nvinfo : EIATTR_NUM_BARRIERS
	.align		4
        /*0020*/ 	.byte	0x02, 0x4c
        /*0022*/ 	.byte	0x01
	.zero		1


	//----- nvinfo : EIATTR_ANNOTATIONS
	.align		4
        /*0024*/ 	.byte	0x04, 0x55
        /*0026*/ 	.short	(.L_566 - .L_565)


	//   ....[0]....
.L_565:
        /*0028*/ 	.word	0x00000001
        /*002c*/ 	.byte	0x10, 0x3a, 0x00, 0x00, 0x01, 0x00, 0x00, 0x00, 0x50, 0x3a, 0x00, 0x00, 0x01, 0x00, 0x00, 0x00
        /*003c*/ 	.byte	0x40, 0x3c, 0x00, 0x00, 0x01, 0x00, 0x00, 0x00, 0x00, 0x3e, 0x00, 0x00, 0x01, 0x00, 0x00, 0x00
        /*004c*/ 	.byte	0xb0, 0x3e, 0x00, 0x00, 0x01, 0x00, 0x00, 0x00, 0x80, 0x47, 0x00, 0x00, 0x01, 0x00, 0x00, 0x00
        /*005c*/ 	.byte	0xb0, 0x47, 0x00, 0x00, 0x01, 0x00, 0x00, 0x00, 0x30, 0x5b, 0x00, 0x00, 0x01, 0x00, 0x00, 0x00
        /*006c*/ 	.byte	0x10, 0x5c, 0x00, 0x00, 0x01, 0x00, 0x00, 0x00, 0xd0, 0x7f, 0x00, 0x00, 0x01, 0x00, 0x00, 0x00
        /*007c*/ 	.byte	0x50, 0x83, 0x00, 0x00


	//----- nvinfo : EIATTR_MERCURY_ISA_VERSION
	.align		4
.L_566:
        /*0080*/ 	.byte	0x03, 0x5f
        /*0082*/ 	.short	0x0101


	//----- nvinfo : EIATTR_VRC_CTA_INIT_COUNT
	.align		4
        /*0084*/ 	.byte	0x02, 0x4a
	.zero		1
	.zero		1


	//----- nvinfo : EIATTR_EXIT_INSTR_OFFSETS
	.align		4
        /*0088*/ 	.byte	0x04, 0x1c
        /*008a*/ 	.short	(.L_568 - .L_567)


	//   ....[0]....
.L_567:
        /*008c*/ 	.word	0x00000090


	//   ....[1]....
        /*0090*/ 	.word	0x00009e00


	//----- nvinfo : EIATTR_CRS_STACK_SIZE
	.align		4
.L_568:
        /*0094*/ 	.byte	0x04, 0x1e
        /*0096*/ 	.short	(.L_570 - .L_569)
.L_569:
        /*0098*/ 	.word	0x00000000


	//----- nvinfo : EIATTR_CBANK_PARAM_SIZE
	.align		4
.L_570:
        /*009c*/ 	.byte	0x03, 0x19
        /*009e*/ 	.short	0x0280


	//----- nvinfo : EIATTR_PARAM_CBANK
	.align		4
        /*00a0*/ 	.byte	0x04, 0x0a
        /*00a2*/ 	.short	(.L_572 - .L_571)
	.align		4
.L_571:
        /*00a4*/ 	.word	index@(.nv.constant0._ZN5flash44flash_bwd_dq_dk_dv_loop_seqk_parallel_kernelI23Flash_bwd_kernel_traitsILi256ELi64ELi64ELi8ELi4ELi2ELi2ELb0ELb0EN7cutlass10bfloat16_tE19Flash_kernel_traitsILi256ELi64ELi64ELi8ES3_EELb0ELb1ELb0ELb0ELb0ELb0ELb1EEEvNS_16Flash_bwd_paramsE)
        /*00a8*/ 	.short	0x0380
        /*00aa*/ 	.short	0x0280


	//----- nvinfo : EIATTR_SW_WAR
	.align		4
.L_572:
        /*00ac*/ 	.byte	0x04, 0x36
        /*00ae*/ 	.short	(.L_574 - .L_573)
.L_573:
        /*00b0*/ 	.word	0x00000008
.L_574:


//--------------------- .nv.info._ZN5flash44flash_bwd_dq_dk_dv_loop_seqk_parallel_kernelI23Flash_bwd_kernel_traitsILi256ELi64ELi64ELi8ELi4ELi2ELi2ELb0ELb0EN7cutlass10bfloat16_tE19Flash_kernel_traitsILi256ELi64ELi64ELi8ES3_EELb1ELb1ELb0ELb0ELb0ELb1ELb0EEEvNS_16Flash_bwd_paramsE --------------------------
	.section	.nv.info._ZN5flash44flash_bwd_dq_dk_dv_loop_seqk_parallel_kernelI23Flash_bwd_kernel_traitsILi256ELi64ELi64ELi8ELi4ELi2ELi2ELb0ELb0EN7cutlass10bfloat16_tE19Flash_kernel_traitsILi256ELi64ELi64ELi8ES3_EELb1ELb1ELb0ELb0ELb0ELb1ELb0EEEvNS_16Flash_bwd_paramsE,"",@"SHT_CUDA_INFO"
	.sectionflags	@""
	.align	4


	//----- nvinfo : EIATTR_CUDA_API_VERSION
	.align		4
        /*0000*/ 	.byte	0x04, 0x37
        /*0002*/ 	.short	(.L_576 - .L_575)
.L_575:
        /*0004*/ 	.word	0x00000082


	//----- nvinfo : EIATTR_KPARAM_INFO
	.align		4
.L_576:
        /*0008*/ 	.byte	0x04, 0x17
        /*000a*/ 	.short	(.L_578 - .L_577)
.L_577:
        /*000c*/ 	.word	0x00000000
        /*0010*/ 	.short	0x0000
        /*0012*/ 	.short	0x0000
        /*0014*/ 	.byte	0x00, 0xf0, 0x01, 0x0a


	//----- nvinfo : EIATTR_SPARSE_MMA_MASK
	.align		4
.L_578:
        /*0018*/ 	.byte	0x03, 0x50
        /*001a*/ 	.short	0x0000


	//----- nvinfo : EIATTR_MAXREG_COUNT
	.align		4
        /*001c*/ 	.byte	0x03, 0x1b
        /*001e*/ 	.short	0x00ff


	//----- nvinfo : EIATTR_NUM_BARRIERS
	.align		4
        /*0020*/ 	.byte	0x02, 0x4c
        /*0022*/ 	.byte	0x01
	.zero		1


	//----- nvinfo : EIATTR_ANNOTATIONS
	.align		4
        /*0024*/ 	.byte	0x04, 0x55
        /*0026*/ 	.short	(.L_580 - .L_579)


	//   ....[0]....
.L_579:
        /*0028*/ 	.word	0x00000001
        /*002c*/ 	.byte	0x20, 0x30, 0x00, 0x00, 0x01, 0x00, 0x00, 0x00, 0x40, 0x31, 0x00, 0x00, 0x01, 0x00, 0x00, 0x00
        /*003c*/ 	.byte	0x80, 0x31, 0x00, 0x00, 0x01, 0x00, 0x00, 0x00, 0x90, 0x32, 0x00, 0x00, 0x01, 0x00, 0x00, 0x00
        /*004c*/ 	.byte	0xe0, 0x32, 0x00, 0x00, 0x01, 0x00, 0x00, 0x00, 0x30, 0x33, 0x00, 0x00, 0x01, 0x00, 0x00, 0x00
        /*005c*/ 	.byte	0x70, 0x33, 0x00, 0x00, 0x01, 0x00, 0x00, 0x00, 0x20, 0x3d, 0x00, 0x00, 0x01, 0x00, 0x00, 0x00
        /*006c*/ 	.byte	0x30, 0x5f, 0x00, 0x00, 0x01, 0x00, 0x00, 0x00, 0x40, 0x70, 0x00, 0x00, 0x01, 0x00, 0x00, 0x00
        /*007c*/ 	.byte	0x50, 0x70, 0x00, 0x00, 0x01, 0x00, 0x00, 0x00, 0xe0, 0x73, 0x00, 0x00


	//----- nvinfo : EIATTR_MERCURY_ISA_VERSION
	.align		4
.L_580:
        /*0088*/ 	.byte	0x03, 0x5f
        /*008a*/ 	.short	0x0101


	//----- nvinfo : EIATTR_VRC_CTA_INIT_COUNT
	.align		4
        /*008c*/ 	.byte	0x02, 0x4a
	.zero		1
	.zero		1


	//----- nvinfo : EIATTR_EXIT_INSTR_OFFSETS
	.align		4
        /*0090*/ 	.byte	0x04, 0x1c
        /*0092*/ 	.short	(.L_582 - .L_581)


	//   ....[0]....
.L_581:
        /*0094*/ 	.word	0x00000090


	//   ....[1]....
        /*0098*/ 	.word	0x000090f0


	//----- nvinfo : EIATTR_CRS_STACK_SIZE
	.align		4
.L_582:
        /*009c*/ 	.byte	0x04, 0x1e
        /*009e*/ 	.short	(.L_584 - .L_583)
.L_583:
        /*00a0*/ 	.word	0x00000000


	//----- nvinfo : EIATTR_CBANK_PARAM_SIZE
	.align		4
.L_584:
        /*00a4*/ 	.byte	0x03, 0x19
        /*00a6*/ 	.short	0x0280


	//----- nvinfo : EIATTR_PARAM_CBANK
	.align		4
        /*00a8*/ 	.byte	0x04, 0x0a
        /*00aa*/ 	.short	(.L_586 - .L_585)
	.align		4
.L_585:
        /*00ac*/ 	.word	index@(.nv.constant0._ZN5flash44flash_bwd_dq_dk_dv_loop_seqk_parallel_kernelI23Flash_bwd_kernel_traitsILi256ELi64ELi64ELi8ELi4ELi2ELi2ELb0ELb0EN7cutlass10bfloat16_tE19Flash_kernel_traitsILi256ELi64ELi64ELi8ES3_EELb1ELb1ELb0ELb0ELb0ELb1ELb0EEEvNS_16Flash_bwd_paramsE)
        /*00b0*/ 	.short	0x0380
        /*00b2*/ 	.short	0x0280


	//----- nvinfo : EIATTR_SW_WAR
	.align		4
.L_586:
        /*00b4*/ 	.byte	0x04, 0x36
        /*00b6*/ 	.short	(.L_588 - .L_587)
.L_587:
        /*00b8*/ 	.word	0x00000008
.L_588:


//--------------------- .nv.info._ZN5flash44flash_bwd_dq_dk_dv_loop_seqk_parallel_kernelI23Flash_bwd_kernel_traitsILi256ELi64ELi64ELi8ELi4ELi2ELi2ELb0ELb0EN7cutlass10bfloat16_tE19Flash_kernel_traitsILi256ELi64ELi64ELi8ES3_EELb0ELb1ELb0ELb0ELb0ELb1ELb1EEEvNS_16Flash_bwd_paramsE --------------------------
	.section	.nv.info._ZN5flash44flash_bwd_dq_dk_dv_loop_seqk_parallel_kernelI23Flash_bwd_kernel_traitsILi256ELi64ELi64ELi8ELi4ELi2ELi2ELb0ELb0EN7cutlass10bfloat16_tE19Flash_kernel_traitsILi256ELi64ELi64ELi8ES3_EELb0ELb1ELb0ELb0ELb0ELb1ELb1EEEvNS_16Flash_bwd_paramsE,"",@"SHT_CUDA_INFO"
	.sectionflags	@""
	.align	4


	//----- nvinfo : EIATTR_CUDA_API_VERSION
	.align		4
        /*0000*/ 	.byte	0x04, 0x37
        /*0002*/ 	.short	(.L_590 - .L_589)
.L_589:
        /*0004*/ 	.word	0x00000082


	//----- nvinfo : EIATTR_KPARAM_INFO
	.align		4
.L_590:
        /*0008*/ 	.byte	0x04, 0x17
        /*000a*/ 	.short	(.L_592 - .L_591)
.L_591:
        /*000c*/ 	.word	0x00000000
        /*0010*/ 	.short	0x0000
        /*0012*/ 	.short	0x0000
        /*0014*/ 	.byte	0x00, 0xf0, 0x01, 0x0a


	//----- nvinfo : EIATTR_SPARSE_MMA_MASK
	.align		4
.L_592:
        /*0018*/ 	.byte	0x03, 0x50
        /*001a*/ 	.short	0x0000


	//----- nvinfo : EIATTR_MAXREG_COUNT
	.align		4
        /*001c*/ 	.byte	0x03, 0x1b
        /*001e*/ 	.short	0x00ff


	//----- nvinfo : EIATTR_NUM_BARRIERS
	.align		4
        /*0020*/ 	.byte	0x02, 0x4c
        /*0022*/ 	.byte	0x01
	.zero		1


	//----- nvinfo : EIATTR_ANNOTATIONS
	.align		4
        /*0024*/ 	.byte	0x04, 0x55
        /*0026*/ 	.short	(.L_594 - .L_593)


	//   ....[0]....
.L_593:
        /*0028*/ 	.word	0x00000001
        /*002c*/ 	.byte	0x90, 0x5b, 0x00, 0x00, 0x01, 0x00, 0x00, 0x00, 0xe0, 0x6c, 0x00, 0x00


	//----- nvinfo : EIATTR_MERCURY_ISA_VERSION
	.align		4
.L_594:
        /*0038*/ 	.byte	0x03, 0x5f
        /*003a*/ 	.short	0x0101


	//----- nvinfo : EIATTR_VRC_CTA_INIT_COUNT
	.align		4
        /*003c*/ 	.byte	0x02, 0x4a
	.zero		1
	.zero		1


	//----- nvinfo : EIATTR_EXIT_INSTR_OFFSETS
	.align		4
        /*0040*/ 	.byte	0x04, 0x1c
        /*0042*/ 	.short	(.L_596 - .L_595)


	//   ....[0]....
.L_595:
        /*0044*/ 	.word	0x00000090


	//   ....[1]....
        /*0048*/ 	.word	0x00008940


	//----- nvinfo : EIATTR_CRS_STACK_SIZE
	.align		4
.L_596:
        /*004c*/ 	.byte	0x04, 0x1e
        /*004e*/ 	.short	(.L_598 - .L_597)
.L_597:
        /*0050*/ 	.word	0x00000000


	//----- nvinfo : EIATTR_CBANK_PARAM_SIZE
	.align		4
.L_598:
        /*0054*/ 	.byte	0x03, 0x19
        /*0056*/ 	.short	0x0280


	//----- nvinfo : EIATTR_PARAM_CBANK
	.align		4
        /*0058*/ 	.byte	0x04, 0x0a
        /*005a*/ 	.short	(.L_600 - .L_599)
	.align		4
.L_599:
        /*005c*/ 	.word	index@(.nv.constant0._ZN5flash44flash_bwd_dq_dk_dv_loop_seqk_parallel_kernelI23Flash_bwd_kernel_traitsILi256ELi64ELi64ELi8ELi4ELi2ELi2ELb0ELb0EN7cutlass10bfloat16_tE19Flash_kernel_traitsILi256ELi64ELi64ELi8ES3_EELb0ELb1ELb0ELb0ELb0ELb1ELb1EEEvNS_16Flash_bwd_paramsE)
        /*0060*/ 	.short	0x0380
        /*0062*/ 	.short	0x0280


	//----- nvinfo : EIATTR_SW_WAR
	.align		4
.L_600:
        /*0064*/ 	.byte	0x04, 0x36
        /*0066*/ 	.short	(.L_602 - .L_601)
.L_601:
        /*0068*/ 	.word	0x00000008
.L_602:


//--------------------- .nv.info._ZN5flash44flash_bwd_dq_dk_dv_loop_seqk_parallel_kernelI23Flash_bwd_kernel_traitsILi256ELi64ELi64ELi8ELi4ELi2ELi2ELb0ELb0EN7cutlass10bfloat16_tE19Flash_kernel_traitsILi256ELi64ELi64ELi8ES3_EELb1ELb1ELb0ELb1ELb0ELb0ELb0EEEvNS_16Flash_bwd_paramsE --------------------------
	.section	.nv.info._ZN5flash44flash_bwd_dq_dk_dv_loop_seqk_parallel_kernelI23Flash_bwd_kernel_traitsILi256ELi64ELi64ELi8ELi4ELi2ELi2ELb0ELb0EN7cutlass10bfloat16_tE19Flash_kernel_traitsILi256ELi64ELi64ELi8ES3_EELb1ELb1ELb0ELb1ELb0ELb0ELb0EEEvNS_16Flash_bwd_paramsE,"",@"SHT_CUDA_INFO"
	.sectionflags	@""
	.align	4


	//----- nvinfo : EIATTR_CUDA_API_VERSION
	.align		4
        /*0000*/ 	.byte	0x04, 0x37
        /*0002*/ 	.short	(.L_604 - .L_603)
.L_603:
        /*0004*/ 	.word	0x00000082


	//----- nvinfo : EIATTR_KPARAM_INFO
	.align		4
.L_604:
        /*0008*/ 	.byte	0x04, 0x17
        /*000a*/ 	.short	(.L_606 - .L_605)
.L_605:
        /*000c*/ 	.word	0x00000000
        /*0010*/ 	.short	0x0000
        /*0012*/ 	.short	0x0000
        /*0014*/ 	.byte	0x00, 0xf0, 0x01, 0x0a


	//----- nvinfo : EIATTR_SPARSE_MMA_MASK
	.align		4
.L_606:
        /*0018*/ 	.byte	0x03, 0x50
        /*001a*/ 	.short	0x0000


	//----- nvinfo : EIATTR_MAXREG_COUNT
	.align		4
        /*001c*/ 	.byte	0x03, 0x1b
        /*001e*/ 	.short	0x00ff


	//----- nvinfo : EIATTR_NUM_BARRIERS
	.align		4
        /*0020*/ 	.byte	0x02, 0x4c
        /*0022*/ 	.byte	0x01
	.zero		1


	//----- nvinfo : EIATTR_ANNOTATIONS
	.align		4
        /*0024*/ 	.byte	0x04, 0x55
        /*0026*/ 	.short	(.L_608 - .L_607)


	//   ....[0]....
.L_607:
        /* <DEDUP_REMOVED lines=16> */


	//----- nvinfo : EIATTR_MERCURY_ISA_VERSION
	.align		4
.L_608:
        /*0110*/ 	.byte	0x03, 0x5f
        /*0112*/ 	.short	0x0101


	//----- nvinfo : EIATTR_VRC_CTA_INIT_COUNT
	.align		4
        /*0114*/ 	.byte	0x02, 0x4a
	.zero		1
	.zero		1


	//----- nvinfo : EIATTR_EXIT_INSTR_OFFSETS
	.align		4
        /*0118*/ 	.byte	0x04, 0x1c
        /*011a*/ 	.short	(.L_610 - .L_609)


	//   ....[0]....
.L_609:
        /*011c*/ 	.word	0x00000090


	//   ....[1]....
        /*0120*/ 	.word	0x0000a980


	//----- nvinfo : EIATTR_CRS_STACK_SIZE
	.align		4
.L_610:
        /*0124*/ 	.byte	0x04, 0x1e
        /*0126*/ 	.short	(.L_612 - .L_611)
.L_611:
        /*0128*/ 	.word	0x00000000


	//----- nvinfo : EIATTR_CBANK_PARAM_SIZE
	.align		4
.L_612:
        /*012c*/ 	.byte	0x03, 0x19
        /*012e*/ 	.short	0x0280


	//----- nvinfo : EIATTR_PARAM_CBANK
	.align		4
        /*0130*/ 	.byte	0x04, 0x0a
        /*0132*/ 	.short	(.L_614 - .L_613)
	.align		4
.L_613:
        /*0134*/ 	.word	index@(.nv.constant0._ZN5flash44flash_bwd_dq_dk_dv_loop_seqk_parallel_kernelI23Flash_bwd_kernel_traitsILi256ELi64ELi64ELi8ELi4ELi2ELi2ELb0ELb0EN7cutlass10bfloat16_tE19Flash_kernel_traitsILi256ELi64ELi64ELi8ES3_EELb1ELb1ELb0ELb1ELb0ELb0ELb0EEEvNS_16Flash_bwd_paramsE)
        /*0138*/ 	.short	0x0380
        /*013a*/ 	.short	0x0280


	//----- nvinfo : EIATTR_SW_WAR
	.align		4
.L_614:
        /*013c*/ 	.byte	0x04, 0x36
        /*013e*/ 	.short	(.L_616 - .L_615)
.L_615:
        /*0140*/ 	.word	0x00000008
.L_616:


//--------------------- .nv.info._ZN5flash44flash_bwd_dq_dk_dv_loop_seqk_parallel_kernelI23Flash_bwd_kernel_traitsILi256ELi64ELi64ELi8ELi4ELi2ELi2ELb0ELb0EN7cutlass10bfloat16_tE19Flash_kernel_traitsILi256ELi64ELi64ELi8ES3_EELb0ELb1ELb0ELb1ELb0ELb0ELb1EEEvNS_16Flash_bwd_paramsE --------------------------
	.section	.nv.info._ZN5flash44flash_bwd_dq_dk_dv_loop_seqk_parallel_kernelI23Flash_bwd_kernel_traitsILi256ELi64ELi64ELi8ELi4ELi2ELi2ELb0ELb0EN7cutlass10bfloat16_tE19Flash_kernel_traitsILi256ELi64ELi64ELi8ES3_EELb0ELb1ELb0ELb1ELb0ELb0ELb1EEEvNS_16Flash_bwd_paramsE,"",@"SHT_CUDA_INFO"
	.sectionflags	@""
	.align	4


	//----- nvinfo : EIATTR_CUDA_API_VERSION
	.align		4
        /*0000*/ 	.byte	0x04, 0x37
        /*0002*/ 	.short	(.L_618 - .L_617)
.L_617:
        /*0004*/ 	.word	0x00000082


	//----- nvinfo : EIATTR_KPARAM_INFO
	.align		4
.L_618:
        /*0008*/ 	.byte	0x04, 0x17
        /*000a*/ 	.short	(.L_620 - .L_619)
.L_619:
        /*000c*/ 	.word	0x00000000
        /*0010*/ 	.short	0x0000
        /*0012*/ 	.short	0x0000
        /*0014*/ 	.byte	0x00, 0xf0, 0x01, 0x0a


	//----- nvinfo : EIATTR_SPARSE_MMA_MASK
	.align		4
.L_620:
        /*0018*/ 	.byte	0x03, 0x50
        /*001a*/ 	.short	0x0000


	//----- nvinfo : EIATTR_MAXREG_COUNT
	.align		4
        /*001c*/ 	.byte	0x03, 0x1b
        /*001e*/ 	.short	0x00ff


	//----- nvinfo : EIATTR_NUM_BARRIERS
	.align		4
        /*0020*/ 	.byte	0x02, 0x4c
        /*0022*/ 	.byte	0x01
	.zero		1


	//----- nvinfo : EIATTR_ANNOTATIONS
	.align		4
        /*0024*/ 	.byte	0x04, 0x55
        /*0026*/ 	.short	(.L_622 - .L_621)


	//   ....[0]....
.L_621:
        /* <DEDUP_REMOVED lines=15> */


	//----- nvinfo : EIATTR_MERCURY_ISA_VERSION
	.align		4
.L_622:
        /*0100*/ 	.byte	0x03, 0x5f
        /*0102*/ 	.short	0x0101


	//----- nvinfo : EIATTR_VRC_CTA_INIT_COUNT
	.align		4
        /*0104*/ 	.byte	0x02, 0x4a
	.zero		1
	.zero		1


	//----- nvinfo : EIATTR_EXIT_INSTR_OFFSETS
	.align		4
        /*0108*/ 	.byte	0x04, 0x1c
        /*010a*/ 	.short	(.L_624 - .L_623)


	//   ....[0]....
.L_623:
        /*010c*/ 	.word	0x00000090


	//   ....[1]....
        /*0110*/ 	.word	0x0000a170


	//----- nvinfo : EIATTR_CRS_STACK_SIZE
	.align		4
.L_624:
        /*0114*/ 	.byte	0x04, 0x1e
        /*0116*/ 	.short	(.L_626 - .L_625)
.L_625:
        /*0118*/ 	.word	0x00000000


	//----- nvinfo : EIATTR_CBANK_PARAM_SIZE
	.align		4
.L_626:
        /*011c*/ 	.byte	0x03, 0x19
        /*011e*/ 	.short	0x0280


	//----- nvinfo : EIATTR_PARAM_CBANK
	.align		4
        /*0120*/ 	.byte	0x04, 0x0a
        /*0122*/ 	.short	(.L_628 - .L_627)
	.align		4
.L_627:
        /*0124*/ 	.word	index@(.nv.constant0._ZN5flash44flash_bwd_dq_dk_dv_loop_seqk_parallel_kernelI23Flash_bwd_kernel_traitsILi256ELi64ELi64ELi8ELi4ELi2ELi2ELb0ELb0EN7cutlass10bfloat16_tE19Flash_kernel_traitsILi256ELi64ELi64ELi8ES3_EELb0ELb1ELb0ELb1ELb0ELb0ELb1EEEvNS_16Flash_bwd_paramsE)
        /*0128*/ 	.short	0x0380
        /*012a*/ 	.short	0x0280


	//----- nvinfo : EIATTR_SW_WAR
	.align		4
.L_628:
        /*012c*/ 	.byte	0x04, 0x36
        /*012e*/ 	.short	(.L_630 - .L_629)
.L_629:
        /*0130*/ 	.word	0x00000008
.L_630:


//--------------------- .nv.info._ZN5flash25flash_bwd_dot_do_o_kernelILb0E23Flash_bwd_kernel_traitsILi256ELi64ELi64ELi8ELi4ELi2ELi2ELb0ELb0EN7cutlass10bfloat16_tE19Flash_kernel_traitsILi256ELi64ELi64ELi8ES3_EEEEvNS_16Flash_bwd_paramsE --------------------------
	.section	.nv.info._ZN5flash25flash_bwd_dot_do_o_kernelILb0E23Flash_bwd_kernel_traitsILi256ELi64ELi64ELi8ELi4ELi2ELi2ELb0ELb0EN7cutlass10bfloat16_tE19Flash_kernel_traitsILi256ELi64ELi64ELi8ES3_EEEEvNS_16Flash_bwd_paramsE,"",@"SHT_CUDA_INFO"
	.sectionflags	@""
	.align	4


	//----- nvinfo : EIATTR_CUDA_API_VERSION
	.align		4
        /*0000*/ 	.byte	0x04, 0x37
        /*0002*/ 	.short	(.L_632 - .L_631)
.L_631:
        /*0004*/ 	.word	0x00000082


	//----- nvinfo : EIATTR_KPARAM_INFO
	.align		4
.L_632:
        /*0008*/ 	.byte	0x04, 0x17
        /*000a*/ 	.short	(.L_634 - .L_633)
.L_633:
        /*000c*/ 	.word	0x00000000
        /*0010*/ 	.short	0x0000
        /*0012*/ 	.short	0x0000
        /*0014*/ 	.byte	0x00, 0xf0, 0x01, 0x0a


	//----- nvinfo : EIATTR_SPARSE_MMA_MASK
	.align		4
.L_634:
        /*0018*/ 	.byte	0x03, 0x50
        /*001a*/ 	.short	0x0000


	//----- nvinfo : EIATTR_MAXREG_COUNT
	.align		4
        /*001c*/ 	.byte	0x03, 0x1b
        /*001e*/ 	.short	0x00ff


	//----- nvinfo : EIATTR_MERCURY_ISA_VERSION
	.align		4
        /*0020*/ 	.byte	0x03, 0x5f
        /*0022*/ 	.short	0x0101


	//----- nvinfo : EIATTR_COOP_GROUP_MASK_REGIDS
	.align		4
        /*0024*/ 	.byte	0x04, 0x29
        /*0026*/ 	.short	(.L_636 - .L_635)


	//   ....[0]....
.L_635:
        /*0028*/ 	.word	0xffffffff


	//   ....[1]....
        /*002c*/ 	.word	0xffffffff


	//   ....[2]....
        /*0030*/ 	.word	0xffffffff


	//   ....[3]....
        /*0034*/ 	.word	0xffffffff


	//   ....[4]....
        /*0038*/ 	.word	0xffffffff


	//   ....[5]....
        /*003c*/ 	.word	0xffffffff


	//----- nvinfo : EIATTR_COOP_GROUP_INSTR_OFFSETS
	.align		4
.L_636:
        /*0040*/ 	.byte	0x04, 0x28
        /*0042*/ 	.short	(.L_638 - .L_637)


	//   ....[0]....
.L_637:
        /*0044*/ 	.word	0x000018b0


	//   ....[1]....
        /*0048*/ 	.word	0x000018c0


	//   ....[2]....
        /*004c*/ 	.word	0x00001900


	//   ....[3]....
        /*0050*/ 	.word	0x00001920


	//   ....[4]....
        /*0054*/ 	.word	0x00001970


	//   ....[5]....
        /*0058*/ 	.word	0x000019a0


	//----- nvinfo : EIATTR_VRC_CTA_INIT_COUNT
	.align		4
.L_638:
        /*005c*/ 	.byte	0x02, 0x4a
	.zero		1
	.zero		1


	//----- nvinfo : EIATTR_EXIT_INSTR_OFFSETS
	.align		4
        /*0060*/ 	.byte	0x04, 0x1c
        /*0062*/ 	.short	(.L_640 - .L_639)


	//   ....[0]....
.L_639:
        /*0064*/ 	.word	0x00000140


	//   ....[1]....
        /*0068*/ 	.word	0x00001a10


	//   ....[2]....
        /*006c*/ 	.word	0x00001a30


	//----- nvinfo : EIATTR_CRS_STACK_SIZE
	.align		4
.L_640:
        /*0070*/ 	.byte	0x04, 0x1e
        /*0072*/ 	.short	(.L_642 - .L_641)
.L_641:
        /*0074*/ 	.word	0x00000000


	//----- nvinfo : EIATTR_CBANK_PARAM_SIZE
	.align		4
.L_642:
        /*0078*/ 	.byte	0x03, 0x19
        /*007a*/ 	.short	0x0280


	//----- nvinfo : EIATTR_PARAM_CBANK
	.align		4
        /*007c*/ 	.byte	0x04, 0x0a
        /*007e*/ 	.short	(.L_644 - .L_643)
	.align		4
.L_643:
        /*0080*/ 	.word	index@(.nv.constant0._ZN5flash25flash_bwd_dot_do_o_kernelILb0E23Flash_bwd_kernel_traitsILi256ELi64ELi64ELi8ELi4ELi2ELi2ELb0ELb0EN7cutlass10bfloat16_tE19Flash_kernel_traitsILi256ELi64ELi64ELi8ES3_EEEEvNS_16Flash_bwd_paramsE)
        /*0084*/ 	.short	0x0380
        /*0086*/ 	.short	0x0280


	//----- nvinfo : EIATTR_SW_WAR
	.align		4
.L_644:
        /*0088*/ 	.byte	0x04, 0x36
        /*008a*/ 	.short	(.L_646 - .L_645)
.L_645:
        /*008c*/ 	.word	0x00000008
.L_646:


//--------------------- .nv.info._ZN5flash25flash_bwd_dot_do_o_kernelILb1E23Flash_bwd_kernel_traitsILi256ELi64ELi64ELi8ELi4ELi2ELi2ELb0ELb0EN7cutlass10bfloat16_tE19Flash_kernel_traitsILi256ELi64ELi64ELi8ES3_EEEEvNS_16Flash_bwd_paramsE --------------------------
	.section	.nv.info._ZN5flash25flash_bwd_dot_do_o_kernelILb1E23Flash_bwd_kernel_traitsILi256ELi64ELi64ELi8ELi4ELi2ELi2ELb0ELb0EN7cutlass10bfloat16_tE19Flash_kernel_traitsILi256ELi64ELi64ELi8ES3_EEEEvNS_16Flash_bwd_paramsE,"",@"SHT_CUDA_INFO"
	.sectionflags	@""
	.align	4


	//----- nvinfo : EIATTR_CUDA_API_VERSION
	.align		4
        /*0000*/ 	.byte	0x04, 0x37
        /*0002*/ 	.short	(.L_648 - .L_647)
.L_647:
        /*0004*/ 	.word	0x00000082


	//----- nvinfo : EIATTR_KPARAM_INFO
	.align		4
.L_648:
        /*0008*/ 	.byte	0x04, 0x17
        /*000a*/ 	.short	(.L_650 - .L_649)
.L_649:
        /*000c*/ 	.word	0x00000000
        /*0010*/ 	.short	0x0000
        /*0012*/ 	.short	0x0000
        /*0014*/ 	.byte	0x00, 0xf0, 0x01, 0x0a


	//----- nvinfo : EIATTR_SPARSE_MMA_MASK
	.align		4
.L_650:
        /*0018*/ 	.byte	0x03, 0x50
        /*001a*/ 	.short	0x0000


	//----- nvinfo : EIATTR_MAXREG_COUNT
	.align		4
        /*001c*/ 	.byte	0x03, 0x1b
        /*001e*/ 	.short	0x00ff


	//----- nvinfo : EIATTR_MERCURY_ISA_VERSION
	.align		4
        /*0020*/ 	.byte	0x03, 0x5f
        /*0022*/ 	.short	0x0101


	//----- nvinfo : EIATTR_COOP_GROUP_MASK_REGIDS
	.align		4
        /*0024*/ 	.byte	0x04, 0x29
        /*0026*/ 	.short	(.L_652 - .L_651)


	//   ....[0]....
.L_651:
        /*0028*/ 	.word	0xffffffff


	//   ....[1]....
        /*002c*/ 	.word	0xffffffff


	//   ....[2]....
        /*0030*/ 	.word	0xffffffff


	//   ....[3]....
        /*0034*/ 	.word	0xffffffff


	//   ....[4]....
        /*0038*/ 	.word	0xffffffff


	//   ....[5]....
        /*003c*/ 	.word	0xffffffff


	//----- nvinfo : EIATTR_COOP_GROUP_INSTR_OFFSETS
	.align		4
.L_652:
        /*0040*/ 	.byte	0x04, 0x28
        /*0042*/ 	.short	(.L_654 - .L_653)


	//   ....[0]....
.L_653:
        /*0044*/ 	.word	0x00001b90


	//   ....[1]....
        /*0048*/ 	.word	0x00001bc0


	//   ....[2]....
        /*004c*/ 	.word	0x00001c00


	//   ....[3]....
        /*0050*/ 	.word	0x00001c30


	//   ....[4]....
        /*0054*/ 	.word	0x00001ce0


	//   ....[5]....
        /*0058*/ 	.word	0x00001d00


	//----- nvinfo : EIATTR_VRC_CTA_INIT_COUNT
	.align		4
.L_654:
        /*005c*/ 	.byte	0x02, 0x4a
	.zero		1
	.zero		1


	//----- nvinfo : EIATTR_EXIT_INSTR_OFFSETS
	.align		4
        /*0060*/ 	.byte	0x04, 0x1c
        /*0062*/ 	.short	(.L_656 - .L_655)


	//   ....[0]....
.L_655:
        /*0064*/ 	.word	0x00000140


	//   ....[1]....
        /*0068*/ 	.word	0x00001ee0


	//----- nvinfo : EIATTR_CRS_STACK_SIZE
	.align		4
.L_656:
        /*006c*/ 	.byte	0x04, 0x1e
        /*006e*/ 	.short	(.L_658 - .L_657)
.L_657:
        /*0070*/ 	.word	0x00000000


	//----- nvinfo : EIATTR_CBANK_PARAM_SIZE
	.align		4
.L_658:
        /*0074*/ 	.byte	0x03, 0x19
        /*0076*/ 	.short	0x0280


	//----- nvinfo : EIATTR_PARAM_CBANK
	.align		4
        /*0078*/ 	.byte	0x04, 0x0a
        /*007a*/ 	.short	(.L_660 - .L_659)
	.align		4
.L_659:
        /*007c*/ 	.word	index@(.nv.constant0._ZN5flash25flash_bwd_dot_do_o_kernelILb1E23Flash_bwd_kernel_traitsILi256ELi64ELi64ELi8ELi4ELi2ELi2ELb0ELb0EN7cutlass10bfloat16_tE19Flash_kernel_traitsILi256ELi64ELi64ELi8ES3_EEEEvNS_16Flash_bwd_paramsE)
        /*0080*/ 	.short	0x0380
        /*0082*/ 	.short	0x0280


	//----- nvinfo : EIATTR_SW_WAR
	.align		4
.L_660:
        /*0084*/ 	.byte	0x04, 0x36
        /*0086*/ 	.short	(.L_662 - .L_661)
.L_661:
        /*0088*/ 	.word	0x00000008
.L_662:


//--------------------- .nv.callgraph             --------------------------
	.section	.nv.callgraph,"",@"SHT_CUDA_CALLGRAPH"
	.align	4
	.sectionentsize	8
	.align		4
        /*0000*/ 	.word	0x00000000
	.align		4
        /*0004*/ 	.word	0xffffffff
	.align		4
        /*0008*/ 	.word	0x00000000
	.align		4
        /*000c*/ 	.word	0xfffffffe
	.align		4
        /*0010*/ 	.word	0x00000000
	.align		4
        /*0014*/ 	.word	0xfffffffd
	.align		4
        /*0018*/ 	.word	0x00000000
	.align		4
        /*001c*/ 	.word	0xfffffffc


//--------------------- .nv.constant4             --------------------------
	.section	.nv.constant4,"a",@progbits
	.align	8
	.align		8
.nv.constant4:
        /*0000*/ 	.dword	_ZN73_INTERNAL_7983b5e8_37_flash_bwd_hdim256_bf16_causal_sm80_cu_a6473388_30914cuda3std3__45__cpo5beginE
	.align		8
        /*0008*/ 	.dword	_ZN73_INTERNAL_7983b5e8_37_flash_bwd_hdim256_bf16_causal_sm80_cu_a6473388_30914cuda3std3__45__cpo3endE
	.align		8
        /*0010*/ 	.dword	_ZN73_INTERNAL_7983b5e8_37_flash_bwd_hdim256_bf16_causal_sm80_cu_a6473388_30914cuda3std3__45__cpo6cbeginE
	.align		8
        /*0018*/ 	.dword	_ZN73_INTERNAL_7983b5e8_37_flash_bwd_hdim256_bf16_causal_sm80_cu_a6473388_30914cuda3std3__45__cpo4cendE
	.align		8
        /*0020*/ 	.dword	_ZN73_INTERNAL_7983b5e8_37_flash_bwd_hdim256_bf16_causal_sm80_cu_a6473388_30914cuda3std3__475_GLOBAL__N__7983b5e8_37_flash_bwd_hdim256_bf16_causal_sm80_cu_a6473388_30916ignoreE
	.align		8
        /*0028*/ 	.dword	_ZN73_INTERNAL_7983b5e8_37_flash_bwd_hdim256_bf16_causal_sm80_cu_a6473388_30914cuda3std3__419piecewise_constructE
	.align		8
        /*0030*/ 	.dword	_ZN73_INTERNAL_7983b5e8_37_flash_bwd_hdim256_bf16_causal_sm80_cu_a6473388_30914cuda3std3__48in_placeE
	.align		8
        /*0038*/ 	.dword	_ZN73_INTERNAL_7983b5e8_37_flash_bwd_hdim256_bf16_causal_sm80_cu_a6473388_30914cuda3std6ranges3__45__cpo4swapE
	.align		8
        /*0040*/ 	.dword	_ZN73_INTERNAL_7983b5e8_37_flash_bwd_hdim256_bf16_causal_sm80_cu_a6473388_30914cuda3std6ranges3__45__cpo9iter_moveE
	.align		8
        /*0048*/ 	.dword	_ZN73_INTERNAL_7983b5e8_37_flash_bwd_hdim256_bf16_causal_sm80_cu_a6473388_30914cute7productE
	.align		8
        /*0050*/ 	.dword	_ZN73_INTERNAL_7983b5e8_37_flash_bwd_hdim256_bf16_causal_sm80_cu_a6473388_30914cute1_E


//--------------------- .text._ZN5flash27flash_bwd_convert_dq_kernelI23Flash_bwd_kernel_traitsILi256ELi64ELi32ELi8ELi4ELi1ELi2ELb1ELb1EN7cutlass10bfloat16_tE19Flash_kernel_traitsILi256ELi64ELi32ELi8ES3_EEEEvNS_16Flash_bwd_paramsEi --------------------------
	.section	.text._ZN5flash27flash_bwd_convert_dq_kernelI23Flash_bwd_kernel_traitsILi256ELi64ELi32ELi8ELi4ELi1ELi2ELb1ELb1EN7cutlass10bfloat16_tE19Flash_kernel_traitsILi256ELi64ELi32ELi8ES3_EEEEvNS_16Flash_bwd_paramsEi,"ax",@progbits
	.align	128
        .global         _ZN5flash27flash_bwd_convert_dq_kernelI23Flash_bwd_kernel_traitsILi256ELi64ELi32ELi8ELi4ELi1ELi2ELb1ELb1EN7cutlass10bfloat16_tE19Flash_kernel_traitsILi256ELi64ELi32ELi8ES3_EEEEvNS_16Flash_bwd_paramsEi
        .type           _ZN5flash27flash_bwd_convert_dq_kernelI23Flash_bwd_kernel_traitsILi256ELi64ELi32ELi8ELi4ELi1ELi2ELb1ELb1EN7cutlass10bfloat16_tE19Flash_kernel_traitsILi256ELi64ELi32ELi8ES3_EEEEvNS_16Flash_bwd_paramsEi,@function
        .size           _ZN5flash27flash_bwd_convert_dq_kernelI23Flash_bwd_kernel_traitsILi256ELi64ELi32ELi8ELi4ELi1ELi2ELb1ELb1EN7cutlass10bfloat16_tE19Flash_kernel_traitsILi256ELi64ELi32ELi8ES3_EEEEvNS_16Flash_bwd_paramsEi,(.L_x_1255 - _ZN5flash27flash_bwd_convert_dq_kernelI23Flash_bwd_kernel_traitsILi256ELi64ELi32ELi8ELi4ELi1ELi2ELb1ELb1EN7cutlass10bfloat16_tE19Flash_kernel_traitsILi256ELi64ELi32ELi8ES3_EEEEvNS_16Flash_bwd_paramsEi)
        .other          _ZN5flash27flash_bwd_convert_dq_kernelI23Flash_bwd_kernel_traitsILi256ELi64ELi32ELi8ELi4ELi1ELi2ELb1ELb1EN7cutlass10bfloat16_tE19Flash_kernel_traitsILi256ELi64ELi32ELi8ES3_EEEEvNS_16Flash_bwd_paramsEi,@"STO_CUDA_ENTRY STV_DEFAULT"
_ZN5flash27flash_bwd_convert_dq_kernelI23Flash_bwd_kernel_traitsILi256ELi64ELi32ELi8ELi4ELi1ELi2ELb1ELb1EN7cutlass10bfloat16_tE19Flash_kernel_traitsILi256ELi64ELi32ELi8ES3_EEEEvNS_16Flash_bwd_paramsEi:
.text._ZN5flash27flash_bwd_convert_dq_kernelI23Flash_bwd_kernel_traitsILi256ELi64ELi32ELi8ELi4ELi1ELi2ELb1ELb1EN7cutlass10bfloat16_tE19Flash_kernel_traitsILi256ELi64ELi32ELi8ES3_EEEEvNS_16Flash_bwd_paramsEi:
[----:B------:R-:W-:Y:S08]  /*0000*/  LDC R1, c[0x0][0x37c] ;  /* 0x0000df00ff017b82 */ /* 0x000ff00000000800 */
[----:B------:R-:W0:Y:S01]  /*0010*/  LDC.64 R4, c[0x0][0x460] ;  /* 0x00011800ff047b82 */ /* 0x000e220000000a00 */
[----:B------:R-:W1:Y:S01]  /*0020*/  S2R R11, SR_CTAID.Y ;  /* 0x00000000000b7919 */ /* 0x000e620000002600 */
[----:B------:R-:W2:Y:S01]  /*0030*/  LDCU.64 UR8, c[0x0][0x358] ;  /* 0x00006b00ff0877ac */ /* 0x000ea20008000a00 */
[----:B------:R-:W-:-:S05]  /*0040*/  MOV R41, 0xffffffff ;  /* 0xffffffff00297802 */ /* 0x000fca0000000f00 */
[----:B------:R-:W1:Y:S01]  /*0050*/  LDC.64 R2, c[0x0][0x460] ;  /* 0x00011800ff027b82 */ /* 0x000e620000000a00 */
[C---:B0-----:R-:W-:Y:S02]  /*0060*/  ISETP.NE.U32.AND P0, PT, R4.reuse, RZ, PT ;  /* 0x000000ff0400720c */ /* 0x041fe40003f05070 */
[----:B------:R-:W-:Y:S02]  /*0070*/  ISETP.NE.U32.AND P1, PT, R4, RZ, PT ;  /* 0x000000ff0400720c */ /* 0x000fe40003f25070 */
[C---:B------:R-:W-:Y:S02]  /*0080*/  ISETP.NE.AND.EX P0, PT, R5.reuse, RZ, PT, P0 ;  /* 0x000000ff0500720c */ /* 0x040fe40003f05300 */
[----:B------:R-:W-:Y:S01]  /*0090*/  ISETP.NE.AND.EX P1, PT, R5, RZ, PT, P1 ;  /* 0x000000ff0500720c */ /* 0x000fe20003f25310 */
[----:B-1----:R-:W-:-:S10]  /*00a0*/  IMAD.WIDE.U32 R2, R11, 0x4, R2 ;  /* 0x000000040b027825 */ /* 0x002fd400078e0002 */
[----:B--2---:R-:W2:Y:S04]  /*00b0*/  @P0 LDG.E R41, desc[UR8][R2.64] ;  /* 0x0000000802290981 */ /* 0x004ea8000c1e1900 */
[----:B------:R-:W2:Y:S01]  /*00c0*/  @P1 LDG.E R0, desc[UR8][R2.64+0x4] ;  /* 0x0000040802001981 */ /* 0x000ea2000c1e1900 */
[----:B------:R-:W0:Y:S08]  /*00d0*/  S2UR UR4, SR_CTAID.X ;  /* 0x00000000000479c3 */ /* 0x000e300000002500 */
[----:B------:R-:W1:Y:S01]  /*00e0*/  @!P1 LDC R9, c[0x0][0x434] ;  /* 0x00010d00ff099b82 */ /* 0x000e620000000800 */
[----:B0-----:R-:W-:Y:S01]  /*00f0*/  USHF.L.U32 UR4, UR4, 0x6, URZ ;  /* 0x0000000604047899 */ /* 0x001fe200080006ff */
[----:B--2---:R-:W-:-:S05]  /*0100*/  @P1 IADD3 R9, PT, PT, R0, -R41, RZ ;  /* 0x8000002900091210 */ /* 0x004fca0007ffe0ff */
[----:B-1----:R-:W-:-:S13]  /*0110*/  ISETP.GT.AND P1, PT, R9, UR4, PT ;  /* 0x0000000409007c0c */ /* 0x002fda000bf24270 */
[----:B------:R-:W-:Y:S05]  /*0120*/  @!P1 EXIT ;  /* 0x000000000000994d */ /* 0x000fea0003800000 */
[----:B------:R-:W-:Y:S01]  /*0130*/  ISETP.NE.AND P1, PT, R41, -0x1, PT ;  /* 0xffffffff2900780c */ /* 0x000fe20003f25270 */
[----:B------:R-:W0:Y:S01]  /*0140*/  LDC R73, c[0x0][0x44c] ;  /* 0x00011300ff497b82 */ /* 0x000e220000000800 */
[----:B------:R-:W0:Y:S07]  /*0150*/  LDCU UR6, c[0x0][0x3e0] ;  /* 0x00007c00ff0677ac */ /* 0x000e2e0008000800 */
[----:B------:R-:W1:Y:S08]  /*0160*/  S2UR UR7, SR_CTAID.Z ;  /* 0x00000000000779c3 */ /* 0x000e700000002700 */
[----:B------:R-:W2:Y:S08]  /*0170*/  @!P1 LDC.64 R2, c[0x0][0x5a0] ;  /* 0x00016800ff029b82 */ /* 0x000eb00000000a00 */
[----:B------:R-:W3:Y:S01]  /*0180*/  @P1 LDC.64 R4, c[0x0][0x5b8] ;  /* 0x00016e00ff041b82 */ /* 0x000ee20000000a00 */
[----:B--2---:R-:W-:-:S04]  /*0190*/  @!P1 IMAD.WIDE.U32 R12, R11, R2, RZ ;  /* 0x000000020b0c9225 */ /* 0x004fc800078e00ff */
[----:B------:R-:W-:Y:S02]  /*01a0*/  @!P1 IMAD R10, R11, R3, R13 ;  /* 0x000000030b0a9224 */ /* 0x000fe400078e020d */
[----:B---3--:R-:W-:-:S04]  /*01b0*/  @P1 IMAD.WIDE.U32 R2, R41, R4, RZ ;  /* 0x0000000429021225 */ /* 0x008fc800078e00ff */
[----:B------:R-:W-:Y:S01]  /*01c0*/  @P1 IMAD R10, R41, R5, R3 ;  /* 0x00000005290a1224 */ /* 0x000fe200078e0203 */
[----:B------:R-:W-:Y:S01]  /*01d0*/  @P1 MOV R12, R2 ;  /* 0x00000002000c1202 */ /* 0x000fe20000000f00 */
[----:B0-----:R-:W-:Y:S01]  /*01e0*/  IMAD.WIDE R2, R73, UR6, RZ ;  /* 0x0000000649027c25 */ /* 0x001fe2000f8e02ff */
[----:B-1----:R-:W-:Y:S06]  /*01f0*/  @P1 BRA `(.L_x_0) ;  /* 0x0000000000401947 */ /* 0x002fec0003800000 */
[----:B------:R-:W0:Y:S02]  /*0200*/  LDCU UR10, c[0x0][0x444] ;  /* 0x00008880ff0a77ac */ /* 0x000e240008000800 */
[----:B0-----:R-:W-:Y:S02]  /*0210*/  USHF.R.S32.HI UR5, URZ, 0x1f, UR10 ;  /* 0x0000001fff057899 */ /* 0x001fe4000801140a */
[----:B------:R-:W-:-:S04]  /*0220*/  IMAD.WIDE.U32 R4, R11, UR10, RZ ;  /* 0x0000000a0b047c25 */ /* 0x000fc8000f8e00ff */
[----:B------:R-:W-:Y:S01]  /*0230*/  IMAD R7, R11, UR5, RZ ;  /* 0x000000050b077c24 */ /* 0x000fe2000f8e02ff */
[----:B------:R-:W-:-:S04]  /*0240*/  USHF.R.S32.HI UR5, URZ, 0x1f, UR6 ;  /* 0x0000001fff057899 */ /* 0x000fc80008011406 */
[----:B------:R-:W-:Y:S01]  /*0250*/  IADD3 R0, PT, PT, R5, R7, RZ ;  /* 0x0000000705007210 */ /* 0x000fe20007ffe0ff */
[----:B------:R-:W-:-:S04]  /*0260*/  IMAD.WIDE.U32 R6, R4, UR6, RZ ;  /* 0x0000000604067c25 */ /* 0x000fc8000f8e00ff */
[----:B------:R-:W-:Y:S02]  /*0270*/  IMAD R5, R0, UR6, RZ ;  /* 0x0000000600057c24 */ /* 0x000fe4000f8e02ff */
[----:B------:R-:W-:-:S04]  /*0280*/  IMAD.WIDE.U32 R40, R6, R73, RZ ;  /* 0x0000004906287225 */ /* 0x000fc800078e00ff */
[----:B------:R-:W-:-:S05]  /*0290*/  IMAD R5, R4, UR5, R5 ;  /* 0x0000000504057c24 */ /* 0x000fca000f8e0205 */
[----:B------:R-:W-:Y:S02]  /*02a0*/  IADD3 R0, PT, PT, R7, R5, RZ ;  /* 0x0000000507007210 */ /* 0x000fe40007ffe0ff */
[----:B------:R-:W-:-:S03]  /*02b0*/  SHF.R.S32.HI R5, RZ, 0x1f, R73 ;  /* 0x0000001fff057819 */ /* 0x000fc60000011449 */
[----:B------:R-:W-:-:S04]  /*02c0*/  IMAD R0, R0, R73, RZ ;  /* 0x0000004900007224 */ /* 0x000fc800078e02ff */
[----:B------:R-:W-:-:S05]  /*02d0*/  IMAD R5, R5, R6, R0 ;  /* 0x0000000605057224 */ /* 0x000fca00078e0200 */
[----:B------:R-:W-:Y:S01]  /*02e0*/  IADD3 R38, PT, PT, R41, R5, RZ ;  /* 0x0000000529267210 */ /* 0x000fe20007ffe0ff */
[----:B------:R-:W-:Y:S06]  /*02f0*/  BRA `(.L_x_1) ;  /* 0x00000000000c7947 */ /* 0x000fec0003800000 */
.L_x_0:
[-C--:B------:R-:W-:Y:S02]  /*0300*/  IMAD R5, R3, R41.reuse, RZ ;  /* 0x0000002903057224 */ /* 0x080fe400078e02ff */
[----:B------:R-:W-:-:S05]  /*0310*/  IMAD.WIDE.U32 R40, R2, R41, RZ ;  /* 0x0000002902287225 */ /* 0x000fca00078e00ff */
[----:B------:R-:W-:-:S07]  /*0320*/  IADD3 R38, PT, PT, R41, R5, RZ ;  /* 0x0000000529267210 */ /* 0x000fce0007ffe0ff */
.L_x_1:
[----:B------:R-:W0:Y:S01]  /*0330*/  LDCU UR5, c[0x0][0x600] ;  /* 0x0000c000ff0577ac */ /* 0x000e220008000800 */
[----:B------:R-:W-:Y:S01]  /*0340*/  SHF.L.U32 R0, R11, 0x7, RZ ;  /* 0x000000070b007819 */ /* 0x000fe200000006ff */
[----:B------:R-:W1:Y:S01]  /*0350*/  S2R R41, SR_TID.X ;  /* 0x0000000000297919 */ /* 0x000e620000002100 */
[----:B------:R-:W-:Y:S01]  /*0360*/  HFMA2 R8, -RZ, RZ, 0, 0 ;  /* 0x00000000ff087431 */ /* 0x000fe200000001ff */
[----:B------:R-:W-:Y:S02]  /*0370*/  CS2R R18, SRZ ;  /* 0x0000000000127805 */ /* 0x000fe4000001ff00 */
[----:B------:R-:W-:Y:S01]  /*0380*/  SEL R0, R0, RZ, P0 ;  /* 0x000000ff00007207 */ /* 0x000fe20000000000 */
[----:B------:R-:W-:Y:S01]  /*0390*/  HFMA2 R13, -RZ, RZ, 0, 0 ;  /* 0x00000000ff0d7431 */ /* 0x000fe200000001ff */
[----:B------:R-:W-:Y:S02]  /*03a0*/  CS2R R20, SRZ ;  /* 0x0000000000147805 */ /* 0x000fe4000001ff00 */
[----:B------:R-:W-:-:S02]  /*03b0*/  CS2R R14, SRZ ;  /* 0x00000000000e7805 */ /* 0x000fc4000001ff00 */
[----:B------:R-:W-:Y:S01]  /*03c0*/  IADD3 R5, P0, PT, R0, UR4, RZ ;  /* 0x0000000400057c10 */ /* 0x000fe2000ff1e0ff */
[----:B------:R-:W-:Y:S01]  /*03d0*/  HFMA2 R0, -RZ, RZ, 0, 0 ;  /* 0x00000000ff007431 */ /* 0x000fe200000001ff */
[----:B------:R-:W-:Y:S02]  /*03e0*/  CS2R R16, SRZ ;  /* 0x0000000000107805 */ /* 0x000fe4000001ff00 */
[----:B------:R-:W-:Y:S02]  /*03f0*/  CS2R R24, SRZ ;  /* 0x0000000000187805 */ /* 0x000fe4000001ff00 */
[----:B------:R-:W-:Y:S01]  /*0400*/  IADD3.X R7, PT, PT, RZ, RZ, RZ, P0, !PT ;  /* 0x000000ffff077210 */ /* 0x000fe200007fe4ff */
[----:B------:R-:W-:Y:S01]  /*0410*/  IMAD.WIDE.U32 R36, R5, R2, RZ ;  /* 0x0000000205247225 */ /* 0x000fe200078e00ff */
[----:B------:R-:W-:Y:S02]  /*0420*/  MOV R74, RZ ;  /* 0x000000ff004a7202 */ /* 0x000fe40000000f00 */
[----:B------:R-:W-:-:S02]  /*0430*/  CS2R R26, SRZ ;  /* 0x00000000001a7805 */ /* 0x000fc4000001ff00 */
[----:B------:R-:W-:Y:S01]  /*0440*/  CS2R R22, SRZ ;  /* 0x0000000000167805 */ /* 0x000fe2000001ff00 */
[----:B0-----:R-:W-:Y:S01]  /*0450*/  UISETP.GE.AND UP0, UPT, UR5, 0x1, UPT ;  /* 0x000000010500788c */ /* 0x001fe2000bf06270 */
[----:B------:R-:W-:Y:S01]  /*0460*/  IMAD R7, R7, R2, RZ ;  /* 0x0000000207077224 */ /* 0x000fe200078e02ff */
[----:B------:R-:W-:Y:S02]  /*0470*/  CS2R R30, SRZ ;  /* 0x00000000001e7805 */ /* 0x000fe4000001ff00 */
[----:B------:R-:W-:Y:S02]  /*0480*/  CS2R R32, SRZ ;  /* 0x0000000000207805 */ /* 0x000fe4000001ff00 */
[----:B------:R-:W-:Y:S01]  /*0490*/  CS2R R28, SRZ ;  /* 0x00000000001c7805 */ /* 0x000fe2000001ff00 */
[----:B------:R-:W-:Y:S01]  /*04a0*/  IMAD R75, R3, R5, R7 ;  /* 0x00000005034b7224 */ /* 0x000fe200078e0207 */
[----:B------:R-:W-:Y:S02]  /*04b0*/  CS2R R2, SRZ ;  /* 0x0000000000027805 */ /* 0x000fe4000001ff00 */
[----:B------:R-:W-:-:S02]  /*04c0*/  CS2R R44, SRZ ;  /* 0x00000000002c7805 */ /* 0x000fc4000001ff00 */
[----:B------:R-:W-:Y:S02]  /*04d0*/  CS2R R46, SRZ ;  /* 0x00000000002e7805 */ /* 0x000fe4000001ff00 */
[----:B------:R-:W-:Y:S02]  /*04e0*/  CS2R R34, SRZ ;  /* 0x0000000000227805 */ /* 0x000fe4000001ff00 */
[----:B------:R-:W-:Y:S02]  /*04f0*/  CS2R R42, SRZ ;  /* 0x00000000002a7805 */ /* 0x000fe4000001ff00 */
[----:B------:R-:W-:Y:S02]  /*0500*/  CS2R R50, SRZ ;  /* 0x0000000000327805 */ /* 0x000fe4000001ff00 */
        /* <DEDUP_REMOVED lines=11> */
[----:B------:R-:W-:Y:S02]  /*05c0*/  MOV R72, RZ ;  /* 0x000000ff00487202 */ /* 0x000fe40000000f00 */
[----:B------:R-:W-:Y:S02]  /*05d0*/  CS2R R68, SRZ ;  /* 0x0000000000447805 */ /* 0x000fe4000001ff00 */
[----:B------:R-:W-:-:S02]  /*05e0*/  CS2R R70, SRZ ;  /* 0x0000000000467805 */ /* 0x000fc4000001ff00 */
[----:B------:R-:W-:Y:S01]  /*05f0*/  MOV R11, RZ ;  /* 0x000000ff000b7202 */ /* 0x000fe20000000f00 */
[----:B-1----:R-:W-:Y:S06]  /*0600*/  BRA.U !UP0, `(.L_x_2) ;  /* 0x0000000908887547 */ /* 0x002fec000b800000 */
[----:B------:R-:W0:Y:S01]  /*0610*/  LDCU.64 UR10, c[0x0][0x570] ;  /* 0x0000ae00ff0a77ac */ /* 0x000e220008000a00 */
[C---:B------:R-:W-:Y:S01]  /*0620*/  IMAD R39, R73.reuse, UR7, RZ ;  /* 0x0000000749277c24 */ /* 0x040fe2000f8e02ff */
[----:B------:R-:W-:Y:S01]  /*0630*/  SHF.R.U32.HI R18, RZ, 0x5, R41 ;  /* 0x00000005ff127819 */ /* 0x000fe20000011629 */
[----:B------:R-:W-:Y:S01]  /*0640*/  IMAD R73, R73, UR6, RZ ;  /* 0x0000000649497c24 */ /* 0x000fe2000f8e02ff */
[----:B------:R-:W-:Y:S01]  /*0650*/  LOP3.LUT R41, R41, 0x1f, RZ, 0xc0, !PT ;  /* 0x0000001f29297812 */ /* 0x000fe200078ec0ff */
[----:B------:R-:W-:Y:S01]  /*0660*/  UIADD3 UR5, UPT, UPT, -UR5, URZ, URZ ;  /* 0x000000ff05057290 */ /* 0x000fe2000fffe1ff */
[----:B------:R-:W-:Y:S02]  /*0670*/  IADD3 R40, P0, P1, R39, R40, R36 ;  /* 0x0000002827287210 */ /* 0x000fe4000791e024 */
[----:B------:R-:W-:Y:S01]  /*0680*/  IADD3 R37, PT, PT, R37, R75, RZ ;  /* 0x0000004b25257210 */ /* 0x000fe20007ffe0ff */
[----:B------:R-:W-:Y:S01]  /*0690*/  IMAD R41, R18, R73, R41 ;  /* 0x0000004912297224 */ /* 0x000fe200078e0229 */
[----:B------:R-:W-:-:S04]  /*06a0*/  SHF.R.S32.HI R39, RZ, 0x1f, R39 ;  /* 0x0000001fff277819 */ /* 0x000fc80000011427 */
[----:B------:R-:W-:Y:S02]  /*06b0*/  IADD3.X R18, PT, PT, R39, R38, R37, P0, P1 ;  /* 0x0000002627127210 */ /* 0x000fe400007e2425 */
[----:B------:R-:W-:-:S04]  /*06c0*/  IADD3 R39, P0, PT, R41, R40, RZ ;  /* 0x0000002829277210 */ /* 0x000fc80007f1e0ff */
[----:B------:R-:W-:Y:S02]  /*06d0*/  LEA.HI.X.SX32 R18, R41, R18, 0x1, P0 ;  /* 0x0000001229127211 */ /* 0x000fe400000f0eff */
[----:B0-----:R-:W-:-:S04]  /*06e0*/  LEA R40, P0, R39, UR10, 0x2 ;  /* 0x0000000a27287c11 */ /* 0x001fc8000f8010ff */
[----:B------:R-:W-:Y:S02]  /*06f0*/  LEA.HI.X R39, R39, UR11, R18, 0x2, P0 ;  /* 0x0000000b27277c11 */ /* 0x000fe400080f1412 */
[----:B------:R-:W-:Y:S02]  /*0700*/  IADD3 R40, P0, PT, R40, 0x200, RZ ;  /* 0x0000020028287810 */ /* 0x000fe40007f1e0ff */
[----:B------:R-:W-:Y:S02]  /*0710*/  MOV R18, RZ ;  /* 0x000000ff00127202 */ /* 0x000fe40000000f00 */
[----:B------:R-:W-:-:S09]  /*0720*/  IADD3.X R39, PT, PT, RZ, R39, RZ, P0, !PT ;  /* 0x00000027ff277210 */ /* 0x000fd200007fe4ff */
.L_x_3:
[----:B------:R-:W-:Y:S02]  /*0730*/  SHF.L.U32 R41, R73, 0x3, RZ ;  /* 0x0000000349297819 */ /* 0x000fe400000006ff */
[----:B------:R-:W-:Y:S02]  /*0740*/  MOV R36, R40 ;  /* 0x0000002800247202 */ /* 0x000fe40000000f00 */
[----:B------:R-:W-:-:S03]  /*0750*/  MOV R37, R39 ;  /* 0x0000002700257202 */ /* 0x000fc60000000f00 */
[----:B------:R-:W-:-:S05]  /*0760*/  IMAD.WIDE R40, R41, 0x4, R36 ;  /* 0x0000000429287825 */ /* 0x000fca00078e0224 */
[----:B------:R-:W2:Y:S04]  /*0770*/  LDG.E R38, desc[UR8][R40.64+-0x200] ;  /* 0xfffe000828267981 */ /* 0x000ea8000c1e1900 */
[----:B------:R-:W3:Y:S04]  /*0780*/  LDG.E R39, desc[UR8][R40.64+-0x180] ;  /* 0xfffe800828277981 */ /* 0x000ee8000c1e1900 */
[----:B------:R-:W4:Y:S04]  /*0790*/  LDG.E R77, desc[UR8][R40.64+0x100] ;  /* 0x00010008284d7981 */ /* 0x000f28000c1e1900 */
[----:B------:R-:W5:Y:S04]  /*07a0*/  LDG.E R76, desc[UR8][R40.64+-0x100] ;  /* 0xffff0008284c7981 */ /* 0x000f68000c1e1900 */
[----:B------:R-:W5:Y:S01]  /*07b0*/  LDG.E R75, desc[UR8][R40.64+0x80] ;  /* 0x00008008284b7981 */ /* 0x000f62000c1e1900 */
[----:B--2---:R-:W-:-:S03]  /*07c0*/  FADD.FTZ R71, R38, R71 ;  /* 0x0000004726477221 */ /* 0x004fc60000010000 */
[----:B------:R-:W2:Y:S01]  /*07d0*/  LDG.E R38, desc[UR8][R40.64] ;  /* 0x0000000828267981 */ /* 0x000ea2000c1e1900 */
[----:B---3--:R-:W-:-:S03]  /*07e0*/  FADD.FTZ R64, R39, R64 ;  /* 0x0000004027407221 */ /* 0x008fc60000010000 */
[----:B------:R-:W3:Y:S01]  /*07f0*/  LDG.E R39, desc[UR8][R40.64+-0x80] ;  /* 0xffff800828277981 */ /* 0x000ee2000c1e1900 */
[----:B----4-:R-:W-:Y:S01]  /*0800*/  FADD.FTZ R24, R77, R24 ;  /* 0x000000184d187221 */ /* 0x010fe20000010000 */
[----:B-----5:R-:W-:Y:S01]  /*0810*/  FADD.FTZ R57, R76, R57 ;  /* 0x000000394c397221 */ /* 0x020fe20000010000 */
[----:B------:R-:W-:Y:S01]  /*0820*/  FADD.FTZ R30, R75, R30 ;  /* 0x0000001e4b1e7221 */ /* 0x000fe20000010000 */
[----:B--2---:R-:W-:Y:S01]  /*0830*/  FADD.FTZ R43, R38, R43 ;  /* 0x0000002b262b7221 */ /* 0x004fe20000010000 */
[----:B---3--:R-:W-:Y:S01]  /*0840*/  FADD.FTZ R50, R39, R50 ;  /* 0x0000003227327221 */ /* 0x008fe20000010000 */
[----:B------:R-:W-:Y:S02]  /*0850*/  IMAD.WIDE R38, R73, 0x20, R40 ;  /* 0x0000002049267825 */ /* 0x000fe400078e0228 */
[----:B------:R-:W2:Y:S04]  /*0860*/  LDG.E R40, desc[UR8][R40.64+0x180] ;  /* 0x0001800828287981 */ /* 0x000ea8000c1e1900 */
[----:B------:R-:W3:Y:S04]  /*0870*/  LDG.E R77, desc[UR8][R38.64+-0x100] ;  /* 0xffff0008264d7981 */ /* 0x000ee8000c1e1900 */
[----:B------:R-:W4:Y:S04]  /*0880*/  LDG.E R75, desc[UR8][R38.64+-0x200] ;  /* 0xfffe0008264b7981 */ /* 0x000f28000c1e1900 */
[----:B------:R-:W5:Y:S01]  /*0890*/  LDG.E R76, desc[UR8][R38.64+-0x180] ;  /* 0xfffe8008264c7981 */ /* 0x000f62000c1e1900 */
[----:B--2---:R-:W-:-:S03]  /*08a0*/  FADD.FTZ R17, R40, R17 ;  /* 0x0000001128117221 */ /* 0x004fc60000010000 */
[----:B------:R-:W2:Y:S01]  /*08b0*/  LDG.E R40, desc[UR8][R38.64+0x100] ;  /* 0x0001000826287981 */ /* 0x000ea2000c1e1900 */
[----:B---3--:R-:W-:-:S03]  /*08c0*/  FADD.FTZ R56, R77, R56 ;  /* 0x000000384d387221 */ /* 0x008fc60000010000 */
[----:B------:R-:W3:Y:S01]  /*08d0*/  LDG.E R77, desc[UR8][R38.64+0x80] ;  /* 0x00008008264d7981 */ /* 0x000ee2000c1e1900 */
[----:B----4-:R-:W-:-:S03]  /*08e0*/  FADD.FTZ R70, R75, R70 ;  /* 0x000000464b467221 */ /* 0x010fc60000010000 */
[----:B------:R-:W4:Y:S01]  /*08f0*/  LDG.E R75, desc[UR8][R38.64] ;  /* 0x00000008264b7981 */ /* 0x000f22000c1e1900 */
[----:B-----5:R-:W-:-:S03]  /*0900*/  FADD.FTZ R63, R76, R63 ;  /* 0x0000003f4c3f7221 */ /* 0x020fc60000010000 */
[----:B------:R-:W5:Y:S01]  /*0910*/  LDG.E R76, desc[UR8][R38.64+-0x80] ;  /* 0xffff8008264c7981 */ /* 0x000f62000c1e1900 */
[----:B--2---:R-:W-:Y:S01]  /*0920*/  FADD.FTZ R23, R40, R23 ;  /* 0x0000001728177221 */ /* 0x004fe20000010000 */
[----:B------:R-:W-:Y:S02]  /*0930*/  IMAD.WIDE R40, R73, 0x20, R38 ;  /* 0x0000002049287825 */ /* 0x000fe400078e0226 */
[----:B------:R-:W2:Y:S02]  /*0940*/  LDG.E R39, desc[UR8][R38.64+0x180] ;  /* 0x0001800826277981 */ /* 0x000ea4000c1e1900 */
[----:B---3--:R-:W-:Y:S02]  /*0950*/  FADD.FTZ R29, R77, R29 ;  /* 0x0000001d4d1d7221 */ /* 0x008fe40000010000 */
[----:B------:R-:W3:Y:S01]  /*0960*/  LDG.E R77, desc[UR8][R40.64+-0x100] ;  /* 0xffff0008284d7981 */ /* 0x000ee2000c1e1900 */
[----:B----4-:R-:W-:-:S03]  /*0970*/  FADD.FTZ R42, R75, R42 ;  /* 0x0000002a4b2a7221 */ /* 0x010fc60000010000 */
[----:B------:R-:W4:Y:S01]  /*0980*/  LDG.E R75, desc[UR8][R40.64+-0x180] ;  /* 0xfffe8008284b7981 */ /* 0x000f22000c1e1900 */
[----:B-----5:R-:W-:-:S03]  /*0990*/  FADD.FTZ R49, R76, R49 ;  /* 0x000000314c317221 */ /* 0x020fc60000010000 */
        /* <DEDUP_REMOVED lines=61> */
[----:B------:R-:W-:-:S04]  /*0d70*/  IMAD.WIDE R40, R73, 0x20, R38 ;  /* 0x0000002049287825 */ /* 0x000fc800078e0226 */
[----:B---3--:R-:W-:Y:S02]  /*0d80*/  FADD.FTZ R33, R77, R33 ;  /* 0x000000214d217221 */ /* 0x008fe40000010000 */
[----:B------:R-:W2:Y:S04]  /*0d90*/  LDG.E R77, desc[UR8][R38.64+0x180] ;  /* 0x00018008264d7981 */ /* 0x000ea8000c1e1900 */
[----:B------:R-:W3:Y:S01]  /*0da0*/  LDG.E R39, desc[UR8][R40.64+0x80] ;  /* 0x0000800828277981 */ /* 0x000ee2000c1e1900 */
[----:B-----5:R-:W-:Y:S01]  /*0db0*/  FADD.FTZ R53, R76, R53 ;  /* 0x000000354c357221 */ /* 0x020fe20000010000 */
[----:B----4-:R-:W-:Y:S02]  /*0dc0*/  FADD.FTZ R46, R75, R46 ;  /* 0x0000002e4b2e7221 */ /* 0x010fe40000010000 */
[----:B------:R-:W4:Y:S04]  /*0dd0*/  LDG.E R76, desc[UR8][R40.64+-0x200] ;  /* 0xfffe0008284c7981 */ /* 0x000f28000c1e1900 */
[----:B------:R-:W5:Y:S04]  /*0de0*/  LDG.E R75, desc[UR8][R40.64+-0x180] ;  /* 0xfffe8008284b7981 */ /* 0x000f68000c1e1900 */
[----:B------:R-:W2:Y:S01]  /*0df0*/  LDG.E R38, desc[UR8][R36.64+-0x200] ;  /* 0xfffe000824267981 */ /* 0x000ea2000c1e1900 */
[----:B---3--:R-:W-:-:S03]  /*0e00*/  FADD.FTZ R32, R39, R32 ;  /* 0x0000002027207221 */ /* 0x008fc60000010000 */
[----:B------:R-:W3:Y:S01]  /*0e10*/  LDG.E R39, desc[UR8][R40.64+0x100] ;  /* 0x0001000828277981 */ /* 0x000ee2000c1e1900 */
[----:B----4-:R-:W-:-:S03]  /*0e20*/  FADD.FTZ R13, R76, R13 ;  /* 0x0000000d4c0d7221 */ /* 0x010fc60000010000 */
[----:B------:R-:W4:Y:S01]  /*0e30*/  LDG.E R76, desc[UR8][R40.64+-0x100] ;  /* 0xffff0008284c7981 */ /* 0x000f22000c1e1900 */
[----:B-----5:R-:W-:-:S03]  /*0e40*/  FADD.FTZ R66, R75, R66 ;  /* 0x000000424b427221 */ /* 0x020fc60000010000 */
[----:B------:R-:W5:Y:S01]  /*0e50*/  LDG.E R75, desc[UR8][R40.64+-0x80] ;  /* 0xffff8008284b7981 */ /* 0x000f62000c1e1900 */
[----:B---3--:R-:W-:-:S03]  /*0e60*/  FADD.FTZ R74, R39, R74 ;  /* 0x0000004a274a7221 */ /* 0x008fc60000010000 */
[----:B------:R-:W3:Y:S01]  /*0e70*/  LDG.E R39, desc[UR8][R36.64+-0x180] ;  /* 0xfffe800824277981 */ /* 0x000ee2000c1e1900 */
[----:B----4-:R-:W-:-:S03]  /*0e80*/  FADD.FTZ R59, R76, R59 ;  /* 0x0000003b4c3b7221 */ /* 0x010fc60000010000 */
[----:B------:R-:W4:Y:S01]  /*0e90*/  LDG.E R76, desc[UR8][R36.64+-0x100] ;  /* 0xffff0008244c7981 */ /* 0x000f22000c1e1900 */
[----:B-----5:R-:W-:-:S03]  /*0ea0*/  FADD.FTZ R52, R75, R52 ;  /* 0x000000344b347221 */ /* 0x020fc60000010000 */
[----:B------:R-:W5:Y:S01]  /*0eb0*/  LDG.E R75, desc[UR8][R40.64+0x180] ;  /* 0x00018008284b7981 */ /* 0x000f62000c1e1900 */
[----:B--2---:R-:W-:-:S03]  /*0ec0*/  FADD.FTZ R11, R38, R11 ;  /* 0x0000000b260b7221 */ /* 0x004fc60000010000 */
[----:B------:R-:W2:Y:S01]  /*0ed0*/  LDG.E R38, desc[UR8][R36.64] ;  /* 0x0000000824267981 */ /* 0x000ea2000c1e1900 */
[----:B------:R-:W-:-:S03]  /*0ee0*/  FADD.FTZ R19, R77, R19 ;  /* 0x000000134d137221 */ /* 0x000fc60000010000 */
[----:B------:R-:W2:Y:S04]  /*0ef0*/  LDG.E R77, desc[UR8][R40.64] ;  /* 0x00000008284d7981 */ /* 0x000ea8000c1e1900 */
        /* <DEDUP_REMOVED lines=8> */
[----:B------:R-:W-:-:S04]  /*0f80*/  UIADD3 UR5, UPT, UPT, UR5, 0x1, URZ ;  /* 0x0000000105057890 */ /* 0x000fc8000fffe0ff */
[----:B------:R-:W-:Y:S01]  /*0f90*/  UISETP.NE.AND UP0, UPT, UR5, URZ, UPT ;  /* 0x000000ff0500728c */ /* 0x000fe2000bf05270 */
[----:B------:R-:W-:Y:S01]  /*0fa0*/  FADD.FTZ R45, R77, R45 ;  /* 0x0000002d4d2d7221 */ /* 0x000fe20000010000 */
[----:B------:R-:W-:Y:S01]  /*0fb0*/  FADD.FTZ R31, R40, R31 ;  /* 0x0000001f281f7221 */ /* 0x000fe20000010000 */
[----:B---3--:R-:W-:Y:S02]  /*0fc0*/  FADD.FTZ R44, R39, R44 ;  /* 0x0000002c272c7221 */ /* 0x008fe40000010000 */
[----:B------:R-:W0:Y:S01]  /*0fd0*/  LDC.64 R38, c[0x0][0x5f8] ;  /* 0x00017e00ff267b82 */ /* 0x000e220000000a00 */
[----:B----4-:R-:W-:Y:S01]  /*0fe0*/  FADD.FTZ R25, R76, R25 ;  /* 0x000000194c197221 */ /* 0x010fe20000010000 */
[----:B-----5:R-:W-:Y:S01]  /*0ff0*/  FADD.FTZ R58, R75, R58 ;  /* 0x0000003a4b3a7221 */ /* 0x020fe20000010000 */
[----:B0-----:R-:W-:-:S04]  /*1000*/  LEA R40, P0, R38, R36, 0x2 ;  /* 0x0000002426287211 */ /* 0x001fc800078010ff */
[----:B------:R-:W-:Y:S01]  /*1010*/  LEA.HI.X R39, R38, R37, R39, 0x2, P0 ;  /* 0x0000002526277211 */ /* 0x000fe200000f1427 */
[----:B------:R-:W-:Y:S08]  /*1020*/  BRA.U UP0, `(.L_x_3) ;  /* 0xfffffff500c07547 */ /* 0x000ff0000b83ffff */
.L_x_2:
[----:B------:R-:W0:Y:S01]  /*1030*/  S2R R40, SR_TID.X ;  /* 0x0000000000287919 */ /* 0x000e220000002100 */
[----:B------:R-:W1:Y:S01]  /*1040*/  LDCU UR10, c[0x0][0x500] ;  /* 0x0000a000ff0a77ac */ /* 0x000e620008000800 */
[----:B------:R-:W2:Y:S01]  /*1050*/  S2UR UR6, SR_CgaCtaId ;  /* 0x00000000000679c3 */ /* 0x000ea20000008800 */
[----:B------:R-:W-:Y:S01]  /*1060*/  IADD3 R9, PT, PT, R9, -UR4, RZ ;  /* 0x8000000409097c10 */ /* 0x000fe2000fffe0ff */
[----:B------:R-:W-:Y:S01]  /*1070*/  BSSY.RECONVERGENT B0, `(.L_x_4) ;  /* 0x00000be000007945 */ /* 0x000fe20003800200 */
[----:B------:R-:W-:Y:S01]  /*1080*/  UMOV UR5, 0x400 ;  /* 0x0000040000057882 */ /* 0x000fe20000000000 */
[----:B-1----:R-:W-:Y:S01]  /*1090*/  FMUL.FTZ R11, R11, UR10 ;  /* 0x0000000a0b0b7c20 */ /* 0x002fe20008410000 */
[----:B------:R-:W-:Y:S01]  /*10a0*/  FMUL.FTZ R68, R68, UR10 ;  /* 0x0000000a44447c20 */ /* 0x000fe20008410000 */
        /* <DEDUP_REMOVED lines=8> */
[----:B------:R-:W-:Y:S01]  /*1130*/  F2FP.BF16.F32.PACK_AB R6, R62, R63 ;  /* 0x0000003f3e06723e */ /* 0x000fe200000010ff */
[----:B------:R-:W-:Y:S01]  /*1140*/  FMUL.FTZ R49, R49, UR10 ;  /* 0x0000000a31317c20 */ /* 0x000fe20008410000 */
[----:B------:R-:W-:Y:S01]  /*1150*/  FMUL.FTZ R48, R48, UR10 ;  /* 0x0000000a30307c20 */ /* 0x000fe20008410000 */
[----:B0-----:R-:W-:Y:S01]  /*1160*/  SHF.L.U32 R36, R40, 0x4, RZ ;  /* 0x0000000428247819 */ /* 0x001fe200000006ff */
[----:B------:R-:W-:Y:S01]  /*1170*/  FMUL.FTZ R63, R4, UR10 ;  /* 0x0000000a043f7c20 */ /* 0x000fe20008410000 */
[----:B------:R-:W-:Y:S01]  /*1180*/  SHF.L.U32 R38, R40, 0x5, RZ ;  /* 0x0000000528267819 */ /* 0x000fe200000006ff */
[----:B------:R-:W-:Y:S01]  /*1190*/  FMUL.FTZ R54, R54, UR10 ;  /* 0x0000000a36367c20 */ /* 0x000fe20008410000 */
[----:B------:R-:W-:Y:S01]  /*11a0*/  LOP3.LUT R37, R36, 0x1c0, RZ, 0xc0, !PT ;  /* 0x000001c024257812 */ /* 0x000fe200078ec0ff */
[----:B------:R-:W-:Y:S01]  /*11b0*/  FMUL.FTZ R5, R5, UR10 ;  /* 0x0000000a05057c20 */ /* 0x000fe20008410000 */
[----:B------:R-:W-:Y:S01]  /*11c0*/  SHF.R.U32.HI R36, RZ, 0x3, R40 ;  /* 0x00000003ff247819 */ /* 0x000fe20000011628 */
[----:B------:R-:W-:Y:S01]  /*11d0*/  FMUL.FTZ R42, R42, UR10 ;  /* 0x0000000a2a2a7c20 */ /* 0x000fe20008410000 */
[----:B------:R-:W-:Y:S01]  /*11e0*/  LOP3.LUT R76, R38, 0x400, RZ, 0xc0, !PT ;  /* 0x00000400264c7812 */ /* 0x000fe200078ec0ff */
[----:B------:R-:W-:Y:S01]  /*11f0*/  FMUL.FTZ R35, R35, UR10 ;  /* 0x0000000a23237c20 */ /* 0x000fe20008410000 */
[----:B------:R-:W-:Y:S01]  /*1200*/  LOP3.LUT R38, R37, 0x18, R36, 0xf8, !PT ;  /* 0x0000001825267812 */ /* 0x000fe200078ef824 */
[----:B------:R-:W-:Y:S01]  /*1210*/  FMUL.FTZ R46, R46, UR10 ;  /* 0x0000000a2e2e7c20 */ /* 0x000fe20008410000 */
[----:B------:R-:W-:Y:S01]  /*1220*/  SHF.L.U32 R37, R40, 0x1, RZ ;  /* 0x0000000128257819 */ /* 0x000fe200000006ff */
[----:B------:R-:W-:Y:S01]  /*1230*/  FMUL.FTZ R45, R45, UR10 ;  /* 0x0000000a2d2d7c20 */ /* 0x000fe20008410000 */
[----:B------:R-:W-:Y:S01]  /*1240*/  F2FP.BF16.F32.PACK_AB R48, R48, R49 ;  /* 0x000000313030723e */ /* 0x000fe200000010ff */
[----:B--2---:R-:W-:Y:S01]  /*1250*/  ULEA UR5, UR6, UR5, 0x18 ;  /* 0x0000000506057291 */ /* 0x004fe2000f8ec0ff */
[--C-:B------:R-:W-:Y:S01]  /*1260*/  LOP3.LUT R76, R76, 0x6, R37.reuse, 0xf8, !PT ;  /* 0x000000064c4c7812 */ /* 0x100fe200078ef825 */
[----:B------:R-:W-:Y:S01]  /*1270*/  FMUL.FTZ R51, R51, UR10 ;  /* 0x0000000a33337c20 */ /* 0x000fe20008410000 */
[----:B------:R-:W-:Y:S01]  /*1280*/  LOP3.LUT R37, R38, 0x38, R37, 0x78, !PT ;  /* 0x0000003826257812 */ /* 0x000fe200078e7825 */
[----:B------:R-:W-:Y:S01]  /*1290*/  FMUL.FTZ R38, R71, UR10 ;  /* 0x0000000a47267c20 */ /* 0x000fe20008410000 */
[----:B------:R-:W-:Y:S01]  /*12a0*/  LOP3.LUT P0, RZ, R40, 0x10, RZ, 0xc0, !PT ;  /* 0x0000001028ff7812 */ /* 0x000fe2000780c0ff */
[----:B------:R-:W-:Y:S01]  /*12b0*/  FMUL.FTZ R72, R72, UR10 ;  /* 0x0000000a48487c20 */ /* 0x000fe20008410000 */
[----:B------:R-:W-:Y:S01]  /*12c0*/  F2FP.BF16.F32.PACK_AB R4, R5, R54 ;  /* 0x000000360504723e */ /* 0x000fe200000010ff */
[----:B------:R-:W-:Y:S01]  /*12d0*/  FMUL.FTZ R54, R3, UR10 ;  /* 0x0000000a03367c20 */ /* 0x000fe20008410000 */
[----:B------:R-:W-:Y:S01]  /*12e0*/  F2FP.BF16.F32.PACK_AB R11, R38, R11 ;  /* 0x0000000b260b723e */ /* 0x000fe200000010ff */
[----:B------:R-:W-:Y:S01]  /*12f0*/  FMUL.FTZ R67, R67, UR10 ;  /* 0x0000000a43437c20 */ /* 0x000fe20008410000 */
[----:B------:R-:W-:Y:S01]  /*1300*/  F2FP.BF16.F32.PACK_AB R38, R7, R68 ;  /* 0x000000440726723e */ /* 0x000fe200000010ff */
[----:B------:R-:W-:Y:S01]  /*1310*/  FMUL.FTZ R68, R13, UR10 ;  /* 0x0000000a0d447c20 */ /* 0x000fe20008410000 */
[----:B------:R-:W-:Y:S01]  /*1320*/  SHF.L.U32 R7, R40, 0x3, RZ ;  /* 0x0000000328077819 */ /* 0x000fe200000006ff */
[----:B------:R-:W-:Y:S01]  /*1330*/  FMUL.FTZ R66, R66, UR10 ;  /* 0x0000000a42427c20 */ /* 0x000fe20008410000 */
[----:B------:R-:W-:Y:S01]  /*1340*/  LOP3.LUT R37, R76, R37, RZ, 0xfc, !PT ;  /* 0x000000254c257212 */ /* 0x000fe200078efcff */
[----:B------:R-:W-:Y:S01]  /*1350*/  FMUL.FTZ R65, R65, UR10 ;  /* 0x0000000a41417c20 */ /* 0x000fe20008410000 */
[----:B------:R-:W-:Y:S01]  /*1360*/  LOP3.LUT R13, R7, 0x1f8, RZ, 0xc0, !PT ;  /* 0x000001f8070d7812 */ /* 0x000fe200078ec0ff */
[----:B------:R-:W-:Y:S01]  /*1370*/  FMUL.FTZ R58, R58, UR10 ;  /* 0x0000000a3a3a7c20 */ /* 0x000fe20008410000 */
[----:B------:R-:W-:Y:S01]  /*1380*/  F2FP.BF16.F32.PACK_AB R35, R35, R42 ;  /* 0x0000002a2323723e */ /* 0x000fe200000010ff */
[----:B------:R-:W-:Y:S01]  /*1390*/  FMUL.FTZ R60, R60, UR10 ;  /* 0x0000000a3c3c7c20 */ /* 0x000fe20008410000 */
[----:B------:R-:W-:Y:S01]  /*13a0*/  LOP3.LUT R14, R13, 0x38, R40, 0x78, !PT ;  /* 0x000000380d0e7812 */ /* 0x000fe200078e7828 */
[----:B------:R-:W-:Y:S01]  /*13b0*/  FMUL.FTZ R59, R59, UR10 ;  /* 0x0000000a3b3b7c20 */ /* 0x000fe20008410000 */
[----:B------:R-:W-:Y:S01]  /*13c0*/  F2FP.BF16.F32.PACK_AB R13, R68, R41 ;  /* 0x00000029440d723e */ /* 0x000fe200000010ff */
[----:B------:R-:W-:Y:S01]  /*13d0*/  FMUL.FTZ R41, R61, UR10 ;  /* 0x0000000a3d297c20 */ /* 0x000fe20008410000 */
[----:B------:R-:W-:Y:S01]  /*13e0*/  FMUL.FTZ R61, R50, UR10 ;  /* 0x0000000a323d7c20 */ /* 0x000fe20008410000 */
        /* <DEDUP_REMOVED lines=8> */
[----:B------:R-:W-:Y:S01]  /*1470*/  F2FP.BF16.F32.PACK_AB R40, R69, R72 ;  /* 0x000000484528723e */ /* 0x000fe200000010ff */
[----:B------:R-:W-:Y:S01]  /*1480*/  FMUL.FTZ R31, R31, UR10 ;  /* 0x0000000a1f1f7c20 */ /* 0x000fe20008410000 */
[----:B------:R-:W-:Y:S01]  /*1490*/  FMUL.FTZ R24, R24, UR10 ;  /* 0x0000000a18187c20 */ /* 0x000fe20008410000 */
[----:B------:R-:W-:Y:S01]  /*14a0*/  F2FP.BF16.F32.PACK_AB R34, R50, R51 ;  /* 0x000000333222723e */ /* 0x000fe200000010ff */
[----:B------:R-:W-:Y:S01]  /*14b0*/  FMUL.FTZ R53, R53, UR10 ;  /* 0x0000000a35357c20 */ /* 0x000fe20008410000 */
[----:B------:R-:W-:Y:S01]  /*14c0*/  F2FP.BF16.F32.PACK_AB R42, R54, R43 ;  /* 0x0000002b362a723e */ /* 0x000fe200000010ff */
[----:B------:R-:W-:Y:S01]  /*14d0*/  FMUL.FTZ R52, R52, UR10 ;  /* 0x0000000a34347c20 */ /* 0x000fe20008410000 */
[----:B------:R-:W-:Y:S01]  /*14e0*/  F2FP.BF16.F32.PACK_AB R43, R45, R46 ;  /* 0x0000002e2d2b723e */ /* 0x000fe200000010ff */
[----:B------:R-:W-:Y:S01]  /*14f0*/  FMUL.FTZ R21, R21, UR10 ;  /* 0x0000000a15157c20 */ /* 0x000fe20008410000 */
[----:B------:R-:W-:Y:S01]  /*1500*/  LEA R46, R37, UR5, 0x1 ;  /* 0x00000005252e7c11 */ /* 0x000fe2000f8e08ff */
[----:B------:R-:W-:Y:S01]  /*1510*/  FMUL.FTZ R0, R0, UR10 ;  /* 0x0000000a00007c20 */ /* 0x000fe20008410000 */
[----:B------:R-:W-:Y:S01]  /*1520*/  F2FP.BF16.F32.PACK_AB R41, R64, R41 ;  /* 0x000000294029723e */ /* 0x000fe200000010ff */
[----:B------:R-:W-:Y:S01]  /*1530*/  FMUL.FTZ R27, R27, UR10 ;  /* 0x0000000a1b1b7c20 */ /* 0x000fe20008410000 */
[----:B------:R-:W-:Y:S01]  /*1540*/  IADD3 R50, PT, PT, R46, 0x40, RZ ;  /* 0x000000402e327810 */ /* 0x000fe20007ffe0ff */
[----:B------:R-:W-:Y:S01]  /*1550*/  FMUL.FTZ R2, R2, UR10 ;  /* 0x0000000a02027c20 */ /* 0x000fe20008410000 */
[----:B------:R-:W-:Y:S01]  /*1560*/  @P0 IADD3 R50, PT, PT, R46, -0x40, RZ ;  /* 0xffffffc02e320810 */ /* 0x000fe20007ffe0ff */
[----:B------:R-:W-:Y:S01]  /*1570*/  FMUL.FTZ R44, R44, UR10 ;  /* 0x0000000a2c2c7c20 */ /* 0x000fe20008410000 */
[----:B------:R-:W-:Y:S01]  /*1580*/  F2FP.BF16.F32.PACK_AB R55, R66, R67 ;  /* 0x000000434237723e */ /* 0x000fe200000010ff */
[----:B------:R-:W-:Y:S01]  /*1590*/  FMUL.FTZ R45, R30, UR10 ;  /* 0x0000000a1e2d7c20 */ /* 0x000fe20008410000 */
[----:B------:R-:W-:Y:S01]  /*15a0*/  F2FP.BF16.F32.PACK_AB R56, R68, R65 ;  /* 0x000000414438723e */ /* 0x000fe200000010ff */
[----:B------:R-:W-:Y:S01]  /*15b0*/  FMUL.FTZ R29, R29, UR10 ;  /* 0x0000000a1d1d7c20 */ /* 0x000fe20008410000 */
[----:B------:R-:W-:Y:S01]  /*15c0*/  F2FP.BF16.F32.PACK_AB R57, R70, R57 ;  /* 0x000000394639723e */ /* 0x000fe200000010ff */
[----:B------:R-:W-:Y:S01]  /*15d0*/  FMUL.FTZ R28, R28, UR10 ;  /* 0x0000000a1c1c7c20 */ /* 0x000fe20008410000 */
[----:B------:R-:W-:Y:S01]  /*15e0*/  F2FP.BF16.F32.PACK_AB R47, R61, R58 ;  /* 0x0000003a3d2f723e */ /* 0x000fe200000010ff */
[----:B------:R-:W-:Y:S01]  /*15f0*/  STS [R46], R11 ;  /* 0x0000000b2e007388 */ /* 0x000fe20000000800 */
[----:B------:R-:W-:Y:S01]  /*1600*/  F2FP.BF16.F32.PACK_AB R5, R59, R60 ;  /* 0x0000003c3b05723e */ /* 0x000fe200000010ff */
[----:B------:R-:W-:Y:S01]  /*1610*/  FMUL.FTZ R33, R33, UR10 ;  /* 0x0000000a21217c20 */ /* 0x000fe20008410000 */
[----:B------:R-:W-:Y:S01]  /*1620*/  FMUL.FTZ R32, R32, UR10 ;  /* 0x0000000a20207c20 */ /* 0x000fe20008410000 */
[----:B------:R-:W-:Y:S01]  /*1630*/  STS [R46+0x400], R39 ;  /* 0x000400272e007388 */ /* 0x000fe20000000800 */
[----:B------:R-:W-:Y:S01]  /*1640*/  F2FP.BF16.F32.PACK_AB R24, R24, R31 ;  /* 0x0000001f1818723e */ /* 0x000fe200000010ff */
[----:B------:R-:W-:Y:S01]  /*1650*/  FMUL.FTZ R23, R23, UR10 ;  /* 0x0000000a17177c20 */ /* 0x000fe20008410000 */
[----:B------:R-:W-:Y:S01]  /*1660*/  F2FP.BF16.F32.PACK_AB R3, R52, R53 ;  /* 0x000000353403723e */ /* 0x000fe200000010ff */
[----:B------:R-:W-:Y:S01]  /*1670*/  STS [R50], R40 ;  /* 0x0000002832007388 */ /* 0x000fe20000000800 */
[----:B------:R-:W-:Y:S01]  /*1680*/  FMUL.FTZ R22, R22, UR10 ;  /* 0x0000000a16167c20 */ /* 0x000fe20008410000 */
[----:B------:R-:W-:Y:S01]  /*1690*/  F2FP.BF16.F32.PACK_AB R31, R0, R21 ;  /* 0x00000015001f723e */ /* 0x000fe200000010ff */
[----:B------:R-:W-:Y:S01]  /*16a0*/  FMUL.FTZ R25, R25, UR10 ;  /* 0x0000000a19197c20 */ /* 0x000fe20008410000 */
[----:B------:R-:W-:Y:S01]  /*16b0*/  STS [R50+0x400], R6 ;  /* 0x0004000632007388 */ /* 0x000fe20000000800 */
[----:B------:R-:W-:Y:S01]  /*16c0*/  F2FP.BF16.F32.PACK_AB R2, R2, R27 ;  /* 0x0000001b0202723e */ /* 0x000fe200000010ff */
[----:B------:R-:W-:Y:S01]  /*16d0*/  FMUL.FTZ R0, R17, UR10 ;  /* 0x0000000a11007c20 */ /* 0x000fe20008410000 */
[----:B------:R-:W-:Y:S01]  /*16e0*/  FMUL.FTZ R16, R16, UR10 ;  /* 0x0000000a10107c20 */ /* 0x000fe20008410000 */
[----:B------:R-:W-:Y:S01]  /*16f0*/  STS [R46+0x1000], R38 ;  /* 0x001000262e007388 */ /* 0x000fe20000000800 */
        /* <DEDUP_REMOVED lines=9> */
[----:B------:R-:W-:Y:S01]  /*1790*/  FMUL.FTZ R19, R19, UR10 ;  /* 0x0000000a13137c20 */ /* 0x000fe20008410000 */
[----:B------:R-:W-:Y:S01]  /*17a0*/  FMUL.FTZ R18, R18, UR10 ;  /* 0x0000000a12127c20 */ /* 0x000fe20008410000 */
[----:B------:R-:W-:Y:S01]  /*17b0*/  STS [R50+0x1400], R55 ;  /* 0x0014003732007388 */ /* 0x000fe20000000800 */
[----:B------:R-:W-:Y:S01]  /*17c0*/  F2FP.BF16.F32.PACK_AB R32, R32, R33 ;  /* 0x000000212020723e */ /* 0x000fe200000010ff */
[----:B------:R-:W0:Y:S01]  /*17d0*/  LDC.64 R28, c[0x0][0x5b8] ;  /* 0x00016e00ff1c7b82 */ /* 0x000e220000000a00 */
[----:B------:R-:W-:Y:S01]  /*17e0*/  F2FP.BF16.F32.PACK_AB R22, R22, R23 ;  /* 0x000000171616723e */ /* 0x000fe200000010ff */
[----:B------:R-:W-:Y:S01]  /*17f0*/  STS [R46+0x2000], R56 ;  /* 0x002000382e007388 */ /* 0x000fe20000000800 */
[----:B------:R-:W-:-:S02]  /*1800*/  F2FP.BF16.F32.PACK_AB R37, R0, R25 ;  /* 0x000000190025723e */ /* 0x000fc400000010ff */
[----:B------:R-:W-:Y:S01]  /*1810*/  F2FP.BF16.F32.PACK_AB R15, R15, R16 ;  /* 0x000000100f0f723e */ /* 0x000fe200000010ff */
[----:B------:R-:W-:Y:S01]  /*1820*/  STS [R46+0x2400], R57 ;  /* 0x002400392e007388 */ /* 0x000fe20000000800 */
[----:B------:R-:W-:Y:S02]  /*1830*/  F2FP.BF16.F32.PACK_AB R33, R27, R26 ;  /* 0x0000001a1b21723e */ /* 0x000fe400000010ff */
[----:B------:R-:W-:Y:S01]  /*1840*/  F2FP.BF16.F32.PACK_AB R8, R17, R8 ;  /* 0x000000081108723e */ /* 0x000fe200000010ff */
[----:B------:R-:W-:Y:S01]  /*1850*/  STS [R50+0x2000], R47 ;  /* 0x0020002f32007388 */ /* 0x000fe20000000800 */
[----:B------:R-:W-:Y:S02]  /*1860*/  F2FP.BF16.F32.PACK_AB R45, R18, R19 ;  /* 0x00000013122d723e */ /* 0x000fe400000010ff */
[----:B------:R-:W-:Y:S01]  /*1870*/  LOP3.LUT R14, R14, 0x1e00, R7, 0xf8, !PT ;  /* 0x00001e000e0e7812 */ /* 0x000fe200078ef807 */
[----:B------:R-:W-:Y:S01]  /*1880*/  STS [R50+0x2400], R48 ;  /* 0x0024003032007388 */ /* 0x000fe20000000800 */
[----:B------:R-:W-:-:S02]  /*1890*/  ISETP.GE.AND P1, PT, R36, R9, PT ;  /* 0x000000092400720c */ /* 0x000fc40003f26270 */
[----:B------:R-:W-:Y:S01]  /*18a0*/  LEA R0, R14, UR5, 0x1 ;  /* 0x000000050e007c11 */ /* 0x000fe2000f8e08ff */
[----:B------:R-:W-:Y:S04]  /*18b0*/  STS [R46+0x3000], R4 ;  /* 0x003000042e007388 */ /* 0x000fe80000000800 */
[----:B------:R1:W-:Y:S04]  /*18c0*/  STS [R46+0x3400], R5 ;  /* 0x003400052e007388 */ /* 0x0003e80000000800 */
[----:B------:R-:W-:Y:S04]  /*18d0*/  STS [R50+0x3000], R49 ;  /* 0x0030003132007388 */ /* 0x000fe80000000800 */
[----:B------:R-:W-:Y:S01]  /*18e0*/  STS [R50+0x3400], R3 ;  /* 0x0034000332007388 */ /* 0x000fe20000000800 */
[----:B-1----:R-:W1:Y:S03]  /*18f0*/  LDC.64 R4, c[0x0][0x5d0] ;  /* 0x00017400ff047b82 */ /* 0x002e660000000a00 */
[----:B------:R-:W-:Y:S04]  /*1900*/  STS [R46+0x4000], R34 ;  /* 0x004000222e007388 */ /* 0x000fe80000000800 */
[----:B------:R-:W-:Y:S04]  /*1910*/  STS [R46+0x4400], R35 ;  /* 0x004400232e007388 */ /* 0x000fe80000000800 */
[----:B------:R-:W-:Y:S04]  /*1920*/  STS [R50+0x4000], R44 ;  /* 0x0040002c32007388 */ /* 0x000fe80000000800 */
[----:B------:R-:W-:Y:S04]  /*1930*/  STS [R50+0x4400], R30 ;  /* 0x0044001e32007388 */ /* 0x000fe80000000800 */
[----:B------:R-:W-:Y:S04]  /*1940*/  STS [R46+0x5000], R42 ;  /* 0x0050002a2e007388 */ /* 0x000fe80000000800 */
[----:B------:R-:W-:Y:S04]  /*1950*/  STS [R46+0x5400], R43 ;  /* 0x0054002b2e007388 */ /* 0x000fe80000000800 */
[----:B------:R0:W-:Y:S04]  /*1960*/  STS [R50+0x5000], R2 ;  /* 0x0050000232007388 */ /* 0x0001e80000000800 */
[----:B------:R-:W-:Y:S04]  /*1970*/  STS [R50+0x5400], R32 ;  /* 0x0054002032007388 */ /* 0x000fe80000000800 */
[----:B------:R-:W-:Y:S01]  /*1980*/  STS [R46+0x6000], R24 ;  /* 0x006000182e007388 */ /* 0x000fe20000000800 */
[----:B0-----:R-:W-:-:S03]  /*1990*/  IMAD.WIDE.U32 R2, R28, UR4, RZ ;  /* 0x000000041c027c25 */ /* 0x001fc6000f8e00ff */
[----:B------:R-:W-:Y:S01]  /*19a0*/  STS [R46+0x6400], R22 ;  /* 0x006400162e007388 */ /* 0x000fe20000000800 */
[----:B------:R-:W-:Y:S01]  /*19b0*/  IMAD R3, R29, UR4, R3 ;  /* 0x000000041d037c24 */ /* 0x000fe2000f8e0203 */
[----:B------:R-:W-:Y:S02]  /*19c0*/  LOP3.LUT R13, R2, 0x38, R7, 0xf8, !PT ;  /* 0x00000038020d7812 */ /* 0x000fe400078ef807 */
[----:B------:R0:W-:Y:S01]  /*19d0*/  STS [R50+0x6000], R37 ;  /* 0x0060002532007388 */ /* 0x0001e20000000800 */
[----:B------:R-:W-:Y:S02]  /*19e0*/  IADD3 R2, PT, PT, R36, 0x20, RZ ;  /* 0x0000002024027810 */ /* 0x000fe40007ffe0ff */
[----:B------:R-:W-:Y:S01]  /*19f0*/  IADD3 R12, P0, PT, R12, R13, RZ ;  /* 0x0000000d0c0c7210 */ /* 0x000fe20007f1e0ff */
[----:B------:R-:W-:Y:S03]  /*1a00*/  STS [R50+0x6400], R15 ;  /* 0x0064000f32007388 */ /* 0x000fe60000000800 */
[----:B------:R-:W-:Y:S01]  /*1a10*/  IADD3.X R13, PT, PT, R10, R3, RZ, P0, !PT ;  /* 0x000000030a0d7210 */ /* 0x000fe200007fe4ff */
[----:B------:R2:W-:Y:S01]  /*1a20*/  STS [R46+0x7000], R31 ;  /* 0x0070001f2e007388 */ /* 0x0005e20000000800 */
[----:B------:R-:W-:-:S02]  /*1a30*/  ISETP.GE.AND P0, PT, R2, R9, PT ;  /* 0x000000090200720c */ /* 0x000fc40003f06270 */
[----:B0-----:R-:W-:Y:S01]  /*1a40*/  LOP3.LUT R37, R7, 0x38, RZ, 0xc0, !PT ;  /* 0x0000003807257812 */ /* 0x001fe200078ec0ff */
[----:B------:R0:W-:Y:S01]  /*1a50*/  STS [R46+0x7400], R33 ;  /* 0x007400212e007388 */ /* 0x0001e20000000800 */
[----:B-1----:R-:W-:Y:S02]  /*1a60*/  IMAD.WIDE.U32 R38, R4, UR7, R12 ;  /* 0x0000000704267c25 */ /* 0x002fe4000f8e000c */
[C---:B------:R-:W-:Y:S01]  /*1a70*/  LOP3.LUT R42, R37.reuse, 0x40, RZ, 0xfc, !PT ;  /* 0x00000040252a7812 */ /* 0x040fe200078efcff */
[----:B------:R0:W-:Y:S01]  /*1a80*/  STS [R50+0x7000], R8 ;  /* 0x0070000832007388 */ /* 0x0001e20000000800 */
[----:B------:R-:W-:Y:S01]  /*1a90*/  LOP3.LUT R43, R37, 0x80, RZ, 0xfc, !PT ;  /* 0x00000080252b7812 */ /* 0x000fe200078efcff */
[----:B--2---:R-:W-:Y:S01]  /*1aa0*/  IMAD R31, R5, UR7, R39 ;  /* 0x00000007051f7c24 */ /* 0x004fe2000f8e0227 */
[----:B------:R-:W-:Y:S01]  /*1ab0*/  LOP3.LUT R44, R37, 0xc0, RZ, 0xfc, !PT ;  /* 0x000000c0252c7812 */ /* 0x000fe200078efcff */
[----:B------:R0:W-:Y:S01]  /*1ac0*/  STS [R50+0x7400], R45 ;  /* 0x0074002d32007388 */ /* 0x0001e20000000800 */
[----:B------:R-:W-:Y:S06]  /*1ad0*/  BAR.SYNC.DEFER_BLOCKING 0x0 ;  /* 0x0000000000007b1d */ /* 0x000fec0000010000 */
[----:B------:R0:W1:Y:S04]  /*1ae0*/  LDS.128 R24, [R0+0x1000] ;  /* 0x0010000000187984 */ /* 0x0000680000000c00 */
[----:B------:R0:W2:Y:S04]  /*1af0*/  LDS.128 R20, [R0+0x3000] ;  /* 0x0030000000147984 */ /* 0x0000a80000000c00 */
[----:B------:R0:W3:Y:S01]  /*1b00*/  LDS.128 R16, [R0+0x5000] ;  /* 0x0050000000107984 */ /* 0x0000e20000000c00 */
[----:B------:R-:W-:Y:S05]  /*1b10*/  @P1 BRA `(.L_x_5) ;  /* 0x00000000004c1947 */ /* 0x000fea0003800000 */
[----:B------:R-:W4:Y:S01]  /*1b20*/  LDCU UR4, c[0x0][0x440] ;  /* 0x00008800ff0477ac */ /* 0x000f220008000800 */
[----:B------:R-:W5:Y:S01]  /*1b30*/  LDS.128 R4, [R0+0x2000] ;  /* 0x0020000000047984 */ /* 0x000f620000000c00 */
[----:B------:R-:W-:Y:S01]  /*1b40*/  MOV R30, R38 ;  /* 0x00000026001e7202 */ /* 0x000fe20000000f00 */
[----:B------:R-:W1:Y:S02]  /*1b50*/  LDCU.64 UR6, c[0x0][0x558] ;  /* 0x0000ab00ff0677ac */ /* 0x000e640008000a00 */
[----:B0-----:R-:W0:Y:S02]  /*1b60*/  LDS.128 R8, [R0+0x4000] ;  /* 0x0040000000087984 */ /* 0x001e240000000c00 */
[C---:B------:R-:W-:Y:S02]  /*1b70*/  IMAD.WIDE.U32 R2, R36.reuse, R28, R30 ;  /* 0x0000001c24027225 */ /* 0x040fe400078e001e */
[----:B------:R-:W2:Y:S02]  /*1b80*/  LDS.128 R32, [R0+0x6000] ;  /* 0x0060000000207984 */ /* 0x000ea40000000c00 */
[----:B------:R-:W-:Y:S01]  /*1b90*/  IMAD R3, R36, R29, R3 ;  /* 0x0000001d24037224 */ /* 0x000fe200078e0203 */
[----:B----4-:R-:W-:-:S02]  /*1ba0*/  ISETP.GE.AND P1, PT, R37, UR4, PT ;  /* 0x0000000425007c0c */ /* 0x010fc4000bf26270 */
[----:B------:R-:W-:Y:S02]  /*1bb0*/  ISETP.GE.AND P2, PT, R42, UR4, PT ;  /* 0x000000042a007c0c */ /* 0x000fe4000bf46270 */
[----:B------:R-:W-:Y:S02]  /*1bc0*/  ISETP.GE.AND P3, PT, R43, UR4, PT ;  /* 0x000000042b007c0c */ /* 0x000fe4000bf66270 */
[----:B------:R-:W-:Y:S02]  /*1bd0*/  ISETP.GE.AND P4, PT, R44, UR4, PT ;  /* 0x000000042c007c0c */ /* 0x000fe4000bf86270 */
[----:B-1----:R-:W-:-:S04]  /*1be0*/  LEA R40, P5, R2, UR6, 0x1 ;  /* 0x0000000602287c11 */ /* 0x002fc8000f8a08ff */
[----:B------:R-:W-:Y:S01]  /*1bf0*/  LEA.HI.X R41, R2, UR7, R3, 0x1, P5 ;  /* 0x0000000702297c11 */ /* 0x000fe2000a8f0c03 */
[----:B------:R-:W1:Y:S04]  /*1c00*/  @!P1 LDS.128 R12, [R0] ;  /* 0x00000000000c9984 */ /* 0x000e680000000c00 */
[----:B-----5:R4:W-:Y:S04]  /*1c10*/  @!P2 STG.E.128 desc[UR8][R40.64+0x80], R4 ;  /* 0x000080042800a986 */ /* 0x0209e8000c101d08 */
[----:B0-----:R4:W-:Y:S04]  /*1c20*/  @!P3 STG.E.128 desc[UR8][R40.64+0x100], R8 ;  /* 0x000100082800b986 */ /* 0x0019e8000c101d08 */
[----:B--2---:R4:W-:Y:S04]  /*1c30*/  @!P4 STG.E.128 desc[UR8][R40.64+0x180], R32 ;  /* 0x000180202800c986 */ /* 0x0049e8000c101d08 */
[----:B-1----:R4:W-:Y:S02]  /*1c40*/  @!P1 STG.E.128 desc[UR8][R40.64], R12 ;  /* 0x0000000c28009986 */ /* 0x0029e4000c101d08 */
.L_x_5:
[----:B------:R-:W-:Y:S05]  /*1c50*/  BSYNC.RECONVERGENT B0 ;  /* 0x0000000000007941 */ /* 0x000fea0003800200 */
.L_x_4:
[----:B------:R-:W-:Y:S05]  /*1c60*/  @P0 EXIT ;  /* 0x000000000000094d */ /* 0x000fea0003800000 */
[----:B----4-:R-:W-:Y:S01]  /*1c70*/  IADD3 R9, P0, PT, R36, 0x20, RZ ;  /* 0x0000002024097810 */ /* 0x010fe20007f1e0ff */
[----:B------:R-:W4:Y:S01]  /*1c80*/  LDCU.64 UR6, c[0x0][0x558] ;  /* 0x0000ab00ff0677ac */ /* 0x000f220008000a00 */
[----:B------:R0:W3:Y:S01]  /*1c90*/  LDS.128 R4, [R0+0x7000] ;  /* 0x0070000000047984 */ /* 0x0000e20000000c00 */
[----:B------:R-:W-:Y:S02]  /*1ca0*/  MOV R2, R38 ;  /* 0x0000002600027202 */ /* 0x000fe40000000f00 */
[----:B------:R-:W-:Y:S01]  /*1cb0*/  IADD3.X R3, PT, PT, RZ, RZ, RZ, P0, !PT ;  /* 0x000000ffff037210 */ /* 0x000fe200007fe4ff */
[----:B------:R-:W5:Y:S04]  /*1cc0*/  LDCU UR4, c[0x0][0x440] ;  /* 0x00008800ff0477ac */ /* 0x000f680008000800 */
[----:B0-----:R-:W-:Y:S01]  /*1cd0*/  IMAD R8, R3, R28, RZ ;  /* 0x0000001c03087224 */ /* 0x001fe200078e02ff */
[----:B------:R-:W-:-:S03]  /*1ce0*/  MOV R3, R31 ;  /* 0x0000001f00037202 */ /* 0x000fc60000000f00 */
[----:B------:R-:W-:-:S04]  /*1cf0*/  IMAD.WIDE.U32 R2, R9, R28, R2 ;  /* 0x0000001c09027225 */ /* 0x000fc800078e0002 */
[----:B------:R-:W-:Y:S01]  /*1d00*/  IMAD R9, R9, R29, R8 ;  /* 0x0000001d09097224 */ /* 0x000fe200078e0208 */
[----:B----4-:R-:W-:Y:S02]  /*1d10*/  LEA R8, P0, R2, UR6, 0x1 ;  /* 0x0000000602087c11 */ /* 0x010fe4000f8008ff */
[----:B-----5:R-:W-:Y:S02]  /*1d20*/  ISETP.GE.AND P1, PT, R37, UR4, PT ;  /* 0x0000000425007c0c */ /* 0x020fe4000bf26270 */
[----:B------:R-:W-:Y:S02]  /*1d30*/  IADD3 R3, PT, PT, R3, R9, RZ ;  /* 0x0000000903037210 */ /* 0x000fe40007ffe0ff */
[----:B------:R-:W-:Y:S02]  /*1d40*/  ISETP.GE.AND P2, PT, R42, UR4, PT ;  /* 0x000000042a007c0c */ /* 0x000fe4000bf46270 */
[----:B------:R-:W-:Y:S02]  /*1d50*/  ISETP.GE.AND P3, PT, R43, UR4, PT ;  /* 0x000000042b007c0c */ /* 0x000fe4000bf66270 */
[----:B------:R-:W-:-:S02]  /*1d60*/  LEA.HI.X R9, R2, UR7, R3, 0x1, P0 ;  /* 0x0000000702097c11 */ /* 0x000fc400080f0c03 */
[----:B------:R-:W-:-:S03]  /*1d70*/  ISETP.GE.AND P0, PT, R44, UR4, PT ;  /* 0x000000042c007c0c */ /* 0x000fc6000bf06270 */
[----:B-1----:R0:W-:Y:S04]  /*1d80*/  @!P1 STG.E.128 desc[UR8][R8.64], R24 ;  /* 0x0000001808009986 */ /* 0x0021e8000c101d08 */
[----:B--2---:R0:W-:Y:S04]  /*1d90*/  @!P2 STG.E.128 desc[UR8][R8.64+0x80], R20 ;  /* 0x000080140800a986 */ /* 0x0041e8000c101d08 */
[----:B---3--:R0:W-:Y:S02]  /*1da0*/  @!P3 STG.E.128 desc[UR8][R8.64+0x100], R16 ;  /* 0x000100100800b986 */ /* 0x0081e4000c101d08 */
[----:B------:R-:W-:Y:S05]  /*1db0*/  @P0 EXIT ;  /* 0x000000000000094d */ /* 0x000fea0003800000 */
[----:B------:R-:W-:Y:S01]  /*1dc0*/  STG.E.128 desc[UR8][R8.64+0x180], R4 ;  /* 0x0001800408007986 */ /* 0x000fe2000c101d08 */
[----:B------:R-:W-:Y:S05]  /*1dd0*/  EXIT ;  /* 0x000000000000794d */ /* 0x000fea0003800000 */
.L_x_6:
[----:B------:R-:W-:-:S00]  /*1de0*/  BRA `(.L_x_6) ;  /* 0xfffffffc00fc7947 */ /* 0x000fc0000383ffff */
[----:B------:R-:W-:-:S00]  /*1df0*/  NOP ;  /* 0x0000000000007918 */ /* 0x000fc00000000000 */
        /* <DEDUP_REMOVED lines=8> */
.L_x_1255:


//--------------------- .text._ZN5flash44flash_bwd_dq_dk_dv_loop_seqk_parallel_kernelI23Flash_bwd_kernel_traitsILi256ELi64ELi32ELi8ELi4ELi1ELi2ELb1ELb1EN7cutlass10bfloat16_tE19Flash_kernel_traitsILi256ELi64ELi32ELi8ES3_EELb0ELb1ELb0ELb0ELb0ELb0ELb0EEEvNS_16Flash_bwd_paramsE --------------------------
	.section	.text._ZN5flash44flash_bwd_dq_dk_dv_loop_seqk_parallel_kernelI23Flash_bwd_kernel_traitsILi256ELi64ELi32ELi8ELi4ELi1ELi2ELb1ELb1EN7cutlass10bfloat16_tE19Flash_kernel_traitsILi256ELi64ELi32ELi8ES3_EELb0ELb1ELb0ELb0ELb0ELb0ELb0EEEvNS_16Flash_bwd_paramsE,"ax",@progbits
	.align	128
        .global         _ZN5flash44flash_bwd_dq_dk_dv_loop_seqk_parallel_kernelI23Flash_bwd_kernel_traitsILi256ELi64ELi32ELi8ELi4ELi1ELi2ELb1ELb1EN7cutlass10bfloat16_tE19Flash_kernel_traitsILi256ELi64ELi32ELi8ES3_EELb0ELb1ELb0ELb0ELb0ELb0ELb0EEEvNS_16Flash_bwd_paramsE
        .type           _ZN5flash44flash_bwd_dq_dk_dv_loop_seqk_parallel_kernelI23Flash_bwd_kernel_traitsILi256ELi64ELi32ELi8ELi4ELi1ELi2ELb1ELb1EN7cutlass10bfloat16_tE19Flash_kernel_traitsILi256ELi64ELi32ELi8ES3_EELb0ELb1ELb0ELb0ELb0ELb0ELb0EEEvNS_16Flash_bwd_paramsE,@function
        .size           _ZN5flash44flash_bwd_dq_dk_dv_loop_seqk_parallel_kernelI23Flash_bwd_kernel_traitsILi256ELi64ELi32ELi8ELi4ELi1ELi2ELb1ELb1EN7cutlass10bfloat16_tE19Flash_kernel_traitsILi256ELi64ELi32ELi8ES3_EELb0ELb1ELb0ELb0ELb0ELb0ELb0EEEvNS_16Flash_bwd_paramsE,(.L_x_1256 - _ZN5flash44flash_bwd_dq_dk_dv_loop_seqk_parallel_kernelI23Flash_bwd_kernel_traitsILi256ELi64ELi32ELi8ELi4ELi1ELi2ELb1ELb1EN7cutlass10bfloat16_tE19Flash_kernel_traitsILi256ELi64ELi32ELi8ES3_EELb0ELb1ELb0ELb0ELb0ELb0ELb0EEEvNS_16Flash_bwd_paramsE)
        .other          _ZN5flash44flash_bwd_dq_dk_dv_loop_seqk_parallel_kernelI23Flash_bwd_kernel_traitsILi256ELi64ELi32ELi8ELi4ELi1ELi2ELb1ELb1EN7cutlass10bfloat16_tE19Flash_kernel_traitsILi256ELi64ELi32ELi8ES3_EELb0ELb1ELb0ELb0ELb0ELb0ELb0EEEvNS_16Flash_bwd_paramsE,@"STO_CUDA_ENTRY STV_DEFAULT"
_ZN5flash44flash_bwd_dq_dk_dv_loop_seqk_parallel_kernelI23Flash_bwd_kernel_traitsILi256ELi64ELi32ELi8ELi4ELi1ELi2ELb1ELb1EN7cutlass10bfloat16_tE19Flash_kernel_traitsILi256ELi64ELi32ELi8ES3_EELb0ELb1ELb0ELb0ELb0ELb0ELb0EEEvNS_16Flash_bwd_paramsE:
.text._ZN5flash44flash_bwd_dq_dk_dv_loop_seqk_parallel_kernelI23Flash_bwd_kernel_traitsILi256ELi64ELi32ELi8ELi4ELi1ELi2ELb1ELb1EN7cutlass10bfloat16_tE19Flash_kernel_traitsILi256ELi64ELi32ELi8ES3_EELb0ELb1ELb0ELb0ELb0ELb0ELb0EEEvNS_16Flash_bwd_paramsE:
[----:B------:R-:W-:Y:S08]  /*0000*/  LDC R1, c[0x0][0x37c] ;  /* 0x0000df00ff017b82 */ /* 0x000ff00000000800 */
[----:B------:R-:W1:Y:S08]  /*0010*/  LDC R3, c[0x0][0x438] ;  /* 0x00010e00ff037b82 */ /* 0x000e700000000800 */
[----:B------:R-:W2:Y:S01]  /*0020*/  S2UR UR39, SR_CTAID.X ;  /* 0x00000000002779c3 */ /* 0x000ea20000002500 */
[----:B-1----:R-:W-:-:S05]  /*0030*/  VIADD R3, R3, 0x1f ;  /* 0x0000001f03037836 */ /* 0x002fca0000000000 */
[----:B------:R-:W-:-:S04]  /*0040*/  SHF.R.S32.HI R0, RZ, 0x1f, R3 ;  /* 0x0000001fff007819 */ /* 0x000fc80000011403 */
[----:B------:R-:W-:-:S04]  /*0050*/  LEA.HI R0, R0, R3, RZ, 0x5 ;  /* 0x0000000300007211 */ /* 0x000fc800078f28ff */
[----:B------:R-:W-:-:S04]  /*0060*/  SHF.R.S32.HI R0, RZ, 0x5, R0 ;  /* 0x00000005ff007819 */ /* 0x000fc80000011400 */
[----:B--2---:R-:W-:-:S13]  /*0070*/  ISETP.LE.AND P0, PT, R0, UR39, PT ;  /* 0x0000002700007c0c */ /* 0x004fda000bf03270 */
[----:B------:R-:W-:Y:S05]  /*0080*/  @P0 EXIT ;  /* 0x000000000000094d */ /* 0x000fea0003800000 */
[----:B------:R-:W1:Y:S01]  /*0090*/  S2UR UR40, SR_CTAID.Y ;  /* 0x00000000002879c3 */ /* 0x000e620000002600 */
[----:B------:R-:W1:Y:S01]  /*00a0*/  LDCU.64 UR10, c[0x0][0x468] ;  /* 0x00008d00ff0a77ac */ /* 0x000e620008000a00 */
[----:B------:R-:W2:Y:S06]  /*00b0*/  LDCU.64 UR4, c[0x0][0x468] ;  /* 0x00008d00ff0477ac */ /* 0x000eac0008000a00 */
[----:B------:R-:W-:Y:S01]  /*00c0*/  S2UR UR27, SR_CTAID.Z ;  /* 0x00000000001b79c3 */ /* 0x000fe20000002700 */
[----:B------:R-:W3:Y:S01]  /*00d0*/  LDCU.64 UR6, c[0x0][0x460] ;  /* 0x00008c00ff0677ac */ /* 0x000ee20008000a00 */
[----:B------:R-:W4:Y:S06]  /*00e0*/  LDCU.U8 UR12, c[0x0][0x532] ;  /* 0x0000a640ff0c77ac */ /* 0x000f2c0008000000 */
[----:B------:R-:W-:Y:S01]  /*00f0*/  S2UR UR25, SR_CTAID.X ;  /* 0x00000000001979c3 */ /* 0x000fe20000002500 */
[----:B------:R-:W4:Y:S01]  /*0100*/  LDCU.64 UR36, c[0x0][0x358] ;  /* 0x00006b00ff2477ac */ /* 0x000f220008000a00 */
[----:B------:R-:W4:Y:S06]  /*0110*/  LDCU.64 UR30, c[0x0][0x460] ;  /* 0x00008c00ff1e77ac */ /* 0x000f2c0008000a00 */
[----:B------:R-:W-:Y:S01]  /*0120*/  S2UR UR22, SR_CTAID.Y ;  /* 0x00000000001679c3 */ /* 0x000fe20000002600 */
[----:B-1----:R-:W-:-:S02]  /*0130*/  ULEA UR9, UP0, UR40, UR10, 0x2 ;  /* 0x0000000a28097291 */ /* 0x002fc4000f8010ff */
[----:B--2---:R-:W-:Y:S02]  /*0140*/  UISETP.EQ.U32.AND UP1, UPT, UR4, URZ, UPT ;  /* 0x000000ff0400728c */ /* 0x004fe4000bf22070 */
[----:B------:R-:W-:Y:S02]  /*0150*/  UISETP.NE.U32.AND UP6, UPT, UR4, URZ, UPT ;  /* 0x000000ff0400728c */ /* 0x000fe4000bfc5070 */
[----:B------:R-:W-:Y:S01]  /*0160*/  ULEA.HI.X UR8, UR40, UR11, URZ, 0x2, UP0 ;  /* 0x0000000b28087291 */ /* 0x000fe200080f14ff */
[----:B------:R-:W1:Y:S01]  /*0170*/  S2UR UR4, SR_CgaCtaId ;  /* 0x00000000000479c3 */ /* 0x000e620000008800 */
[----:B---3--:R-:W-:Y:S01]  /*0180*/  UISETP.NE.U32.AND UP0, UPT, UR6, URZ, UPT ;  /* 0x000000ff0600728c */ /* 0x008fe2000bf05070 */
[----:B------:R-:W-:Y:S01]  /*0190*/  MOV R242, UR9 ;  /* 0x0000000900f27c02 */ /* 0x000fe20008000f00 */
[----:B------:R-:W-:Y:S02]  /*01a0*/  UISETP.NE.U32.AND UP3, UPT, UR6, URZ, UPT ;  /* 0x000000ff0600728c */ /* 0x000fe4000bf65070 */
[----:B------:R-:W-:Y:S01]  /*01b0*/  UISETP.NE.AND.EX UP5, UPT, UR7, URZ, UPT, UP0 ;  /* 0x000000ff0700728c */ /* 0x000fe2000bfa5300 */
[----:B------:R-:W-:Y:S01]  /*01c0*/  MOV R243, UR8 ;  /* 0x0000000800f37c02 */ /* 0x000fe20008000f00 */
[----:B------:R-:W-:Y:S01]  /*01d0*/  UISETP.NE.AND.EX UP3, UPT, UR7, URZ, UPT, UP3 ;  /* 0x000000ff0700728c */ /* 0x000fe2000bf65330 */
[----:B------:R-:W2:Y:S01]  /*01e0*/  S2UR UR11, SR_CgaCtaId ;  /* 0x00000000000b79c3 */ /* 0x000ea20000008800 */
[----:B------:R-:W3:Y:S01]  /*01f0*/  LDCU.64 UR6, c[0x0][0x470] ;  /* 0x00008e00ff0677ac */ /* 0x000ee20008000a00 */
[----:B----4-:R-:W-:-:S02]  /*0200*/  UISETP.NE.AND UP2, UPT, UR12, URZ, UPT ;  /* 0x000000ff0c00728c */ /* 0x010fc4000bf45270 */
[----:B------:R-:W-:-:S04]  /*0210*/  UISETP.NE.AND.EX UP6, UPT, UR5, URZ, UPT, UP6 ;  /* 0x000000ff0500728c */ /* 0x000fc8000bfc5360 */
[----:B------:R-:W4:Y:S01]  /*0220*/  S2UR UR24, SR_CTAID.Z ;  /* 0x00000000001879c3 */ /* 0x000f220000002700 */
[----:B------:R-:W-:Y:S01]  /*0230*/  UISETP.EQ.OR.EX UP0, UPT, UR5, URZ, !UP2, UP1 ;  /* 0x000000ff0500728c */ /* 0x000fe2000d702710 */
[----:B------:R-:W-:Y:S02]  /*0240*/  UMOV UR12, 0x400 ;  /* 0x00000400000c7882 */ /* 0x000fe40000000000 */
[----:B------:R-:W-:Y:S01]  /*0250*/  UMOV UR5, 0x400 ;  /* 0x0000040000057882 */ /* 0x000fe20000000000 */
[----:B------:R-:W-:Y:S02]  /*0260*/  UP2UR UR28, UPR, URZ, 0x4 ;  /* 0x00000004ff1c7883 */ /* 0x000fe40008000000 */
[----:B------:R-:W-:Y:S02]  /*0270*/  UP2UR UR29, UPR, URZ, 0x1 ;  /* 0x00000001ff1d7883 */ /* 0x000fe40008000000 */
[----:B-1----:R-:W-:Y:S02]  /*0280*/  ULEA UR4, UR4, UR5, 0x18 ;  /* 0x0000000504047291 */ /* 0x002fe4000f8ec0ff */
[----:B---3--:R-:W-:Y:S01]  /*0290*/  UISETP.NE.U32.AND UP4, UPT, UR6, URZ, UPT ;  /* 0x000000ff0600728c */ /* 0x008fe2000bf85070 */
[----:B------:R-:W1:Y:S01]  /*02a0*/  LDCU UR10, c[0x0][0x438] ;  /* 0x00008700ff0a77ac */ /* 0x000e620008000800 */
[----:B------:R-:W3:Y:S01]  /*02b0*/  LDCU UR23, c[0x0][0x438] ;  /* 0x00008700ff1777ac */ /* 0x000ee20008000800 */
[----:B------:R-:W1:Y:S01]  /*02c0*/  @!UP3 LDCU UR26, c[0x0][0x434] ;  /* 0x00008680ff1ab7ac */ /* 0x000e620008000800 */
[----:B--2---:R-:W-:-:S02]  /*02d0*/  ULEA UR5, UR11, UR12, 0x18 ;  /* 0x0000000c0b057291 */ /* 0x004fc4000f8ec0ff */
[----:B------:R-:W-:Y:S02]  /*02e0*/  UIADD3 UR38, UPT, UPT, UR4, 0x15000, URZ ;  /* 0x0001500004267890 */ /* 0x000fe4000fffe0ff */
[----:B------:R-:W-:Y:S01]  /*02f0*/  UISETP.NE.AND.EX UP4, UPT, UR7, URZ, UPT, UP4 ;  /* 0x000000ff0700728c */ /* 0x000fe2000bf85340 */
[----:B------:R-:W-:Y:S01]  /*0300*/  UMOV UR34, URZ ;  /* 0x000000ff00227c82 */ /* 0x000fe20008000000 */
[----:B------:R-:W-:-:S09]  /*0310*/  UMOV UR35, URZ ;  /* 0x000000ff00237c82 */ /* 0x000fd20008000000 */
.L_x_48:
[----:B------:R-:W2:Y:S01]  /*0320*/  LDCU.64 UR8, c[0x0][0x478] ;  /* 0x00008f00ff0877ac */ /* 0x000ea20008000a00 */
[----:B------:R-:W-:Y:S02]  /*0330*/  PLOP3.LUT P1, PT, PT, PT, UP4, 0x80, 0x8 ;  /* 0x000000000008781c */ /* 0x000fe40003f2f048 */
[----:B------:R-:W-:Y:S01]  /*0340*/  PLOP3.LUT P4, PT, PT, PT, UP5, 0x80, 0x8 ;  /* 0x000000000008781c */ /* 0x000fe20003f8f058 */
[----:B------:R-:W-:Y:S01]  /*0350*/  @UP4 ULEA UR12, UP0, UR40, UR6, 0x2 ;  /* 0x00000006280c4291 */ /* 0x000fe2000f8010ff */
[----:B------:R-:W-:Y:S01]  /*0360*/  PLOP3.LUT P2, PT, PT, PT, UP3, 0x80, 0x8 ;  /* 0x000000000008781c */ /* 0x000fe20003f4f038 */
[----:B------:R-:W-:Y:S02]  /*0370*/  UISETP.NE.AND UP2, UPT, UR29, URZ, UPT ;  /* 0x000000ff1d00728c */ /* 0x000fe4000bf45270 */
[----:B------:R-:W-:Y:S02]  /*0380*/  @UP4 ULEA.HI.X UR13, UR40, UR7, URZ, 0x2, UP0 ;  /* 0x00000007280d4291 */ /* 0x000fe400080f14ff */
[----:B------:R-:W-:-:S02]  /*0390*/  IMAD.U32 R10, RZ, RZ, UR12 ;  /* 0x0000000cff0a7e24 */ /* 0x000fc4000f8e00ff */
[----:B------:R-:W-:Y:S02]  /*03a0*/  PLOP3.LUT P3, PT, PT, PT, UP2, 0x80, 0x8 ;  /* 0x000000000008781c */ /* 0x000fe40003f6f028 */
[----:B------:R-:W-:Y:S01]  /*03b0*/  IMAD.U32 R11, RZ, RZ, UR13 ;  /* 0x0000000dff0b7e24 */ /* 0x000fe2000f8e00ff */
[----:B------:R-:W-:Y:S02]  /*03c0*/  UIMAD.WIDE.U32 UR12, UR40, 0x4, UR30 ;  /* 0x00000004280c78a5 */ /* 0x000fe4000f8e001e */
[----:B--2---:R-:W-:Y:S02]  /*03d0*/  UISETP.NE.U32.AND UP0, UPT, UR8, URZ, UPT ;  /* 0x000000ff0800728c */ /* 0x004fe4000bf05070 */
[----:B---34-:R-:W2:Y:S02]  /*03e0*/  @P1 LDG.E R3, desc[UR36][R10.64] ;  /* 0x000000240a031981 */ /* 0x018ea4000c1e1900 */
[----:B------:R-:W-:-:S04]  /*03f0*/  UISETP.NE.AND.EX UP0, UPT, UR9, URZ, UPT, UP0 ;  /* 0x000000ff0900728c */ /* 0x000fc8000bf05300 */
[----:B-----5:R-:W5:Y:S02]  /*0400*/  @!P3 LDG.E R4, desc[UR36][R242.64] ;  /* 0x00000024f204b981 */ /* 0x020f64000c1e1900 */
[----:B------:R-:W-:-:S05]  /*0410*/  PLOP3.LUT P0, PT, PT, PT, UP0, 0x80, 0x8 ;  /* 0x000000000008781c */ /* 0x000fca0003f0f008 */
[----:B------:R-:W-:Y:S01]  /*0420*/  @UP0 ULEA UR14, UP1, UR40, UR8, 0x2 ;  /* 0x00000008280e0291 */ /* 0x000fe2000f8210ff */
[----:B------:R-:W-:Y:S01]  /*0430*/  IMAD.U32 R6, RZ, RZ, UR12 ;  /* 0x0000000cff067e24 */ /* 0x000fe2000f8e00ff */
[----:B------:R-:W3:Y:S02]  /*0440*/  @!UP0 LDCU UR11, c[0x0][0x43c] ;  /* 0x00008780ff0b87ac */ /* 0x000ee40008000800 */
[----:B------:R-:W-:Y:S02]  /*0450*/  @UP0 ULEA.HI.X UR15, UR40, UR9, URZ, 0x2, UP1 ;  /* 0x00000009280f0291 */ /* 0x000fe400088f14ff */
[----:B------:R-:W-:Y:S01]  /*0460*/  IMAD.U32 R8, RZ, RZ, UR14 ;  /* 0x0000000eff087e24 */ /* 0x000fe2000f8e00ff */
[----:B------:R-:W4:Y:S01]  /*0470*/  @!UP0 LDCU.64 UR8, c[0x0][0x488] ;  /* 0x00009100ff0887ac */ /* 0x000f220008000a00 */
[----:B------:R-:W-:Y:S02]  /*0480*/  IMAD.U32 R7, RZ, RZ, UR13 ;  /* 0x0000000dff077e24 */ /* 0x000fe4000f8e00ff */
[----:B------:R-:W-:-:S03]  /*0490*/  IMAD.U32 R9, RZ, RZ, UR15 ;  /* 0x0000000fff097e24 */ /* 0x000fc6000f8e00ff */
[----:B------:R-:W5:Y:S04]  /*04a0*/  @P4 LDG.E R5, desc[UR36][R6.64] ;  /* 0x0000002406054981 */ /* 0x000f68000c1e1900 */
[----:B------:R-:W5:Y:S04]  /*04b0*/  @P0 LDG.E R0, desc[UR36][R8.64] ;  /* 0x0000002408000981 */ /* 0x000f68000c1e1900 */
[----:B------:R-:W5:Y:S01]  /*04c0*/  @P2 LDG.E R2, desc[UR36][R6.64+0x4] ;  /* 0x0000042406022981 */ /* 0x000f62000c1e1900 */
[----:B------:R-:W-:Y:S01]  /*04d0*/  UMOV UR42, URZ ;  /* 0x000000ff002a7c82 */ /* 0x000fe20008000000 */
[----:B------:R-:W-:Y:S01]  /*04e0*/  UMOV UR19, 0xffffffff ;  /* 0xffffffff00137882 */ /* 0x000fe20000000000 */
[----:B------:R-:W-:Y:S01]  /*04f0*/  UMOV UR43, 0xffffffff ;  /* 0xffffffff002b7882 */ /* 0x000fe20000000000 */
[----:B----4-:R-:W-:-:S04]  /*0500*/  @!UP0 UISETP.NE.U32.AND UP1, UPT, UR8, URZ, UPT ;  /* 0x000000ff0800828c */ /* 0x010fc8000bf25070 */
[----:B------:R-:W-:Y:S02]  /*0510*/  @!UP0 UISETP.NE.AND.EX UP1, UPT, UR9, URZ, UPT, UP1 ;  /* 0x000000ff0900828c */ /* 0x000fe4000bf25310 */
[----:B------:R-:W-:Y:S02]  /*0520*/  USHF.L.U32 UR33, UR39, 0x5, URZ ;  /* 0x0000000527217899 */ /* 0x000fe400080006ff */
[----:B---3--:R-:W-:Y:S01]  /*0530*/  @!UP0 USEL UR9, UR11, URZ, UP1 ;  /* 0x000000ff0b098287 */ /* 0x008fe20008800000 */
[----:B--2---:R-:W-:Y:S02]  /*0540*/  @P1 R2UR UR42, R3 ;  /* 0x00000000032a12ca */ /* 0x004fe400000e0000 */
[----:B-----5:R-:W-:Y:S02]  /*0550*/  @!P3 R2UR UR43, R4 ;  /* 0x00000000042bb2ca */ /* 0x020fe400000e0000 */
[----:B------:R-:W-:Y:S02]  /*0560*/  @P4 R2UR UR19, R5 ;  /* 0x00000000051342ca */ /* 0x000fe400000e0000 */
[----:B------:R-:W-:-:S02]  /*0570*/  @P0 R2UR UR41, R0 ;  /* 0x00000000002902ca */ /* 0x000fc400000e0000 */
[----:B------:R-:W-:-:S11]  /*0580*/  @P2 R2UR UR8, R2 ;  /* 0x00000000020822ca */ /* 0x000fd600000e0000 */
[----:B------:R-:W-:Y:S01]  /*0590*/  @UP0 UIADD3 UR41, UPT, UPT, UR41, -UR42, URZ ;  /* 0x8000002a29290290 */ /* 0x000fe2000fffe0ff */
[----:B------:R-:W-:Y:S11]  /*05a0*/  BRA.U !UP6, `(.L_x_7) ;  /* 0x000000010e1c7547 */ /* 0x000ff6000b800000 */
[----:B------:R-:W-:-:S06]  /*05b0*/  UISETP.NE.AND UP1, UPT, UR28, URZ, UPT ;  /* 0x000000ff1c00728c */ /* 0x000fcc000bf25270 */
[----:B------:R-:W-:-:S13]  /*05c0*/  PLOP3.LUT P0, PT, PT, PT, UP1, 0x80, 0x8 ;  /* 0x000000000008781c */ /* 0x000fda0003f0f018 */
[----:B------:R-:W1:Y:S04]  /*05d0*/  @P0 LDG.E R0, desc[UR36][R242.64+0x4] ;  /* 0x00000424f2000981 */ /* 0x000e68000c1e1900 */
[----:B------:R-:W2:Y:S01]  /*05e0*/  @!P0 LDG.E R2, desc[UR36][R242.64] ;  /* 0x00000024f2028981 */ /* 0x000ea2000c1e1900 */
[----:B-1----:R-:W-:-:S13]  /*05f0*/  @P0 R2UR UR10, R0 ;  /* 0x00000000000a02ca */ /* 0x002fda00000e0000 */
[----:B------:R-:W-:-:S07]  /*0600*/  @UP1 UIADD3 UR10, UPT, UPT, UR10, -UR43, URZ ;  /* 0x8000002b0a0a1290 */ /* 0x000fce000fffe0ff */
[----:B--2---:R-:W-:-:S15]  /*0610*/  @!P0 R2UR UR10, R2 ;  /* 0x00000000020a82ca */ /* 0x004fde00000e0000 */
.L_x_7:
[----:B-1----:R-:W-:Y:S01]  /*0620*/  @!UP0 UIADD3 UR41, UPT, UPT, UR9, UR10, -UR42 ;  /* 0x0000000a09298290 */ /* 0x002fe2000fffe82a */
[----:B------:R-:W-:Y:S01]  /*0630*/  @!UP3 UMOV UR46, UR26 ;  /* 0x0000001a002ebc82 */ /* 0x000fe20008000000 */
[----:B------:R-:W-:Y:S02]  /*0640*/  @UP3 UIADD3 UR46, UPT, UPT, UR8, -UR19, URZ ;  /* 0x80000013082e3290 */ /* 0x000fe4000fffe0ff */
[----:B------:R-:W-:-:S09]  /*0650*/  UISETP.GT.AND UP0, UPT, UR41, UR33, UPT ;  /* 0x000000212900728c */ /* 0x000fd2000bf04270 */
[----:B------:R-:W-:Y:S05]  /*0660*/  BRA.U !UP0, `(.L_x_8) ;  /* 0x0000006508607547 */ /* 0x000fea000b800000 */
[----:B------:R-:W-:Y:S02]  /*0670*/  UISETP.NE.AND UP1, UPT, UR19, -0x1, UPT ;  /* 0xffffffff1300788c */ /* 0x000fe4000bf25270 */
[----:B------:R-:W-:Y:S02]  /*0680*/  UIADD3 UR12, UPT, UPT, UR46, 0x3f, URZ ;  /* 0x0000003f2e0c7890 */ /* 0x000fe4000fffe0ff */
[----:B------:R-:W-:Y:S02]  /*0690*/  UISETP.NE.AND UP2, UPT, UR43, -0x1, UPT ;  /* 0xffffffff2b00788c */ /* 0x000fe4000bf45270 */
[----:B------:R-:W-:-:S04]  /*06a0*/  USHF.R.S32.HI UR45, URZ, 0x1f, UR12 ;  /* 0x0000001fff2d7899 */ /* 0x000fc8000801140c */
[----:B------:R-:W-:Y:S01]  /*06b0*/  ULEA.HI UR45, UR45, UR12, URZ, 0x6 ;  /* 0x0000000c2d2d7291 */ /* 0x000fe2000f8f30ff */
[----:B------:R-:W1:Y:S01]  /*06c0*/  @!UP1 LDCU.64 UR10, c[0x0][0x398] ;  /* 0x00007300ff0a97ac */ /* 0x000e620008000a00 */
[----:B------:R-:W2:Y:S02]  /*06d0*/  @UP1 LDCU.64 UR8, c[0x0][0x3b0] ;  /* 0x00007600ff0817ac */ /* 0x000ea40008000a00 */
[----:B------:R-:W-:-:S04]  /*06e0*/  USHF.R.S32.HI UR45, URZ, 0x6, UR45 ;  /* 0x00000006ff2d7899 */ /* 0x000fc8000801142d */
[----:B------:R-:W-:-:S04]  /*06f0*/  USHF.L.U32 UR44, UR45, 0x6, URZ ;  /* 0x000000062d2c7899 */ /* 0x000fc800080006ff */
[----:B------:R-:W-:Y:S02]  /*0700*/  UIADD3 UR47, UPT, UPT, UR44, -0x40, URZ ;  /* 0xffffffc02c2f7890 */ /* 0x000fe4000fffe0ff */
[----:B-1----:R-:W-:Y:S02]  /*0710*/  @!UP1 UIMAD.WIDE.U32 UR16, UR40, UR10, URZ ;  /* 0x0000000a281092a5 */ /* 0x002fe4000f8e00ff */
[----:B--2---:R-:W-:Y:S02]  /*0720*/  @UP1 UIMAD.WIDE.U32 UR12, UR19, UR8, URZ ;  /* 0x00000008130c12a5 */ /* 0x004fe4000f8e00ff */
[----:B------:R-:W-:Y:S02]  /*0730*/  @!UP1 UIMAD UR18, UR40, UR11, UR17 ;  /* 0x0000000b281292a4 */ /* 0x000fe4000f8e0211 */
[----:B------:R-:W-:Y:S02]  /*0740*/  @UP1 UIMAD UR18, UR19, UR9, UR13 ;  /* 0x00000009131212a4 */ /* 0x000fe4000f8e020d */
[----:B------:R-:W-:Y:S01]  /*0750*/  USHF.R.S32.HI UR17, URZ, 0x1f, UR47 ;  /* 0x0000001fff117899 */ /* 0x000fe2000801142f */
[----:B------:R-:W-:Y:S01]  /*0760*/  @UP1 UMOV UR16, UR12 ;  /* 0x0000000c00101c82 */ /* 0x000fe20008000000 */
[----:B------:R-:W-:Y:S10]  /*0770*/  BRA.U UP2, `(.L_x_9) ;  /* 0x0000000102307547 */ /* 0x000ff4000b800000 */
[----:B------:R-:W1:Y:S01]  /*0780*/  LDCU.64 UR14, c[0x0][0x3b8] ;  /* 0x00007700ff0e77ac */ /* 0x000e620008000a00 */
[----:B------:R-:W2:Y:S01]  /*0790*/  LDCU.64 UR8, c[0x0][0x3a0] ;  /* 0x00007400ff0877ac */ /* 0x000ea20008000a00 */
[----:B------:R-:W-:-:S04]  /*07a0*/  USHF.R.S32.HI UR10, URZ, 0x1f, UR42 ;  /* 0x0000001fff0a7899 */ /* 0x000fc8000801142a */
[----:B-1----:R-:W-:Y:S02]  /*07b0*/  UIMAD UR10, UR10, UR14, URZ ;  /* 0x0000000e0a0a72a4 */ /* 0x002fe4000f8e02ff */
[----:B------:R-:W-:Y:S02]  /*07c0*/  UIMAD.WIDE.U32 UR12, UR42, UR14, URZ ;  /* 0x0000000e2a0c72a5 */ /* 0x000fe4000f8e00ff */
[----:B------:R-:W-:-:S04]  /*07d0*/  UIMAD UR10, UR42, UR15, UR10 ;  /* 0x0000000f2a0a72a4 */ /* 0x000fc8000f8e020a */
[----:B------:R-:W-:-:S03]  /*07e0*/  UIADD3 UR11, UPT, UPT, UR13, UR10, URZ ;  /* 0x0000000a0d0b7290 */ /* 0x000fc6000fffe0ff */
[----:B------:R-:W-:Y:S02]  /*07f0*/  UMOV UR10, UR12 ;  /* 0x0000000c000a7c82 */ /* 0x000fe40008000000 */
[----:B--2---:R-:W-:-:S04]  /*0800*/  UIMAD.WIDE.U32 UR48, UR40, UR8, UR10 ;  /* 0x00000008283072a5 */ /* 0x004fc8000f8e000a */
[----:B------:R-:W-:-:S06]  /*0810*/  UIMAD UR9, UR40, UR9, UR49 ;  /* 0x00000009280972a4 */ /* 0x000fcc000f8e0231 */
[----:B------:R-:W-:Y:S01]  /*0820*/  MOV R5, UR9 ;  /* 0x0000000900057c02 */ /* 0x000fe20008000f00 */
[----:B------:R-:W-:Y:S05]  /*0830*/  BRA `(.L_x_10) ;  /* 0x0000000000187947 */ /* 0x000fea0003800000 */
.L_x_9:
[----:B------:R-:W1:Y:S01]  /*0840*/  LDCU.64 UR14, c[0x0][0x3b8] ;  /* 0x00007700ff0e77ac */ /* 0x000e620008000a00 */
[----:B------:R-:W-:-:S04]  /*0850*/  UIADD3 UR8, UPT, UPT, UR42, UR43, URZ ;  /* 0x0000002b2a087290 */ /* 0x000fc8000fffe0ff */
[----:B-1----:R-:W-:Y:S02]  /*0860*/  UIMAD.WIDE.U32 UR48, UR8, UR14, URZ ;  /* 0x0000000e083072a5 */ /* 0x002fe4000f8e00ff */
[----:B------:R-:W-:-:S04]  /*0870*/  UIMAD UR8, UR8, UR15, URZ ;  /* 0x0000000f080872a4 */ /* 0x000fc8000f8e02ff */
[----:B------:R-:W-:-:S06]  /*0880*/  UIADD3 UR8, UPT, UPT, UR49, UR8, URZ ;  /* 0x0000000831087290 */ /* 0x000fcc000fffe0ff */
[----:B------:R-:W-:Y:S02]  /*0890*/  MOV R5, UR8 ;  /* 0x0000000800057c02 */ /* 0x000fe40008000f00 */
.L_x_10:
[----:B------:R-:W1:Y:S01]  /*08a0*/  LDC R0, c[0x0][0x3e8] ;  /* 0x0000fa00ff007b82 */ /* 0x000e620000000800 */
[----:B------:R-:W2:Y:S01]  /*08b0*/  S2R R2, SR_CTAID.Z ;  /* 0x0000000000027919 */ /* 0x000ea20000002700 */
[----:B------:R-:W-:Y:S01]  /*08c0*/  IMAD.MOV.U32 R6, RZ, RZ, RZ ;  /* 0x000000ffff067224 */ /* 0x000fe200078e00ff */
[----:B------:R-:W-:Y:S01]  /*08d0*/  USHF.R.S32.HI UR32, URZ, 0x1f, UR33 ;  /* 0x0000001fff207899 */ /* 0x000fe20008011421 */
[----:B-1----:R-:W-:-:S04]  /*08e0*/  IABS R4, R0 ;  /* 0x0000000000047213 */ /* 0x002fc80000000000 */
[----:B------:R-:W1:Y:S01]  /*08f0*/  I2F.RP R8, R4 ;  /* 0x0000000400087306 */ /* 0x000e620000209400 */
[----:B--2---:R-:W-:-:S07]  /*0900*/  IABS R2, R2 ;  /* 0x0000000200027213 */ /* 0x004fce0000000000 */
[----:B-1----:R-:W1:Y:S02]  /*0910*/  MUFU.RCP R7, R8 ;  /* 0x0000000800077308 */ /* 0x002e640000001000 */
[----:B-1----:R-:W-:-:S06]  /*0920*/  VIADD R7, R7, 0xffffffe ;  /* 0x0ffffffe07077836 */ /* 0x002fcc0000000000 */
[----:B------:R-:W1:Y:S02]  /*0930*/  F2I.FTZ.U32.TRUNC.NTZ R7, R7 ;  /* 0x0000000700077305 */ /* 0x000e64000021f000 */
[----:B-1----:R-:W-:-:S04]  /*0940*/  IMAD.MOV R3, RZ, RZ, -R7 ;  /* 0x000000ffff037224 */ /* 0x002fc800078e0a07 */
[----:B------:R-:W-:-:S04]  /*0950*/  IMAD R3, R3, R4, RZ ;  /* 0x0000000403037224 */ /* 0x000fc800078e02ff */
[----:B------:R-:W-:-:S06]  /*0960*/  IMAD.HI.U32 R3, R7, R3, R6 ;  /* 0x0000000307037227 */ /* 0x000fcc00078e0006 */
[----:B------:R-:W-:-:S05]  /*0970*/  IMAD.HI.U32 R6, R3, R2, RZ ;  /* 0x0000000203067227 */ /* 0x000fca00078e00ff */
[----:B------:R-:W-:-:S05]  /*0980*/  IADD3 R3, PT, PT, -R6, RZ, RZ ;  /* 0x000000ff06037210 */ /* 0x000fca0007ffe1ff */
[----:B------:R-:W-:Y:S01]  /*0990*/  IMAD R3, R4, R3, R2 ;  /* 0x0000000304037224 */ /* 0x000fe200078e0202 */
[----:B------:R-:W-:-:S04]  /*09a0*/  LOP3.LUT R2, R0, UR27, RZ, 0x3c, !PT ;  /* 0x0000001b00027c12 */ /* 0x000fc8000f8e3cff */
[----:B------:R-:W-:Y:S02]  /*09b0*/  ISETP.GT.U32.AND P1, PT, R4, R3, PT ;  /* 0x000000030400720c */ /* 0x000fe40003f24070 */
[----:B------:R-:W-:-:S11]  /*09c0*/  ISETP.GE.AND P0, PT, R2, RZ, PT ;  /* 0x000000ff0200720c */ /* 0x000fd60003f06270 */
[----:B------:R-:W-:Y:S02]  /*09d0*/  @!P1 IMAD.IADD R3, R3, 0x1, -R4 ;  /* 0x0000000103039824 */ /* 0x000fe400078e0a04 */
[----:B------:R-:W-:Y:S01]  /*09e0*/  @!P1 VIADD R6, R6, 0x1 ;  /* 0x0000000106069836 */ /* 0x000fe20000000000 */
[----:B------:R-:W-:Y:S02]  /*09f0*/  ISETP.NE.AND P1, PT, R0, RZ, PT ;  /* 0x000000ff0000720c */ /* 0x000fe40003f25270 */
[----:B------:R-:W-:-:S13]  /*0a00*/  ISETP.GE.U32.AND P2, PT, R3, R4, PT ;  /* 0x000000040300720c */ /* 0x000fda0003f46070 */
[----:B------:R-:W-:-:S05]  /*0a10*/  @P2 IADD3 R6, PT, PT, R6, 0x1, RZ ;  /* 0x0000000106062810 */ /* 0x000fca0007ffe0ff */
[----:B------:R-:W-:-:S05]  /*0a20*/  IMAD.MOV.U32 R4, RZ, RZ, R6 ;  /* 0x000000ffff047224 */ /* 0x000fca00078e0006 */
[----:B------:R-:W-:Y:S02]  /*0a30*/  @!P0 IADD3 R4, PT, PT, -R4, RZ, RZ ;  /* 0x000000ff04048210 */ /* 0x000fe40007ffe1ff */
[----:B------:R-:W-:-:S04]  /*0a40*/  @!P1 LOP3.LUT R4, RZ, R0, RZ, 0x33, !PT ;  /* 0x00000000ff049212 */ /* 0x000fc800078e33ff */
[----:B------:R-:W-:Y:S01]  /*0a50*/  SHF.R.S32.HI R0, RZ, 0x1f, R4 ;  /* 0x0000001fff007819 */ /* 0x000fe20000011404 */
[----:B------:R-:W-:Y:S05]  /*0a60*/  BRA.U UP2, `(.L_x_11) ;  /* 0x0000000102307547 */ /* 0x000fea000b800000 */
        /* <DEDUP_REMOVED lines=11> */
[----:B------:R-:W-:Y:S06]  /*0b20*/  BRA `(.L_x_12) ;  /* 0x0000000000187947 */ /* 0x000fec0003800000 */
.L_x_11:
[----:B------:R-:W1:Y:S01]  /*0b30*/  LDCU.64 UR12, c[0x0][0x3c0] ;  /* 0x00007800ff0c77ac */ /* 0x000e620008000a00 */
[----:B------:R-:W-:-:S04]  /*0b40*/  UIADD3 UR8, UPT, UPT, UR42, UR43, URZ ;  /* 0x0000002b2a087290 */ /* 0x000fc8000fffe0ff */
[----:B-1----:R-:W-:Y:S02]  /*0b50*/  UIMAD.WIDE.U32 UR52, UR8, UR12, URZ ;  /* 0x0000000c083472a5 */ /* 0x002fe4000f8e00ff */
[----:B------:R-:W-:-:S04]  /*0b60*/  UIMAD UR8, UR8, UR13, URZ ;  /* 0x0000000d080872a4 */ /* 0x000fc8000f8e02ff */
[----:B------:R-:W-:-:S06]  /*0b70*/  UIADD3 UR8, UPT, UPT, UR53, UR8, URZ ;  /* 0x0000000835087290 */ /* 0x000fcc000fffe0ff */
[----:B------:R-:W-:-:S07]  /*0b80*/  MOV R12, UR8 ;  /* 0x00000008000c7c02 */ /* 0x000fce0008000f00 */
.L_x_12:
[----:B------:R-:W1:Y:S01]  /*0b90*/  @!UP1 LDCU.64 UR10, c[0x0][0x588] ;  /* 0x0000b100ff0a97ac */ /* 0x000e620008000a00 */
[----:B------:R-:W2:Y:S01]  /*0ba0*/  LDC R11, c[0x0][0x44c] ;  /* 0x00011300ff0b7b82 */ /* 0x000ea20000000800 */
[----:B------:R-:W3:Y:S01]  /*0bb0*/  @UP1 LDCU.64 UR8, c[0x0][0x590] ;  /* 0x0000b200ff0817ac */ /* 0x000ee20008000a00 */
[----:B------:R-:W2:Y:S01]  /*0bc0*/  LDCU UR20, c[0x0][0x3e0] ;  /* 0x00007c00ff1477ac */ /* 0x000ea20008000800 */
[----:B-1----:R-:W-:-:S04]  /*0bd0*/  @!UP1 UIMAD.WIDE.U32 UR54, UR40, UR10, URZ ;  /* 0x0000000a283692a5 */ /* 0x002fc8000f8e00ff */
[----:B------:R-:W-:Y:S02]  /*0be0*/  @!UP1 UIMAD UR21, UR40, UR11, UR55 ;  /* 0x0000000b281592a4 */ /* 0x000fe4000f8e0237 */
[----:B---3--:R-:W-:Y:S01]  /*0bf0*/  @UP1 UIMAD.WIDE.U32 UR10, UR19, UR8, URZ ;  /* 0x00000008130a12a5 */ /* 0x008fe2000f8e00ff */
[----:B--2---:R-:W-:-:S03]  /*0c00*/  IMAD.WIDE R24, R11, UR20, RZ ;  /* 0x000000140b187c25 */ /* 0x004fc6000f8e02ff */
[----:B------:R-:W-:-:S03]  /*0c10*/  @UP1 UIMAD UR21, UR19, UR9, UR11 ;  /* 0x00000009131512a4 */ /* 0x000fc6000f8e020b */
[----:B------:R-:W-:Y:S01]  /*0c20*/  @UP1 UMOV UR54, UR10 ;  /* 0x0000000a00361c82 */ /* 0x000fe20008000000 */
[----:B------:R-:W-:Y:S08]  /*0c30*/  BRA.U UP1, `(.L_x_13) ;  /* 0x0000000101447547 */ /* 0x000ff0000b800000 */
[----:B------:R-:W1:Y:S01]  /*0c40*/  LDCU UR50, c[0x0][0x444] ;  /* 0x00008880ff3277ac */ /* 0x000e620008000800 */
[----:B------:R-:W-:Y:S01]  /*0c50*/  SHF.R.S32.HI R2, RZ, 0x1f, R11 ;  /* 0x0000001fff027819 */ /* 0x000fe2000001140b */
[----:B------:R-:W-:Y:S02]  /*0c60*/  USHF.R.S32.HI UR9, URZ, 0x1f, UR20 ;  /* 0x0000001fff097899 */ /* 0x000fe40008011414 */
[----:B-1----:R-:W-:Y:S02]  /*0c70*/  USHF.R.S32.HI UR8, URZ, 0x1f, UR50 ;  /* 0x0000001fff087899 */ /* 0x002fe40008011432 */
[----:B------:R-:W-:Y:S02]  /*0c80*/  UIMAD.WIDE.U32 UR50, UR40, UR50, URZ ;  /* 0x00000032283272a5 */ /* 0x000fe4000f8e00ff */
[----:B------:R-:W-:Y:S02]  /*0c90*/  UIMAD UR8, UR8, UR40, URZ ;  /* 0x00000028080872a4 */ /* 0x000fe4000f8e02ff */
[----:B------:R-:W-:-:S02]  /*0ca0*/  UIMAD.WIDE.U32 UR10, UR50, UR20, URZ ;  /* 0x00000014320a72a5 */ /* 0x000fc4000f8e00ff */
[----:B------:R-:W-:-:S04]  /*0cb0*/  UIADD3 UR8, UPT, UPT, UR51, UR8, URZ ;  /* 0x0000000833087290 */ /* 0x000fc8000fffe0ff */
[----:B------:R-:W-:Y:S01]  /*0cc0*/  UIMAD UR8, UR8, UR20, URZ ;  /* 0x00000014080872a4 */ /* 0x000fe2000f8e02ff */
[----:B------:R-:W-:-:S03]  /*0cd0*/  IMAD.WIDE.U32 R6, R11, UR10, RZ ;  /* 0x0000000a0b067c25 */ /* 0x000fc6000f8e00ff */
[----:B------:R-:W-:Y:S01]  /*0ce0*/  UIMAD UR8, UR9, UR50, UR8 ;  /* 0x00000032090872a4 */ /* 0x000fe2000f8e0208 */
[----:B------:R-:W-:-:S03]  /*0cf0*/  MOV R16, R6 ;  /* 0x0000000600107202 */ /* 0x000fc60000000f00 */
[----:B------:R-:W-:-:S06]  /*0d00*/  UIADD3 UR8, UPT, UPT, UR11, UR8, URZ ;  /* 0x000000080b087290 */ /* 0x000fcc000fffe0ff */
[----:B------:R-:W-:-:S04]  /*0d10*/  IMAD R17, R11, UR8, RZ ;  /* 0x000000080b117c24 */ /* 0x000fc8000f8e02ff */
[----:B------:R-:W-:-:S05]  /*0d20*/  IMAD R17, R2, UR10, R17 ;  /* 0x0000000a02117c24 */ /* 0x000fca000f8e0211 */
[----:B------:R-:W-:Y:S01]  /*0d30*/  IADD3 R17, PT, PT, R7, R17, RZ ;  /* 0x0000001107117210 */ /* 0x000fe20007ffe0ff */
[----:B------:R-:W-:Y:S06]  /*0d40*/  BRA `(.L_x_14) ;  /* 0x0000000000107947 */ /* 0x000fec0003800000 */
.L_x_13:
[----:B------:R-:W-:Y:S02]  /*0d50*/  IMAD R17, R25, UR19, RZ ;  /* 0x0000001319117c24 */ /* 0x000fe4000f8e02ff */
[----:B------:R-:W-:-:S05]  /*0d60*/  IMAD.WIDE.U32 R2, R24, UR19, RZ ;  /* 0x0000001318027c25 */ /* 0x000fca000f8e00ff */
[----:B------:R-:W-:Y:S02]  /*0d70*/  IADD3 R17, PT, PT, R3, R17, RZ ;  /* 0x0000001103117210 */ /* 0x000fe40007ffe0ff */
[----:B------:R-:W-:-:S07]  /*0d80*/  MOV R16, R2 ;  /* 0x0000000200107202 */ /* 0x000fce0000000f00 */
.L_x_14:
[----:B------:R-:W1:Y:S01]  /*0d90*/  LDCU.U8 UR8, c[0x0][0x548] ;  /* 0x0000a900ff0877ac */ /* 0x000e620008000000 */
[----:B------:R-:W-:Y:S01]  /*0da0*/  IMAD R18, R11, UR27, RZ ;  /* 0x0000001b0b127c24 */ /* 0x000fe2000f8e02ff */
[----:B------:R-:W-:Y:S01]  /*0db0*/  USHF.L.U32 UR10, UR40, 0x7, URZ ;  /* 0x00000007280a7899 */ /* 0x000fe200080006ff */
[----:B------:R-:W2:Y:S03]  /*0dc0*/  LDCU.U8 UR56, c[0x0][0x5f0] ;  /* 0x0000be00ff3877ac */ /* 0x000ea60008000000 */
[----:B------:R-:W-:-:S04]  /*0dd0*/  USEL UR9, UR10, URZ, UP5 ;  /* 0x000000ff0a097287 */ /* 0x000fc8000a800000 */
[----:B------:R-:W-:-:S04]  /*0de0*/  UIADD3 UR9, UP0, UPT, UR47, UR9, URZ ;  /* 0x000000092f097290 */ /* 0x000fc8000ff1e0ff */
[----:B------:R-:W-:Y:S02]  /*0df0*/  UIADD3.X UR11, UPT, UPT, URZ, UR17, URZ, UP0, !UPT ;  /* 0x00000011ff0b7290 */ /* 0x000fe400087fe4ff */
[----:B-1----:R-:W-:-:S04]  /*0e00*/  UISETP.NE.AND UP1, UPT, UR8, URZ, UPT ;  /* 0x000000ff0800728c */ /* 0x002fc8000bf25270 */
[----:B------:R-:W-:-:S04]  /*0e10*/  IMAD R3, R24, UR11, RZ ;  /* 0x0000000b18037c24 */ /* 0x000fc8000f8e02ff */
[----:B------:R-:W-:Y:S02]  /*0e20*/  IMAD R3, R25, UR9, R3 ;  /* 0x0000000919037c24 */ /* 0x000fe4000f8e0203 */
[----:B------:R-:W-:-:S05]  /*0e30*/  IMAD.WIDE.U32 R24, R24, UR9, RZ ;  /* 0x0000000918187c25 */ /* 0x000fca000f8e00ff */
[----:B------:R-:W-:Y:S01]  /*0e40*/  IADD3 R10, PT, PT, R25, R3, RZ ;  /* 0x00000003190a7210 */ /* 0x000fe20007ffe0ff */
[----:B--2---:R-:W-:Y:S06]  /*0e50*/  BRA.U !UP1, `(.L_x_15) ;  /* 0x00000001091c7547 */ /* 0x004fec000b800000 */
[----:B------:R-:W1:Y:S01]  /*0e60*/  LDCU UR8, c[0x0][0x434] ;  /* 0x00008680ff0877ac */ /* 0x000e620008000800 */
[----:B------:R-:W2:Y:S01]  /*0e70*/  LDCU UR53, c[0x0][0x454] ;  /* 0x00008a80ff3577ac */ /* 0x000ea20008000800 */
[----:B------:R-:W-:Y:S02]  /*0e80*/  UISETP.NE.AND UP0, UPT, UR19, -0x1, UPT ;  /* 0xffffffff1300788c */ /* 0x000fe4000bf05270 */
[----:B-1----:R-:W-:-:S04]  /*0e90*/  UIMAD UR8, UR40, UR8, URZ ;  /* 0x00000008280872a4 */ /* 0x002fc8000f8e02ff */
[----:B------:R-:W-:-:S04]  /*0ea0*/  USEL UR8, UR8, UR19, !UP0 ;  /* 0x0000001308087287 */ /* 0x000fc8000c000000 */
[----:B--2---:R-:W-:Y:S01]  /*0eb0*/  UIMAD UR53, UR27, UR53, UR8 ;  /* 0x000000351b3572a4 */ /* 0x004fe2000f8e0208 */
[----:B------:R-:W-:Y:S11]  /*0ec0*/  BRA `(.L_x_16) ;  /* 0x00000000000c7947 */ /* 0x000ff60003800000 */
.L_x_15:
[----:B------:R-:W1:Y:S01]  /*0ed0*/  LDCU UR53, c[0x0][0x434] ;  /* 0x00008680ff3577ac */ /* 0x000e620008000800 */
[----:B------:R-:W-:-:S04]  /*0ee0*/  UIMAD UR8, UR40, UR20, UR27 ;  /* 0x00000014280872a4 */ /* 0x000fc8000f8e021b */
[----:B-1----:R-:W-:-:S12]  /*0ef0*/  UIMAD UR53, UR8, UR53, URZ ;  /* 0x00000035083572a4 */ /* 0x002fd8000f8e02ff */
.L_x_16:
[----:B------:R-:W-:Y:S05]  /*0f00*/  BRA.U !UP1, `(.L_x_17) ;  /* 0x0000000109247547 */ /* 0x000fea000b800000 */
[----:B------:R-:W1:Y:S01]  /*0f10*/  LDCU UR8, c[0x0][0x444] ;  /* 0x00008880ff0877ac */ /* 0x000e620008000800 */
[----:B------:R-:W-:Y:S01]  /*0f20*/  UISETP.NE.AND UP0, UPT, UR19, -0x1, UPT ;  /* 0xffffffff1300788c */ /* 0x000fe2000bf05270 */
[----:B------:R-:W2:Y:S10]  /*0f30*/  LDCU UR9, c[0x0][0x430] ;  /* 0x00008600ff0977ac */ /* 0x000eb40008000800 */
[----:B-1----:R-:W-:Y:S01]  /*0f40*/  @!UP0 UIMAD UR19, UR40, UR8, URZ ;  /* 0x00000008281382a4 */ /* 0x002fe2000f8e02ff */
[----:B------:R-:W2:Y:S03]  /*0f50*/  LDCU UR8, c[0x0][0x454] ;  /* 0x00008a80ff0877ac */ /* 0x000ea60008000800 */
[----:B------:R-:W-:-:S02]  /*0f60*/  UIADD3 UR10, UPT, UPT, UR10, UR19, URZ ;  /* 0x000000130a0a7290 */ /* 0x000fc4000fffe0ff */
[----:B--2---:R-:W-:-:S04]  /*0f70*/  ULEA UR8, UR9, UR8, 0x7 ;  /* 0x0000000809087291 */ /* 0x004fc8000f8e38ff */
[----:B------:R-:W-:Y:S01]  /*0f80*/  UIMAD UR51, UR8, UR27, UR10 ;  /* 0x0000001b083372a4 */ /* 0x000fe2000f8e020a */
[----:B------:R-:W-:Y:S11]  /*0f90*/  BRA `(.L_x_18) ;  /* 0x00000000000c7947 */ /* 0x000ff60003800000 */
.L_x_17:
[----:B------:R-:W1:Y:S01]  /*0fa0*/  LDCU UR51, c[0x0][0x444] ;  /* 0x00008880ff3377ac */ /* 0x000e620008000800 */
[----:B------:R-:W-:-:S04]  /*0fb0*/  UIMAD UR8, UR40, UR20, UR27 ;  /* 0x00000014280872a4 */ /* 0x000fc8000f8e021b */
[----:B-1----:R-:W-:-:S12]  /*0fc0*/  UIMAD UR51, UR8, UR51, URZ ;  /* 0x00000033083372a4 */ /* 0x002fd8000f8e02ff */
.L_x_18:
[----:B------:R-:W1:Y:S01]  /*0fd0*/  LDCU UR9, c[0x0][0x508] ;  /* 0x0000a100ff0977ac */ /* 0x000e620008000800 */
[----:B------:R-:W2:Y:S01]  /*0fe0*/  S2R R225, SR_TID.X ;  /* 0x0000000000e17919 */ /* 0x000ea20000002100 */
[----:B------:R-:W3:Y:S01]  /*0ff0*/  LDC.64 R2, c[0x0][0x3b0] ;  /* 0x0000ec00ff027b82 */ /* 0x000ee20000000a00 */
[----:B------:R-:W-:Y:S01]  /*1000*/  IMAD R11, R11, UR20, RZ ;  /* 0x000000140b0b7c24 */ /* 0x000fe2000f8e02ff */
[----:B------:R-:W-:Y:S01]  /*1010*/  UIADD3 UR50, UPT, UPT, UR33, UR46, URZ ;  /* 0x0000002e21327290 */ /* 0x000fe2000fffe0ff */
[----:B------:R-:W-:Y:S01]  /*1020*/  ISETP.NE.AND P3, PT, RZ, UR56, PT ;  /* 0x00000038ff007c0c */ /* 0x000fe2000bf65270 */
[----:B------:R-:W4:Y:S01]  /*1030*/  LDCU.64 UR56, c[0x0][0x5e8] ;  /* 0x0000bd00ff3877ac */ /* 0x000f220008000a00 */
[----:B------:R-:W-:Y:S03]  /*1040*/  BSSY.RECONVERGENT B1, `(.L_x_8) ;  /* 0x00005ba000017945 */ /* 0x000fe60003800200 */
[----:B------:R-:W5:Y:S01]  /*1050*/  LDC.64 R8, c[0x0][0x5f8] ;  /* 0x00017e00ff087b82 */ /* 0x000f620000000a00 */
[----:B------:R-:W-:-:S02]  /*1060*/  UIADD3 UR51, UPT, UPT, UR47, UR51, URZ ;  /* 0x000000332f337290 */ /* 0x000fc4000fffe0ff */
[----:B------:R-:W-:Y:S02]  /*1070*/  UIADD3 UR53, UPT, UPT, UR47, UR53, URZ ;  /* 0x000000352f357290 */ /* 0x000fe4000fffe0ff */
[----:B-1----:R-:W-:-:S04]  /*1080*/  UIADD3 UR9, UPT, UPT, UR50, -UR9, -UR41 ;  /* 0x8000000932097290 */ /* 0x002fc8000fffe829 */
[----:B------:R-:W-:Y:S02]  /*1090*/  USHF.R.S32.HI UR8, URZ, 0x1f, UR9 ;  /* 0x0000001fff087899 */ /* 0x000fe40008011409 */
[----:B----4-:R-:W-:Y:S02]  /*10a0*/  UIMAD.WIDE UR56, UR51, 0x4, UR56 ;  /* 0x00000004333878a5 */ /* 0x010fe4000f8e0238 */
[----:B------:R-:W-:-:S04]  /*10b0*/  ULEA.HI UR8, UR8, UR9, URZ, 0x6 ;  /* 0x0000000908087291 */ /* 0x000fc8000f8f30ff */
[----:B------:R-:W-:Y:S01]  /*10c0*/  USHF.R.S32.HI UR49, URZ, 0x6, UR8 ;  /* 0x00000006ff317899 */ /* 0x000fe20008011408 */
[----:B--2---:R-:W-:Y:S01]  /*10d0*/  IMAD.SHL.U32 R6, R225, 0x8, RZ ;  /* 0x00000008e1067824 */ /* 0x004fe200078e00ff */
[----:B------:R-:W-:Y:S02]  /*10e0*/  SHF.R.U32.HI R15, RZ, 0x5, R225 ;  /* 0x00000005ff0f7819 */ /* 0x000fe400000116e1 */
[----:B------:R-:W-:-:S03]  /*10f0*/  UISETP.LT.AND UP0, UPT, URZ, UR49, UPT ;  /* 0x00000031ff00728c */ /* 0x000fc6000bf01270 */
[----:B------:R-:W1:Y:S01]  /*1100*/  LDCU.128 UR8, c[0x0][0x590] ;  /* 0x0000b200ff0877ac */ /* 0x000e620008000c00 */
[----:B------:R-:W-:Y:S01]  /*1110*/  LOP3.LUT R14, R6, 0x38, RZ, 0xc0, !PT ;  /* 0x00000038060e7812 */ /* 0x000fe200078ec0ff */
[----:B------:R-:W-:-:S03]  /*1120*/  USEL UR49, URZ, UR49, !UP0 ;  /* 0x00000031ff317287 */ /* 0x000fc6000c000000 */
[----:B------:R-:W-:Y:S01]  /*1130*/  IADD3 R22, P0, PT, R14, UR54, RZ ;  /* 0x000000360e167c10 */ /* 0x000fe2000ff1e0ff */
[----:B------:R-:W2:Y:S04]  /*1140*/  LDCU.64 UR54, c[0x0][0x420] ;  /* 0x00008400ff3677ac */ /* 0x000ea80008000a00 */
[----:B------:R-:W-:Y:S01]  /*1150*/  IMAD.X R23, RZ, RZ, UR21, P0 ;  /* 0x00000015ff177e24 */ /* 0x000fe200080e06ff */
[--C-:B------:R-:W-:Y:S01]  /*1160*/  IADD3 R7, P1, P0, R24, R16, R18.reuse ;  /* 0x0000001018077210 */ /* 0x100fe2000783e012 */
[----:B------:R-:W4:Y:S01]  /*1170*/  LDCU.64 UR20, c[0x0][0x3c8] ;  /* 0x00007900ff1477ac */ /* 0x000f220008000a00 */
[----:B------:R-:W-:Y:S02]  /*1180*/  LOP3.LUT R16, R225, 0x1f, RZ, 0xc0, !PT ;  /* 0x0000001fe1107812 */ /* 0x000fe400078ec0ff */
[----:B------:R-:W-:Y:S01]  /*1190*/  SHF.R.S32.HI R18, RZ, 0x1f, R18 ;  /* 0x0000001fff127819 */ /* 0x000fe20000011412 */
[----:B------:R-:W-:-:S02]  /*11a0*/  UISETP.GT.AND UP0, UPT, UR45, UR49, UPT ;  /* 0x000000312d00728c */ /* 0x000fc4000bf04270 */
[----:B-1----:R-:W-:Y:S01]  /*11b0*/  UIMAD UR19, UR17, UR8, URZ ;  /* 0x00000008111372a4 */ /* 0x002fe2000f8e02ff */
[----:B------:R-:W-:Y:S01]  /*11c0*/  IMAD.U32 R20, RZ, RZ, UR8 ;  /* 0x00000008ff147e24 */ /* 0x000fe2000f8e00ff */
[----:B------:R-:W-:Y:S01]  /*11d0*/  IADD3.X R10, PT, PT, R10, R17, R18, P1, P0 ;  /* 0x000000110a0a7210 */ /* 0x000fe20000fe0412 */
[----:B------:R-:W-:Y:S01]  /*11e0*/  IMAD R16, R11, R15, R16 ;  /* 0x0000000f0b107224 */ /* 0x000fe200078e0210 */
[----:B------:R-:W-:Y:S01]  /*11f0*/  UIMAD UR19, UR47, UR9, UR19 ;  /* 0x000000092f1372a4 */ /* 0x000fe2000f8e0213 */
[----:B------:R-:W-:Y:S01]  /*1200*/  IMAD.WIDE.U32 R20, R20, UR47, R22 ;  /* 0x0000002f14147c25 */ /* 0x000fe2000f8e0016 */
[----:B--2---:R-:W-:-:S03]  /*1210*/  UIMAD.WIDE UR54, UR53, 0x4, UR54 ;  /* 0x00000004353678a5 */ /* 0x004fc6000f8e0236 */
[----:B------:R-:W-:Y:S02]  /*1220*/  IMAD.MOV.U32 R15, RZ, RZ, RZ ;  /* 0x000000ffff0f7224 */ /* 0x000fe400078e00ff */
[----:B------:R-:W-:Y:S02]  /*1230*/  VIADD R21, R21, UR19 ;  /* 0x0000001315157c36 */ /* 0x000fe40008000000 */
[----:B------:R-:W-:Y:S02]  /*1240*/  IMAD.U32 R13, RZ, RZ, UR10 ;  /* 0x0000000aff0d7e24 */ /* 0x000fe4000f8e00ff */
[C---:B---3--:R-:W-:Y:S02]  /*1250*/  IMAD R18, R2.reuse, UR17, RZ ;  /* 0x0000001102127c24 */ /* 0x048fe4000f8e02ff */
[----:B------:R-:W-:-:S04]  /*1260*/  IMAD.WIDE.U32 R22, R2, UR47, R14 ;  /* 0x0000002f02167c25 */ /* 0x000fc8000f8e000e */
[----:B------:R-:W-:Y:S01]  /*1270*/  IMAD.WIDE.U32 R24, R13, UR27, R20 ;  /* 0x0000001b0d187c25 */ /* 0x000fe2000f8e0014 */
[----:B------:R-:W-:Y:S01]  /*1280*/  IADD3 R22, P0, PT, R22, UR16, RZ ;  /* 0x0000001016167c10 */ /* 0x000fe2000ff1e0ff */
[----:B------:R-:W1:Y:S02]  /*1290*/  LDCU.64 UR16, c[0x0][0x550] ;  /* 0x0000aa00ff1077ac */ /* 0x000e640008000a00 */
[----:B-----5:R-:W-:-:S04]  /*12a0*/  IMAD.WIDE.U32 R20, R8, UR25, RZ ;  /* 0x0000001908147c25 */ /* 0x020fc8000f8e00ff */
[----:B------:R-:W-:Y:S02]  /*12b0*/  IMAD R8, R3, UR47, R18 ;  /* 0x0000002f03087c24 */ /* 0x000fe4000f8e0212 */
[----:B------:R-:W-:Y:S01]  /*12c0*/  IMAD.U32 R19, RZ, RZ, UR11 ;  /* 0x0000000bff137e24 */ /* 0x000fe2000f8e00ff */
[----:B------:R-:W2:Y:S01]  /*12d0*/  LDCU.64 UR10, c[0x0][0x570] ;  /* 0x0000ae00ff0a77ac */ /* 0x000ea20008000a00 */
[----:B------:R-:W-:Y:S01]  /*12e0*/  IMAD.MOV.U32 R18, RZ, RZ, R24 ;  /* 0x000000ffff127224 */ /* 0x000fe200078e0018 */
[----:B------:R-:W-:Y:S01]  /*12f0*/  IADD3.X R23, PT, PT, R23, UR18, R8, P0, !PT ;  /* 0x0000001217177c10 */ /* 0x000fe200087fe408 */
[----:B------:R-:W-:Y:S01]  /*1300*/  IMAD R19, R19, UR27, R25 ;  /* 0x0000001b13137c24 */ /* 0x000fe2000f8e0219 */
[----:B------:R-:W-:Y:S01]  /*1310*/  SEL R8, R20, RZ, P3 ;  /* 0x000000ff14087207 */ /* 0x000fe20001800000 */
[----:B------:R-:W3:Y:S01]  /*1320*/  LDCU.64 UR18, c[0x0][0x380] ;  /* 0x00007000ff1277ac */ /* 0x000ee20008000a00 */
[----:B----4-:R-:W-:Y:S02]  /*1330*/  IMAD.U32 R20, RZ, RZ, UR20 ;  /* 0x00000014ff147e24 */ /* 0x010fe4000f8e00ff */
[----:B------:R-:W-:Y:S01]  /*1340*/  IADD3 R8, P1, P0, R16, R7, R8 ;  /* 0x0000000710087210 */ /* 0x000fe2000783e008 */
[----:B------:R-:W-:Y:S01]  /*1350*/  IMAD R13, R9, UR25, R21 ;  /* 0x00000019090d7c24 */ /* 0x000fe2000f8e0215 */
[----:B------:R-:W-:Y:S01]  /*1360*/  SHF.R.U32.HI R7, RZ, 0x3, R225 ;  /* 0x00000003ff077819 */ /* 0x000fe200000116e1 */
[----:B------:R-:W-:Y:S01]  /*1370*/  IMAD.WIDE.U32 R20, R20, UR27, R22 ;  /* 0x0000001b14147c25 */ /* 0x000fe2000f8e0016 */
[----:B------:R-:W-:Y:S01]  /*1380*/  SHF.R.S32.HI R16, RZ, 0x1f, R16 ;  /* 0x0000001fff107819 */ /* 0x000fe20000011410 */
[----:B------:R-:W-:Y:S01]  /*1390*/  USHF.L.U64.HI UR20, UR8, 0x5, UR9 ;  /* 0x0000000508147899 */ /* 0x000fe20008010209 */
[----:B------:R-:W-:Y:S01]  /*13a0*/  SEL R13, R13, RZ, P3 ;  /* 0x000000ff0d0d7207 */ /* 0x000fe20001800000 */
[----:B------:R-:W-:-:S02]  /*13b0*/  IMAD.U32 R9, RZ, RZ, UR21 ;  /* 0x00000015ff097e24 */ /* 0x000fc4000f8e00ff */
[----:B------:R-:W-:Y:S01]  /*13c0*/  IMAD.WIDE.U32 R18, R7, UR8, R18 ;  /* 0x0000000807127c25 */ /* 0x000fe2000f8e0012 */
[----:B------:R-:W-:-:S03]  /*13d0*/  IADD3.X R10, PT, PT, R16, R10, R13, P1, P0 ;  /* 0x0000000a100a7210 */ /* 0x000fc60000fe040d */
[----:B------:R-:W-:Y:S01]  /*13e0*/  IMAD.SHL.U32 R11, R11, 0x40, RZ ;  /* 0x000000400b0b7824 */ /* 0x000fe200078e00ff */
[----:B-1----:R-:W-:Y:S01]  /*13f0*/  LEA R236, P2, R18, UR16, 0x1 ;  /* 0x0000001012ec7c11 */ /* 0x002fe2000f8408ff */
[----:B------:R-:W-:Y:S01]  /*1400*/  IMAD R21, R9, UR27, R21 ;  /* 0x0000001b09157c24 */ /* 0x000fe2000f8e0215 */
[----:B------:R-:W-:Y:S01]  /*1410*/  USHF.L.U32 UR16, UR8, 0x5, URZ ;  /* 0x0000000508107899 */ /* 0x000fe200080006ff */
[----:B------:R-:W-:Y:S01]  /*1420*/  IMAD R9, R7, UR9, R19 ;  /* 0x0000000907097c24 */ /* 0x000fe2000f8e0213 */
[----:B------:R-:W-:Y:S01]  /*1430*/  IADD3 R8, P0, PT, R11, R8, RZ ;  /* 0x000000080b087210 */ /* 0x000fe20007f1e0ff */
[----:B------:R-:W-:-:S03]  /*1440*/  IMAD.WIDE.U32 R20, R7, R2, R20 ;  /* 0x0000000207147225 */ /* 0x000fc600078e0014 */
[----:B------:R-:W-:Y:S01]  /*1450*/  LEA.HI.X R237, R18, UR17, R9, 0x1, P2 ;  /* 0x0000001112ed7c11 */ /* 0x000fe200090f0c09 */
[----:B------:R-:W-:Y:S01]  /*1460*/  IMAD R9, R7, R3, R21 ;  /* 0x0000000307097224 */ /* 0x000fe200078e0215 */
[----:B------:R-:W-:Y:S01]  /*1470*/  LEA.HI.X.SX32 R11, R11, R10, 0x1, P0 ;  /* 0x0000000a0b0b7211 */ /* 0x000fe200000f0eff */
[----:B------:R-:W-:Y:S01]  /*1480*/  UMOV UR17, UR57 ;  /* 0x0000003900117c82 */ /* 0x000fe20008000000 */
[----:B---3--:R-:W-:Y:S01]  /*1490*/  LEA R240, P1, R20, UR18, 0x1 ;  /* 0x0000001214f07c11 */ /* 0x008fe2000f8208ff */
[----:B------:R-:W-:Y:S01]  /*14a0*/  UMOV UR18, UR56 ;  /* 0x0000003800127c82 */ /* 0x000fe20008000000 */
[----:B--2---:R-:W-:Y:S02]  /*14b0*/  LEA R234, P0, R8, UR10, 0x2 ;  /* 0x0000000a08ea7c11 */ /* 0x004fe4000f8010ff */
[----:B------:R-:W-:Y:S01]  /*14c0*/  LEA.HI.X R241, R20, UR19, R9, 0x1, P1 ;  /* 0x0000001314f17c11 */ /* 0x000fe200088f0c09 */
[----:B------:R-:W-:Y:S01]  /*14d0*/  IMAD.SHL.U32 R9, R2, 0x20, RZ ;  /* 0x0000002002097824 */ /* 0x000fe200078e00ff */
[----:B------:R-:W-:-:S02]  /*14e0*/  LEA.HI.X R235, R8, UR11, R11, 0x2, P0 ;  /* 0x0000000b08eb7c11 */ /* 0x000fc400080f140b */
[----:B------:R-:W-:Y:S02]  /*14f0*/  SHF.L.U64.HI R3, R2, 0x5, R3 ;  /* 0x0000000502037819 */ /* 0x000fe40000010203 */
[C---:B------:R-:W-:Y:S02]  /*1500*/  LOP3.LUT R10, R14.reuse, 0x80, RZ, 0xfc, !PT ;  /* 0x000000800e0a7812 */ /* 0x040fe400078efcff */
[C---:B------:R-:W-:Y:S02]  /*1510*/  LOP3.LUT R8, R14.reuse, 0xc0, RZ, 0xfc, !PT ;  /* 0x000000c00e087812 */ /* 0x040fe400078efcff */
[----:B------:R-:W-:Y:S01]  /*1520*/  LOP3.LUT R2, R14, 0x40, RZ, 0xfc, !PT ;  /* 0x000000400e027812 */ /* 0x000fe200078efcff */
[----:B------:R-:W-:Y:S06]  /*1530*/  BRA.U UP0, `(.L_x_19) ;  /* 0x0000000500607547 */ /* 0x000fec000b800000 */
        /* <DEDUP_REMOVED lines=13> */
.L_x_20:
[----:B------:R-:W1:Y:S01]  /*1610*/  LDCU.64 UR14, c[0x0][0x5c0] ;  /* 0x0000b800ff0e77ac */ /* 0x000e620008000a00 */
[----:B------:R-:W-:-:S04]  /*1620*/  UIADD3 UR8, UPT, UPT, UR42, UR43, URZ ;  /* 0x0000002b2a087290 */ /* 0x000fc8000fffe0ff */
[----:B-1----:R-:W-:Y:S02]  /*1630*/  UIMAD.WIDE.U32 UR18, UR8, UR14, URZ ;  /* 0x0000000e081272a5 */ /* 0x002fe4000f8e00ff */
[----:B------:R-:W-:-:S04]  /*1640*/  UIMAD UR8, UR8, UR15, URZ ;  /* 0x0000000f080872a4 */ /* 0x000fc8000f8e02ff */
[----:B------:R-:W-:-:S06]  /*1650*/  UIADD3 UR8, UPT, UPT, UR19, UR8, URZ ;  /* 0x0000000813087290 */ /* 0x000fcc000fffe0ff */
[----:B------:R-:W-:Y:S02]  /*1660*/  MOV R0, UR8 ;  /* 0x0000000800007c02 */ /* 0x000fe40008000f00 */
.L_x_21:
        /* <DEDUP_REMOVED lines=13> */
.L_x_22:
[----:B------:R-:W1:Y:S01]  /*1740*/  LDCU.64 UR12, c[0x0][0x5c8] ;  /* 0x0000b900ff0c77ac */ /* 0x000e620008000a00 */
[----:B------:R-:W-:-:S04]  /*1750*/  UIADD3 UR42, UPT, UPT, UR42, UR43, URZ ;  /* 0x0000002b2a2a7290 */ /* 0x000fc8000fffe0ff */
[----:B-1----:R-:W-:Y:S02]  /*1760*/  UIMAD.WIDE.U32 UR20, UR42, UR12, URZ ;  /* 0x0000000c2a1472a5 */ /* 0x002fe4000f8e00ff */
[----:B------:R-:W-:-:S04]  /*1770*/  UIMAD UR42, UR42, UR13, URZ ;  /* 0x0000000d2a2a72a4 */ /* 0x000fc8000f8e02ff */
[----:B------:R-:W-:-:S06]  /*1780*/  UIADD3 UR42, UPT, UPT, UR21, UR42, URZ ;  /* 0x0000002a152a7290 */ /* 0x000fcc000fffe0ff */
[----:B------:R-:W-:Y:S02]  /*1790*/  MOV R4, UR42 ;  /* 0x0000002a00047c02 */ /* 0x000fe40008000f00 */
.L_x_23:
[----:B------:R-:W-:-:S06]  /*17a0*/  UIADD3 UR41, UPT, UPT, -UR33, UR41, URZ ;  /* 0x0000002921297290 */ /* 0x000fcc000fffe1ff */
[----:B------:R-:W-:-:S13]  /*17b0*/  ISETP.GE.AND P0, PT, R7, UR41, PT ;  /* 0x0000002907007c0c */ /* 0x000fda000bf06270 */
[----:B------:R-:W-:Y:S05]  /*17c0*/  @P0 BRA `(.L_x_24) ;  /* 0x0000005400040947 */ /* 0x000fea0003800000 */
[----:B------:R-:W1:Y:S01]  /*17d0*/  LDCU.64 UR16, c[0x0][0x5d8] ;  /* 0x0000bb00ff1077ac */ /* 0x000e620008000a00 */
[----:B------:R-:W-:Y:S02]  /*17e0*/  IMAD.U32 R5, RZ, RZ, UR14 ;  /* 0x0000000eff057e24 */ /* 0x000fe4000f8e00ff */
[----:B------:R-:W-:Y:S01]  /*17f0*/  IMAD.U32 R3, RZ, RZ, UR12 ;  /* 0x0000000cff037e24 */ /* 0x000fe2000f8e00ff */
[----:B------:R-:W2:Y:S01]  /*1800*/  LDCU.64 UR8, c[0x0][0x5e0] ;  /* 0x0000bc00ff0877ac */ /* 0x000ea20008000a00 */
[----:B------:R-:W-:Y:S01]  /*1810*/  IMAD.WIDE.U32 R16, R5, UR33, R14 ;  /* 0x0000002105107c25 */ /* 0x000fe2000f8e000e */
[----:B------:R-:W-:-:S03]  /*1820*/  UIMAD UR11, UR32, UR14, URZ ;  /* 0x0000000e200b72a4 */ /* 0x000fc6000f8e02ff */
[----:B------:R-:W-:Y:S01]  /*1830*/  IMAD.WIDE.U32 R12, R3, UR33, R14 ;  /* 0x00000021030c7c25 */ /* 0x000fe2000f8e000e */
[----:B------:R-:W-:Y:S01]  /*1840*/  UIMAD UR10, UR32, UR12, URZ ;  /* 0x0000000c200a72a4 */ /* 0x000fe2000f8e02ff */
[----:B------:R-:W-:Y:S01]  /*1850*/  IADD3 R16, P1, PT, R16, UR18, RZ ;  /* 0x0000001210107c10 */ /* 0x000fe2000ff3e0ff */
[----:B------:R-:W-:Y:S02]  /*1860*/  UIMAD UR11, UR33, UR15, UR11 ;  /* 0x0000000f210b72a4 */ /* 0x000fe4000f8e020b */
[----:B------:R-:W-:Y:S01]  /*1870*/  UIMAD UR10, UR33, UR13, UR10 ;  /* 0x0000000d210a72a4 */ /* 0x000fe2000f8e020a */
[----:B------:R-:W-:Y:S01]  /*1880*/  IADD3 R12, P0, PT, R12, UR20, RZ ;  /* 0x000000140c0c7c10 */ /* 0x000fe2000ff1e0ff */
[----:B------:R-:W3:Y:S02]  /*1890*/  LDCU UR19, c[0x0][0x440] ;  /* 0x00008800ff1377ac */ /* 0x000ee40008000800 */
[----:B------:R-:W-:Y:S02]  /*18a0*/  IADD3.X R17, PT, PT, R0, UR11, R17, P1, !PT ;  /* 0x0000000b00117c10 */ /* 0x000fe40008ffe411 */
[----:B-1----:R-:W-:-:S02]  /*18b0*/  MOV R0, UR16 ;  /* 0x0000001000007c02 */ /* 0x002fc40008000f00 */
[----:B------:R-:W-:Y:S01]  /*18c0*/  IADD3.X R13, PT, PT, R4, UR10, R13, P0, !PT ;  /* 0x0000000a040d7c10 */ /* 0x000fe200087fe40d */
[----:B--2---:R-:W-:Y:S02]  /*18d0*/  IMAD.U32 R3, RZ, RZ, UR8 ;  /* 0x00000008ff037e24 */ /* 0x004fe4000f8e00ff */
[----:B------:R-:W1:Y:S01]  /*18e0*/  LDCU.64 UR10, c[0x0][0x560] ;  /* 0x0000ac00ff0a77ac */ /* 0x000e620008000a00 */
[----:B------:R-:W-:Y:S01]  /*18f0*/  IMAD.WIDE.U32 R16, R0, UR27, R16 ;  /* 0x0000001b00107c25 */ /* 0x000fe2000f8e0010 */
[----:B------:R-:W-:-:S03]  /*1900*/  MOV R0, UR17 ;  /* 0x0000001100007c02 */ /* 0x000fc60008000f00 */
[----:B------:R-:W-:-:S04]  /*1910*/  IMAD.WIDE.U32 R12, R3, UR27, R12 ;  /* 0x0000001b030c7c25 */ /* 0x000fc8000f8e000c */
[----:B------:R-:W-:Y:S01]  /*1920*/  IMAD.U32 R3, RZ, RZ, UR9 ;  /* 0x00000009ff037e24 */ /* 0x000fe2000f8e00ff */
[----:B------:R-:W2:Y:S01]  /*1930*/  LDCU.64 UR8, c[0x0][0x568] ;  /* 0x0000ad00ff0877ac */ /* 0x000ea20008000a00 */
[----:B------:R-:W-:Y:S01]  /*1940*/  IMAD R17, R0, UR27, R17 ;  /* 0x0000001b00117c24 */ /* 0x000fe2000f8e0211 */
[----:B---3--:R-:W-:Y:S01]  /*1950*/  ISETP.GE.AND P3, PT, R2, UR19, PT ;  /* 0x0000001302007c0c */ /* 0x008fe2000bf66270 */
[----:B------:R-:W-:Y:S01]  /*1960*/  IMAD R13, R3, UR27, R13 ;  /* 0x0000001b030d7c24 */ /* 0x000fe2000f8e020d */
[----:B------:R-:W-:Y:S01]  /*1970*/  ISETP.GE.AND P4, PT, R14, UR19, PT ;  /* 0x000000130e007c0c */ /* 0x000fe2000bf86270 */
[C---:B------:R-:W-:Y:S01]  /*1980*/  IMAD.WIDE.U32 R16, R7.reuse, UR14, R16 ;  /* 0x0000000e07107c25 */ /* 0x040fe2000f8e0010 */
[----:B------:R-:W-:Y:S02]  /*1990*/  ISETP.GE.AND P2, PT, R10, UR19, PT ;  /* 0x000000130a007c0c */ /* 0x000fe4000bf46270 */
[----:B------:R-:W-:Y:S01]  /*19a0*/  ISETP.GE.AND P1, PT, R8, UR19, PT ;  /* 0x0000001308007c0c */ /* 0x000fe2000bf26270 */
[C---:B------:R-:W-:Y:S01]  /*19b0*/  IMAD R3, R7.reuse, UR15, R17 ;  /* 0x0000000f07037c24 */ /* 0x040fe2000f8e0211 */
[----:B-1----:R-:W-:Y:S01]  /*19c0*/  LEA R2, P0, R16, UR10, 0x1 ;  /* 0x0000000a10027c11 */ /* 0x002fe2000f8008ff */
[----:B------:R-:W-:-:S03]  /*19d0*/  IMAD.WIDE.U32 R12, R7, UR12, R12 ;  /* 0x0000000c070c7c25 */ /* 0x000fc6000f8e000c */
[----:B------:R-:W-:Y:S01]  /*19e0*/  LEA.HI.X R3, R16, UR11, R3, 0x1, P0 ;  /* 0x0000000b10037c11 */ /* 0x000fe200080f0c03 */
[----:B------:R-:W-:Y:S01]  /*19f0*/  IMAD R7, R7, UR13, R13 ;  /* 0x0000000d07077c24 */ /* 0x000fe2000f8e020d */
[----:B--2---:R-:W-:-:S03]  /*1a00*/  LEA R4, P0, R12, UR8, 0x1 ;  /* 0x000000080c047c11 */ /* 0x004fc6000f8008ff */
[----:B------:R4:W-:Y:S01]  /*1a10*/  @!P4 STG.E.128 desc[UR36][R2.64], RZ ;  /* 0x000000ff0200c986 */ /* 0x0009e2000c101d24 */
[----:B------:R-:W-:-:S03]  /*1a20*/  LEA.HI.X R5, R12, UR9, R7, 0x1, P0 ;  /* 0x000000090c057c11 */ /* 0x000fc600080f0c07 */
[----:B------:R4:W-:Y:S04]  /*1a30*/  @!P3 STG.E.128 desc[UR36][R2.64+0x80], RZ ;  /* 0x000080ff0200b986 */ /* 0x0009e8000c101d24 */
[----:B------:R4:W-:Y:S04]  /*1a40*/  @!P2 STG.E.128 desc[UR36][R2.64+0x100], RZ ;  /* 0x000100ff0200a986 */ /* 0x0009e8000c101d24 */
[----:B------:R4:W-:Y:S04]  /*1a50*/  @!P1 STG.E.128 desc[UR36][R2.64+0x180], RZ ;  /* 0x000180ff02009986 */ /* 0x0009e8000c101d24 */
[----:B------:R4:W-:Y:S04]  /*1a60*/  @!P4 STG.E.128 desc[UR36][R4.64], RZ ;  /* 0x000000ff0400c986 */ /* 0x0009e8000c101d24 */
[----:B------:R4:W-:Y:S04]  /*1a70*/  @!P3 STG.E.128 desc[UR36][R4.64+0x80], RZ ;  /* 0x000080ff0400b986 */ /* 0x0009e8000c101d24 */
[----:B------:R4:W-:Y:S01]  /*1a80*/  @!P2 STG.E.128 desc[UR36][R4.64+0x100], RZ ;  /* 0x000100ff0400a986 */ /* 0x0009e2000c101d24 */
[----:B------:R-:W-:Y:S05]  /*1a90*/  @P1 BRA `(.L_x_24) ;  /* 0x0000005000501947 */ /* 0x000fea0003800000 */
[----:B------:R1:W-:Y:S01]  /*1aa0*/  STG.E.128 desc[UR36][R4.64+0x180], RZ ;  /* 0x000180ff04007986 */ /* 0x0003e2000c101d24 */
[----:B------:R-:W-:Y:S05]  /*1ab0*/  BRA `(.L_x_24) ;  /* 0x0000005000487947 */ /* 0x000fea0003800000 */
.L_x_19:
[----:B------:R-:W-:Y:S01]  /*1ac0*/  UIADD3 UR8, UPT, UPT, -UR33, UR41, URZ ;  /* 0x0000002921087290 */ /* 0x000fe2000fffe1ff */
[----:B------:R-:W-:Y:S01]  /*1ad0*/  LOP3.LUT R16, R6, 0x1f8, RZ, 0xc0, !PT ;  /* 0x000001f806107812 */ /* 0x000fe200078ec0ff */
[----:B------:R-:W-:Y:S03]  /*1ae0*/  @P3 BAR.SYNC.DEFER_BLOCKING 0x0 ;  /* 0x0000000000003b1d */ /* 0x000fe60000010000 */
[----:B------:R-:W-:Y:S02]  /*1af0*/  LOP3.LUT R11, R16, 0x38, R225, 0x78, !PT ;  /* 0x00000038100b7812 */ /* 0x000fe400078e78e1 */
[----:B------:R-:W-:Y:S01]  /*1b00*/  ISETP.GE.AND P6, PT, R7, UR8, PT ;  /* 0x0000000807007c0c */ /* 0x000fe2000bfc6270 */
[----:B------:R-:W-:Y:S01]  /*1b10*/  BSSY.RECONVERGENT B0, `(.L_x_25) ;  /* 0x0000032000007945 */ /* 0x000fe20003800200 */
[----:B------:R-:W-:-:S04]  /*1b20*/  LOP3.LUT R11, R11, 0x1e00, R6, 0xf8, !PT ;  /* 0x00001e000b0b7812 */ /* 0x000fc800078ef806 */
[----:B------:R-:W-:-:S07]  /*1b30*/  LEA R11, R11, UR5, 0x1 ;  /* 0x000000050b0b7c11 */ /* 0x000fce000f8e08ff */
[----:B------:R-:W-:Y:S05]  /*1b40*/  @P6 BRA `(.L_x_26) ;  /* 0x0000000000a86947 */ /* 0x000fea0003800000 */
[----:B------:R-:W1:Y:S01]  /*1b50*/  LDCU.64 UR10, c[0x0][0x3d8] ;  /* 0x00007b00ff0a77ac */ /* 0x000e620008000a00 */
[----:B------:R-:W-:Y:S01]  /*1b60*/  IMAD.U32 R13, RZ, RZ, UR12 ;  /* 0x0000000cff0d7e24 */ /* 0x000fe2000f8e00ff */
[----:B------:R-:W-:-:S03]  /*1b70*/  UIMAD UR8, UR32, UR12, URZ ;  /* 0x0000000c200872a4 */ /* 0x000fc6000f8e02ff */
[----:B------:R-:W-:Y:S01]  /*1b80*/  IMAD.WIDE.U32 R16, R13, UR33, R14 ;  /* 0x000000210d107c25 */ /* 0x000fe2000f8e000e */
[----:B------:R-:W2:Y:S01]  /*1b90*/  LDCU UR19, c[0x0][0x440] ;  /* 0x00008800ff1377ac */ /* 0x000ea20008000800 */
[----:B------:R-:W-:Y:S01]  /*1ba0*/  UIMAD UR8, UR33, UR13, UR8 ;  /* 0x0000000d210872a4 */ /* 0x000fe2000f8e0208 */
[----:B------:R-:W-:-:S05]  /*1bb0*/  IADD3 R16, P0, PT, R16, UR52, RZ ;  /* 0x0000003410107c10 */ /* 0x000fca000ff1e0ff */
[----:B------:R-:W-:Y:S01]  /*1bc0*/  IADD3.X R17, PT, PT, R12, UR8, R17, P0, !PT ;  /* 0x000000080c117c10 */ /* 0x000fe200087fe411 */
[----:B-1----:R-:W-:-:S04]  /*1bd0*/  IMAD R13, R0, UR10, RZ ;  /* 0x0000000a000d7c24 */ /* 0x002fc8000f8e02ff */
[----:B------:R-:W1:Y:S01]  /*1be0*/  LDCU.64 UR8, c[0x0][0x390] ;  /* 0x00007200ff0877ac */ /* 0x000e620008000a00 */
[C---:B------:R-:W-:Y:S02]  /*1bf0*/  IMAD R13, R4.reuse, UR11, R13 ;  /* 0x0000000b040d7c24 */ /* 0x040fe4000f8e020d */
[----:B------:R-:W-:Y:S01]  /*1c00*/  IMAD.WIDE.U32 R16, R4, UR10, R16 ;  /* 0x0000000a04107c25 */ /* 0x000fe2000f8e0010 */
[----:B--2---:R-:W-:Y:S02]  /*1c10*/  ISETP.GE.AND P3, PT, R14, UR19, PT ;  /* 0x000000130e007c0c */ /* 0x004fe4000bf66270 */
[----:B------:R-:W-:Y:S01]  /*1c20*/  ISETP.GE.AND P2, PT, R2, UR19, PT ;  /* 0x0000001302007c0c */ /* 0x000fe2000bf46270 */
[----:B------:R-:W-:Y:S01]  /*1c30*/  IMAD.IADD R17, R17, 0x1, R13 ;  /* 0x0000000111117824 */ /* 0x000fe200078e020d */
[----:B------:R-:W-:Y:S02]  /*1c40*/  ISETP.GE.AND P1, PT, R10, UR19, PT ;  /* 0x000000130a007c0c */ /* 0x000fe4000bf26270 */
[----:B------:R-:W-:Y:S01]  /*1c50*/  ISETP.GE.AND P0, PT, R8, UR19, PT ;  /* 0x0000001308007c0c */ /* 0x000fe2000bf06270 */
[----:B------:R-:W-:-:S04]  /*1c60*/  IMAD.WIDE.U32 R18, R7, UR12, R16 ;  /* 0x0000000c07127c25 */ /* 0x000fc8000f8e0010 */
[----:B------:R-:W-:Y:S01]  /*1c70*/  IMAD R12, R7, UR13, R19 ;  /* 0x0000000d070c7c24 */ /* 0x000fe2000f8e0213 */
[----:B-1----:R-:W-:-:S04]  /*1c80*/  LEA R16, P4, R18, UR8, 0x1 ;  /* 0x0000000812107c11 */ /* 0x002fc8000f8808ff */
[----:B------:R-:W-:-:S05]  /*1c90*/  LEA.HI.X R17, R18, UR9, R12, 0x1, P4 ;  /* 0x0000000912117c11 */ /* 0x000fca000a0f0c0c */
[----:B------:R-:W-:Y:S01]  /*1ca0*/  @!PT LDS RZ, [RZ] ;  /* 0x00000000fffff984 */ /* 0x000fe20000000800 */
[----:B------:R-:W-:Y:S01]  /*1cb0*/  @!PT LDS RZ, [RZ] ;  /* 0x00000000fffff984 */ /* 0x000fe20000000800 */
[----:B------:R-:W-:Y:S01]  /*1cc0*/  @!PT LDS RZ, [RZ] ;  /* 0x00000000fffff984 */ /* 0x000fe20000000800 */
[----:B------:R2:W-:Y:S04]  /*1cd0*/  @!P3 LDGSTS.E.BYPASS.LTC128B.128 [R11+0x14000], desc[UR36][R16.64] ;  /* 0x14000000100bbfae */ /* 0x0005e8000b981a24 */
[----:B------:R2:W-:Y:S04]  /*1ce0*/  @P3 STS.128 [R11+0x14000], RZ ;  /* 0x014000ff0b003388 */ /* 0x0005e80000000c00 */
        /* <DEDUP_REMOVED lines=14> */
[----:B------:R2:W-:Y:S01]  /*1dd0*/  @P0 STS.128 [R11+0x17000], RZ ;  /* 0x017000ff0b000388 */ /* 0x0005e20000000c00 */
[----:B------:R-:W-:Y:S05]  /*1de0*/  BRA `(.L_x_27) ;  /* 0x0000000000107947 */ /* 0x000fea0003800000 */
.L_x_26:
[----:B------:R1:W-:Y:S04]  /*1df0*/  STS.128 [R11+0x14000], RZ ;  /* 0x014000ff0b007388 */ /* 0x0003e80000000c00 */
[----:B------:R1:W-:Y:S04]  /*1e00*/  STS.128 [R11+0x15000], RZ ;  /* 0x015000ff0b007388 */ /* 0x0003e80000000c00 */
[----:B------:R1:W-:Y:S04]  /*1e10*/  STS.128 [R11+0x16000], RZ ;  /* 0x016000ff0b007388 */ /* 0x0003e80000000c00 */
[----:B------:R1:W-:Y:S02]  /*1e20*/  STS.128 [R11+0x17000], RZ ;  /* 0x017000ff0b007388 */ /* 0x0003e40000000c00 */
.L_x_27:
[----:B------:R-:W-:Y:S05]  /*1e30*/  BSYNC.RECONVERGENT B0 ;  /* 0x0000000000007941 */ /* 0x000fea0003800200 */
.L_x_25:
[----:B------:R-:W-:Y:S01]  /*1e40*/  UIADD3 UR47, UPT, UPT, -UR47, UR46, URZ ;  /* 0x0000002e2f2f7290 */ /* 0x000fe2000fffe1ff */
[----:B------:R-:W0:Y:S01]  /*1e50*/  LDGDEPBAR ;  /* 0x00000000000079af */ /* 0x000e220000000000 */
[----:B------:R-:W-:Y:S04]  /*1e60*/  BSSY.RECONVERGENT B0, `(.L_x_28) ;  /* 0x0000021000007945 */ /* 0x000fe80003800200 */
[----:B------:R-:W-:-:S13]  /*1e70*/  ISETP.GE.AND P5, PT, R7, UR47, PT ;  /* 0x0000002f07007c0c */ /* 0x000fda000bfa6270 */
[----:B------:R-:W-:Y:S05]  /*1e80*/  @P5 BRA `(.L_x_29) ;  /* 0x0000000000685947 */ /* 0x000fea0003800000 */
[----:B------:R-:W3:Y:S02]  /*1e90*/  LDCU UR8, c[0x0][0x440] ;  /* 0x00008800ff0877ac */ /* 0x000ee40008000800 */
[----:B---3--:R-:W-:Y:S02]  /*1ea0*/  ISETP.GE.AND P3, PT, R14, UR8, PT ;  /* 0x000000080e007c0c */ /* 0x008fe4000bf66270 */
[----:B------:R-:W-:Y:S02]  /*1eb0*/  ISETP.GE.AND P2, PT, R2, UR8, PT ;  /* 0x0000000802007c0c */ /* 0x000fe4000bf46270 */
[----:B------:R-:W-:Y:S02]  /*1ec0*/  ISETP.GE.AND P1, PT, R10, UR8, PT ;  /* 0x000000080a007c0c */ /* 0x000fe4000bf26270 */
[----:B------:R-:W-:-:S07]  /*1ed0*/  ISETP.GE.AND P0, PT, R8, UR8, PT ;  /* 0x0000000808007c0c */ /* 0x000fce000bf06270 */
        /* <DEDUP_REMOVED lines=21> */
.L_x_29:
[----:B------:R4:W-:Y:S04]  /*2030*/  STS.128 [R11+0x8000], RZ ;  /* 0x008000ff0b007388 */ /* 0x0009e80000000c00 */
[----:B------:R4:W-:Y:S04]  /*2040*/  STS.128 [R11+0xa000], RZ ;  /* 0x00a000ff0b007388 */ /* 0x0009e80000000c00 */
[----:B------:R4:W-:Y:S04]  /*2050*/  STS.128 [R11+0xc000], RZ ;  /* 0x00c000ff0b007388 */ /* 0x0009e80000000c00 */
[----:B------:R4:W-:Y:S02]  /*2060*/  STS.128 [R11+0xe000], RZ ;  /* 0x00e000ff0b007388 */ /* 0x0009e40000000c00 */
.L_x_30:
[----:B------:R-:W-:Y:S05]  /*2070*/  BSYNC.RECONVERGENT B0 ;  /* 0x0000000000007941 */ /* 0x000fea0003800200 */
.L_x_28:
[----:B------:R-:W-:Y:S01]  /*2080*/  IADD3 R12, PT, PT, R7, 0x20, RZ ;  /* 0x00000020070c7810 */ /* 0x000fe20007ffe0ff */
[----:B------:R-:W-:Y:S03]  /*2090*/  BSSY.RECONVERGENT B0, `(.L_x_31) ;  /* 0x0000025000007945 */ /* 0x000fe60003800200 */
[----:B------:R-:W-:-:S13]  /*20a0*/  ISETP.GE.AND P4, PT, R12, UR47, PT ;  /* 0x0000002f0c007c0c */ /* 0x000fda000bf86270 */
[----:B------:R1:W-:Y:S04]  /*20b0*/  @P4 STS.128 [R11+0x9000], RZ ;  /* 0x009000ff0b004388 */ /* 0x0003e80000000c00 */
[----:B------:R1:W-:Y:S04]  /*20c0*/  @P4 STS.128 [R11+0xb000], RZ ;  /* 0x00b000ff0b004388 */ /* 0x0003e80000000c00 */
[----:B------:R1:W-:Y:S04]  /*20d0*/  @P4 STS.128 [R11+0xd000], RZ ;  /* 0x00d000ff0b004388 */ /* 0x0003e80000000c00 */
[----:B------:R1:W-:Y:S01]  /*20e0*/  @P4 STS.128 [R11+0xf000], RZ ;  /* 0x00f000ff0b004388 */ /* 0x0003e20000000c00 */
[----:B------:R-:W-:Y:S05]  /*20f0*/  @P4 BRA `(.L_x_32) ;  /* 0x0000000000784947 */ /* 0x000fea0003800000 */
[----:B------:R-:W5:Y:S01]  /*2100*/  LDCU UR8, c[0x0][0x440] ;  /* 0x00008800ff0877ac */ /* 0x000f620008000800 */
[----:B--2---:R-:W-:Y:S02]  /*2110*/  IMAD.U32 R17, RZ, RZ, UR16 ;  /* 0x00000010ff117e24 */ /* 0x004fe4000f8e00ff */
[----:B------:R-:W-:Y:S02]  /*2120*/  IMAD.U32 R12, RZ, RZ, UR16 ;  /* 0x00000010ff0c7e24 */ /* 0x000fe4000f8e00ff */
[----:B------:R-:W-:Y:S01]  /*2130*/  IMAD.U32 R13, RZ, RZ, UR20 ;  /* 0x00000014ff0d7e24 */ /* 0x000fe2000f8e00ff */
[----:B------:R-:W-:-:S04]  /*2140*/  LEA R16, P0, R17, R236, 0x1 ;  /* 0x000000ec11107211 */ /* 0x000fc800078008ff */
[----:B------:R-:W-:Y:S02]  /*2150*/  LEA.HI.X R17, R12, R237, R13, 0x1, P0 ;  /* 0x000000ed0c117211 */ /* 0x000fe400000f0c0d */
[----:B-----5:R-:W-:Y:S02]  /*2160*/  ISETP.GE.AND P3, PT, R14, UR8, PT ;  /* 0x000000080e007c0c */ /* 0x020fe4000bf66270 */
        /* <DEDUP_REMOVED lines=22> */
[----:B------:R2:W-:Y:S02]  /*22d0*/  @P0 STS.128 [R11+0xf000], RZ ;  /* 0x00f000ff0b000388 */ /* 0x0005e40000000c00 */
.L_x_32:
[----:B------:R-:W-:Y:S05]  /*22e0*/  BSYNC.RECONVERGENT B0 ;  /* 0x0000000000007941 */ /* 0x000fea0003800200 */
.L_x_31:
[----:B------:R-:W-:Y:S04]  /*22f0*/  BSSY.RECONVERGENT B0, `(.L_x_33) ;  /* 0x0000020000007945 */ /* 0x000fe80003800200 */
[----:B------:R-:W-:Y:S05]  /*2300*/  @P5 BRA `(.L_x_34) ;  /* 0x0000000000685947 */ /* 0x000fea0003800000 */
[----:B------:R-:W5:Y:S02]  /*2310*/  LDCU UR8, c[0x0][0x440] ;  /* 0x00008800ff0877ac */ /* 0x000f640008000800 */
[----:B-----5:R-:W-:Y:S02]  /*2320*/  ISETP.GE.AND P3, PT, R14, UR8, PT ;  /* 0x000000080e007c0c */ /* 0x020fe4000bf66270 */
[----:B------:R-:W-:Y:S02]  /*2330*/  ISETP.GE.AND P2, PT, R2, UR8, PT ;  /* 0x0000000802007c0c */ /* 0x000fe4000bf46270 */
[----:B------:R-:W-:Y:S02]  /*2340*/  ISETP.GE.AND P1, PT, R10, UR8, PT ;  /* 0x000000080a007c0c */ /* 0x000fe4000bf26270 */
[----:B------:R-:W-:-:S07]  /*2350*/  ISETP.GE.AND P0, PT, R8, UR8, PT ;  /* 0x0000000808007c0c */ /* 0x000fce000bf06270 */
[----:B------:R-:W-:Y:S01]  /*2360*/  @!PT LDS RZ, [RZ] ;  /* 0x00000000fffff984 */ /* 0x000fe20000000800 */
[----:B------:R-:W-:Y:S01]  /*2370*/  @!PT LDS RZ, [RZ] ;  /* 0x00000000fffff984 */ /* 0x000fe20000000800 */
[----:B------:R-:W-:Y:S01]  /*2380*/  @!PT LDS RZ, [RZ] ;  /* 0x00000000fffff984 */ /* 0x000fe20000000800 */
[----:B------:R1:W-:Y:S04]  /*2390*/  @!P3 LDGSTS.E.BYPASS.LTC128B.128 [R11], desc[UR36][R240.64] ;  /* 0x00000000f00bbfae */ /* 0x0003e8000b981a24 */
[----:B------:R1:W-:Y:S04]  /*23a0*/  @P3 STS.128 [R11], RZ ;  /* 0x000000ff0b003388 */ /* 0x0003e80000000c00 */
        /* <DEDUP_REMOVED lines=16> */
.L_x_34:
[----:B------:R1:W-:Y:S04]  /*24b0*/  STS.128 [R11], RZ ;  /* 0x000000ff0b007388 */ /* 0x0003e80000000c00 */
[----:B------:R1:W-:Y:S04]  /*24c0*/  STS.128 [R11+0x2000], RZ ;  /* 0x002000ff0b007388 */ /* 0x0003e80000000c00 */
[----:B------:R1:W-:Y:S04]  /*24d0*/  STS.128 [R11+0x4000], RZ ;  /* 0x004000ff0b007388 */ /* 0x0003e80000000c00 */
[----:B------:R1:W-:Y:S02]  /*24e0*/  STS.128 [R11+0x6000], RZ ;  /* 0x006000ff0b007388 */ /* 0x0003e40000000c00 */
.L_x_35:
[----:B------:R-:W-:Y:S05]  /*24f0*/  BSYNC.RECONVERGENT B0 ;  /* 0x0000000000007941 */ /* 0x000fea0003800200 */
.L_x_33:
[--C-:B------:R-:W-:Y:S01]  /*2500*/  SHF.R.U32.HI R224, RZ, 0x1, R225.reuse ;  /* 0x00000001ffe07819 */ /* 0x100fe200000116e1 */
[----:B------:R-:W-:Y:S01]  /*2510*/  IMAD.MOV.U32 R232, RZ, RZ, 0x7f800000 ;  /* 0x7f800000ffe87424 */ /* 0x000fe200078e00ff */
[----:B------:R-:W-:Y:S01]  /*2520*/  SHF.R.U32.HI R233, RZ, 0x2, R225 ;  /* 0x00000002ffe97819 */ /* 0x000fe200000116e1 */
[----:B------:R-:W-:Y:S01]  /*2530*/  IMAD.MOV.U32 R231, RZ, RZ, 0x7f800000 ;  /* 0x7f800000ffe77424 */ /* 0x000fe200078e00ff */
[----:B------:R-:W-:-:S04]  /*2540*/  LOP3.LUT R12, R224, 0x30, RZ, 0xc0, !PT ;  /* 0x00000030e00c7812 */ /* 0x000fc800078ec0ff */
[----:B------:R-:W-:-:S04]  /*2550*/  LOP3.LUT R233, R12, 0x7, R233, 0xf8, !PT ;  /* 0x000000070ce97812 */ /* 0x000fc800078ef8e9 */
[C---:B------:R-:W-:Y:S01]  /*2560*/  ISETP.GE.AND P1, PT, R233.reuse, UR47, PT ;  /* 0x0000002fe9007c0c */ /* 0x040fe2000bf26270 */
[----:B------:R-:W-:-:S05]  /*2570*/  VIADD R12, R233, 0x8 ;  /* 0x00000008e90c7836 */ /* 0x000fca0000000000 */
[----:B------:R-:W-:Y:S01]  /*2580*/  ISETP.GE.AND P0, PT, R12, UR47, PT ;  /* 0x0000002f0c007c0c */ /* 0x000fe2000bf06270 */
[----:B------:R-:W-:-:S04]  /*2590*/  IMAD.MOV.U32 R12, RZ, RZ, 0x4 ;  /* 0x00000004ff0c7424 */ /* 0x000fc800078e00ff */
[----:B------:R-:W-:-:S05]  /*25a0*/  IMAD.WIDE.U32 R12, R233, R12, UR54 ;  /* 0x00000036e90c7e25 */ /* 0x000fca000f8e000c */
[----:B------:R1:W5:Y:S04]  /*25b0*/  @!P1 LDG.E R232, desc[UR36][R12.64] ;  /* 0x000000240ce89981 */ /* 0x000368000c1e1900 */
[----:B------:R1:W5:Y:S01]  /*25c0*/  @!P0 LDG.E R231, desc[UR36][R12.64+0x20] ;  /* 0x000020240ce78981 */ /* 0x000362000c1e1900 */
[----:B------:R-:W-:Y:S03]  /*25d0*/  BSSY.RECONVERGENT B0, `(.L_x_36) ;  /* 0x0000021000007945 */ /* 0x000fe60003800200 */
[----:B------:R1:W-:Y:S04]  /*25e0*/  @P4 STS.128 [R11+0x1000], RZ ;  /* 0x001000ff0b004388 */ /* 0x0003e80000000c00 */
[----:B------:R1:W-:Y:S04]  /*25f0*/  @P4 STS.128 [R11+0x3000], RZ ;  /* 0x003000ff0b004388 */ /* 0x0003e80000000c00 */
[----:B------:R1:W-:Y:S04]  /*2600*/  @P4 STS.128 [R11+0x5000], RZ ;  /* 0x005000ff0b004388 */ /* 0x0003e80000000c00 */
[----:B------:R1:W-:Y:S01]  /*2610*/  @P4 STS.128 [R11+0x7000], RZ ;  /* 0x007000ff0b004388 */ /* 0x0003e20000000c00 */
[----:B------:R-:W-:Y:S05]  /*2620*/  @P4 BRA `(.L_x_37) ;  /* 0x00000000006c4947 */ /* 0x000fea0003800000 */
[----:B------:R-:W2:Y:S01]  /*2630*/  LDCU UR8, c[0x0][0x440] ;  /* 0x00008800ff0877ac */ /* 0x000ea20008000800 */
[----:B-1----:R-:W-:-:S04]  /*2640*/  LEA R12, P4, R9, R240, 0x1 ;  /* 0x000000f0090c7211 */ /* 0x002fc800078808ff */
[----:B------:R-:W-:Y:S02]  /*2650*/  LEA.HI.X R13, R9, R241, R3, 0x1, P4 ;  /* 0x000000f1090d7211 */ /* 0x000fe400020f0c03 */
[----:B--2---:R-:W-:Y:S02]  /*2660*/  ISETP.GE.AND P3, PT, R14, UR8, PT ;  /* 0x000000080e007c0c */ /* 0x004fe4000bf66270 */
        /* <DEDUP_REMOVED lines=23> */
.L_x_37:
[----:B------:R-:W-:Y:S05]  /*27e0*/  BSYNC.RECONVERGENT B0 ;  /* 0x0000000000007941 */ /* 0x000fea0003800200 */
.L_x_36:
[----:B------:R-:W-:Y:S04]  /*27f0*/  BSSY.RECONVERGENT B0, `(.L_x_38) ;  /* 0x0000030000007945 */ /* 0x000fe80003800200 */
[----:B------:R-:W-:Y:S05]  /*2800*/  @P6 BRA `(.L_x_39) ;  /* 0x0000000000a86947 */ /* 0x000fea0003800000 */
[----:B------:R-:W2:Y:S01]  /*2810*/  LDCU.64 UR10, c[0x0][0x3d0] ;  /* 0x00007a00ff0a77ac */ /* 0x000ea20008000a00 */
[----:B------:R-:W-:Y:S01]  /*2820*/  IMAD.U32 R3, RZ, RZ, UR14 ;  /* 0x0000000eff037e24 */ /* 0x000fe2000f8e00ff */
[----:B------:R-:W-:-:S03]  /*2830*/  UIMAD UR8, UR32, UR14, URZ ;  /* 0x0000000e200872a4 */ /* 0x000fc6000f8e02ff */
[----:B-1----:R-:W-:Y:S01]  /*2840*/  IMAD.WIDE.U32 R12, R3, UR33, R14 ;  /* 0x00000021030c7c25 */ /* 0x002fe2000f8e000e */
[----:B------:R-:W1:Y:S01]  /*2850*/  LDCU UR12, c[0x0][0x440] ;  /* 0x00008800ff0c77ac */ /* 0x000e620008000800 */
[----:B------:R-:W-:Y:S01]  /*2860*/  UIMAD UR8, UR33, UR15, UR8 ;  /* 0x0000000f210872a4 */ /* 0x000fe2000f8e0208 */
[----:B------:R-:W-:-:S05]  /*2870*/  IADD3 R12, P0, PT, R12, UR48, RZ ;  /* 0x000000300c0c7c10 */ /* 0x000fca000ff1e0ff */
[----:B------:R-:W-:Y:S01]  /*2880*/  IADD3.X R13, PT, PT, R5, UR8, R13, P0, !PT ;  /* 0x00000008050d7c10 */ /* 0x000fe200087fe40d */
[----:B--2---:R-:W-:-:S04]  /*2890*/  IMAD R3, R0, UR10, RZ ;  /* 0x0000000a00037c24 */ /* 0x004fc8000f8e02ff */
[----:B------:R-:W2:Y:S01]  /*28a0*/  LDCU.64 UR8, c[0x0][0x388] ;  /* 0x00007100ff0877ac */ /* 0x000ea20008000a00 */
[C---:B------:R-:W-:Y:S02]  /*28b0*/  IMAD R3, R4.reuse, UR11, R3 ;  /* 0x0000000b04037c24 */ /* 0x040fe4000f8e0203 */
[----:B------:R-:W-:Y:S01]  /*28c0*/  IMAD.WIDE.U32 R12, R4, UR10, R12 ;  /* 0x0000000a040c7c25 */ /* 0x000fe2000f8e000c */
[----:B-1----:R-:W-:Y:S02]  /*28d0*/  ISETP.GE.AND P3, PT, R14, UR12, PT ;  /* 0x0000000c0e007c0c */ /* 0x002fe4000bf66270 */
[----:B------:R-:W-:Y:S01]  /*28e0*/  ISETP.GE.AND P2, PT, R2, UR12, PT ;  /* 0x0000000c02007c0c */ /* 0x000fe2000bf46270 */
[----:B------:R-:W-:Y:S01]  /*28f0*/  IMAD.IADD R13, R13, 0x1, R3 ;  /* 0x000000010d0d7824 */ /* 0x000fe200078e0203 */
[----:B------:R-:W-:Y:S02]  /*2900*/  ISETP.GE.AND P1, PT, R10, UR12, PT ;  /* 0x0000000c0a007c0c */ /* 0x000fe4000bf26270 */
[----:B------:R-:W-:Y:S01]  /*2910*/  ISETP.GE.AND P0, PT, R8, UR12, PT ;  /* 0x0000000c08007c0c */ /* 0x000fe2000bf06270 */
[----:B------:R-:W-:-:S04]  /*2920*/  IMAD.WIDE.U32 R4, R7, UR14, R12 ;  /* 0x0000000e07047c25 */ /* 0x000fc8000f8e000c */
[----:B------:R-:W-:Y:S01]  /*2930*/  IMAD R7, R7, UR15, R5 ;  /* 0x0000000f07077c24 */ /* 0x000fe2000f8e0205 */
[----:B--2---:R-:W-:-:S04]  /*2940*/  LEA R2, P4, R4, UR8, 0x1 ;  /* 0x0000000804027c11 */ /* 0x004fc8000f8808ff */
        /* <DEDUP_REMOVED lines=22> */
.L_x_39:
[----:B------:R1:W-:Y:S04]  /*2ab0*/  STS.128 [R11+0x10000], RZ ;  /* 0x010000ff0b007388 */ /* 0x0003e80000000c00 */
[----:B------:R1:W-:Y:S04]  /*2ac0*/  STS.128 [R11+0x11000], RZ ;  /* 0x011000ff0b007388 */ /* 0x0003e80000000c00 */
[----:B------:R1:W-:Y:S04]  /*2ad0*/  STS.128 [R11+0x12000], RZ ;  /* 0x012000ff0b007388 */ /* 0x0003e80000000c00 */
[----:B------:R1:W-:Y:S02]  /*2ae0*/  STS.128 [R11+0x13000], RZ ;  /* 0x013000ff0b007388 */ /* 0x0003e40000000c00 */
.L_x_40:
[----:B------:R-:W-:Y:S05]  /*2af0*/  BSYNC.RECONVERGENT B0 ;  /* 0x0000000000007941 */ /* 0x000fea0003800200 */
.L_x_38:
[----:B------:R-:W1:Y:S02]  /*2b00*/  S2R R213, SR_TID.X ;  /* 0x0000000000d57919 */ /* 0x000e640000002100 */
[C---:B-1234-:R-:W-:Y:S01]  /*2b10*/  IMAD.SHL.U32 R11, R225.reuse, 0x40, RZ ;  /* 0x00000040e10b7824 */ /* 0x05efe200078e00ff */
[C---:B------:R-:W-:Y:S01]  /*2b20*/  R2P PR, R225.reuse, 0x6 ;  /* 0x00000006e1007804 */ /* 0x040fe20000000000 */
[----:B------:R-:W-:Y:S01]  /*2b30*/  IMAD.SHL.U32 R2, R225, 0x20, RZ ;  /* 0x00000020e1027824 */ /* 0x000fe200078e00ff */
[----:B------:R-:W0:Y:S01]  /*2b40*/  LDGDEPBAR ;  /* 0x00000000000079af */ /* 0x000e220000000000 */
[----:B------:R-:W-:Y:S01]  /*2b50*/  IMAD.MOV.U32 R222, RZ, RZ, 0x20 ;  /* 0x00000020ffde7424 */ /* 0x000fe200078e00ff */
[----:B------:R-:W-:Y:S01]  /*2b60*/  LOP3.LUT R5, R11, 0x1c0, RZ, 0xc0, !PT ;  /* 0x000001c00b057812 */ /* 0x000fe200078ec0ff */
[----:B------:R-:W1:Y:S01]  /*2b70*/  LDC R245, c[0x0][0x44c] ;  /* 0x00011300fff57b82 */ /* 0x000e620000000800 */
[----:B------:R-:W-:Y:S01]  /*2b80*/  LOP3.LUT R3, R2, 0x200, RZ, 0xc0, !PT ;  /* 0x0000020002037812 */ /* 0x000fe200078ec0ff */
[----:B------:R-:W2:Y:S01]  /*2b90*/  LDCU UR11, c[0x0][0x590] ;  /* 0x0000b200ff0b77ac */ /* 0x000ea20008000800 */
[--C-:B------:R-:W-:Y:S01]  /*2ba0*/  LOP3.LUT R0, R5, 0x38, R6.reuse, 0xf8, !PT ;  /* 0x0000003805007812 */ /* 0x100fe200078ef806 */
[----:B------:R-:W-:Y:S01]  /*2bb0*/  IMAD.MOV.U32 R223, RZ, RZ, 0x40 ;  /* 0x00000040ffdf7424 */ /* 0x000fe200078e00ff */
[----:B------:R-:W-:Y:S01]  /*2bc0*/  LOP3.LUT R6, R3, 0x1c00, R6, 0xf8, !PT ;  /* 0x00001c0003067812 */ /* 0x000fe200078ef806 */
[----:B------:R-:W-:Y:S01]  /*2bd0*/  IMAD.MOV.U32 R246, RZ, RZ, 0x240 ;  /* 0x00000240fff67424 */ /* 0x000fe200078e00ff */
[C---:B------:R-:W-:Y:S01]  /*2be0*/  LOP3.LUT R225, R0.reuse, 0x8, R225, 0x78, !PT ;  /* 0x0000000800e17812 */ /* 0x040fe200078e78e1 */
[----:B------:R-:W-:Y:S01]  /*2bf0*/  IMAD.MOV.U32 R244, RZ, RZ, 0x3f ;  /* 0x0000003ffff47424 */ /* 0x000fe200078e00ff */
[----:B------:R-:W-:Y:S01]  /*2c00*/  LOP3.LUT R224, R0, 0x8, R224, 0x78, !PT ;  /* 0x0000000800e07812 */ /* 0x000fe200078e78e0 */
[----:B------:R-:W-:Y:S01]  /*2c10*/  IMAD.MOV.U32 R239, RZ, RZ, 0x37 ;  /* 0x00000037ffef7424 */ /* 0x000fe200078e00ff */
[----:B------:R-:W-:-:S02]  /*2c20*/  LOP3.LUT R11, R11, 0x200, RZ, 0xc0, !PT ;  /* 0x000002000b0b7812 */ /* 0x000fc400078ec0ff */
[----:B------:R-:W-:Y:S02]  /*2c30*/  CS2R R126, SRZ ;  /* 0x00000000007e7805 */ /* 0x000fe4000001ff00 */
[----:B------:R-:W-:Y:S01]  /*2c40*/  LOP3.LUT R225, R6, R225, RZ, 0xfc, !PT ;  /* 0x000000e106e17212 */ /* 0x000fe200078efcff */
[----:B------:R-:W-:Y:S01]  /*2c50*/  IMAD.U32 R6, RZ, RZ, UR44 ;  /* 0x0000002cff067e24 */ /* 0x000fe2000f8e00ff */
[----:B------:R-:W-:Y:S02]  /*2c60*/  LOP3.LUT R11, R11, 0xc00, R2, 0xf8, !PT ;  /* 0x00000c000b0b7812 */ /* 0x000fe400078ef802 */
[----:B------:R-:W-:Y:S02]  /*2c70*/  CS2R R124, SRZ ;  /* 0x00000000007c7805 */ /* 0x000fe4000001ff00 */
[----:B------:R-:W-:Y:S02]  /*2c80*/  LEA R225, R225, UR5, 0x1 ;  /* 0x00000005e1e17c11 */ /* 0x000fe4000f8e08ff */
[----:B------:R-:W-:-:S02]  /*2c90*/  CS2R R130, SRZ ;  /* 0x0000000000827805 */ /* 0x000fc4000001ff00 */
[----:B------:R-:W-:Y:S02]  /*2ca0*/  SEL R222, R222, 0xffffffe0, !P1 ;  /* 0xffffffe0dede7807 */ /* 0x000fe40004800000 */
[----:B------:R-:W-:Y:S01]  /*2cb0*/  CS2R R128, SRZ ;  /* 0x0000000000807805 */ /* 0x000fe2000001ff00 */
[----:B------:R-:W-:-:S04]  /*2cc0*/  DEPBAR.LE SB0, 0x1 ;  /* 0x000080400000791a */ /* 0x000fc80000000000 */
[C---:B------:R-:W-:Y:S01]  /*2cd0*/  IMAD.SHL.U32 R3, R213.reuse, 0x40, RZ ;  /* 0x00000040d5037824 */ /* 0x040fe200078e00ff */
[----:B------:R-:W-:Y:S01]  /*2ce0*/  SHF.R.U32.HI R230, RZ, 0x2, R213 ;  /* 0x00000002ffe67819 */ /* 0x000fe200000116d5 */
[C---:B------:R-:W-:Y:S01]  /*2cf0*/  IMAD.SHL.U32 R0, R213.reuse, 0x20, RZ ;  /* 0x00000020d5007824 */ /* 0x040fe200078e00ff */
[----:B------:R-:W-:Y:S01]  /*2d00*/  BAR.SYNC.DEFER_BLOCKING 0x0 ;  /* 0x0000000000007b1d */ /* 0x000fe20000010000 */
[----:B------:R-:W-:Y:S01]  /*2d10*/  IMAD.SHL.U32 R5, R213, 0x10, RZ ;  /* 0x00000010d5057824 */ /* 0x000fe200078e00ff */
[----:B------:R-:W-:Y:S01]  /*2d20*/  LOP3.LUT R219, R3, 0x1c0, RZ, 0xc0, !PT ;  /* 0x000001c003db7812 */ /* 0x000fe200078ec0ff */
[C---:B------:R-:W-:Y:S01]  /*2d30*/  IMAD.SHL.U32 R9, R213.reuse, 0x100, RZ ;  /* 0x00000100d5097824 */ /* 0x040fe200078e00ff */
[----:B------:R-:W-:Y:S01]  /*2d40*/  LOP3.LUT R8, R0, 0xe0, RZ, 0xc0, !PT ;  /* 0x000000e000087812 */ /* 0x000fe200078ec0ff */
[----:B------:R-:W-:Y:S01]  /*2d50*/  IMAD.SHL.U32 R2, R213, 0x8, RZ ;  /* 0x00000008d5027824 */ /* 0x000fe200078e00ff */
[----:B------:R-:W-:Y:S01]  /*2d60*/  LOP3.LUT R4, R3, 0x200, RZ, 0xc0, !PT ;  /* 0x0000020003047812 */ /* 0x000fe200078ec0ff */
[----:B------:R-:W-:Y:S01]  /*2d70*/  IMAD.IADD R216, R225, 0x1, R222 ;  /* 0x00000001e1d87824 */ /* 0x000fe200078e02de */
[----:B------:R-:W-:Y:S01]  /*2d80*/  LOP3.LUT R219, R219, 0x38, R230, 0xf8, !PT ;  /* 0x00000038dbdb7812 */ /* 0x000fe200078ef8e6 */
[C---:B------:R-:W-:Y:S01]  /*2d90*/  IMAD.SHL.U32 R220, R213.reuse, 0x2, RZ ;  /* 0x00000002d5dc7824 */ /* 0x040fe200078e00ff */
[----:B------:R-:W-:Y:S01]  /*2da0*/  LOP3.LUT R7, R8, 0x100, R5, 0xf8, !PT ;  /* 0x0000010008077812 */ /* 0x000fe200078ef805 */
[----:B------:R-:W-:Y:S01]  /*2db0*/  IMAD.SHL.U32 R217, R213, 0x4, RZ ;  /* 0x00000004d5d97824 */ /* 0x000fe200078e00ff */
[----:B------:R-:W-:-:S02]  /*2dc0*/  LOP3.LUT R4, R4, 0x1000, R9, 0xf8, !PT ;  /* 0x0000100004047812 */ /* 0x000fc400078ef809 */
[----:B------:R-:W-:Y:S02]  /*2dd0*/  CS2R R122, SRZ ;  /* 0x00000000007a7805 */ /* 0x000fe4000001ff00 */
[----:B------:R-:W-:Y:S02]  /*2de0*/  LOP3.LUT R219, R219, 0x38, R2, 0x78, !PT ;  /* 0x00000038dbdb7812 */ /* 0x000fe400078e7802 */
[----:B------:R-:W-:Y:S02]  /*2df0*/  CS2R R120, SRZ ;  /* 0x0000000000787805 */ /* 0x000fe4000001ff00 */
[----:B------:R-:W-:Y:S02]  /*2e00*/  LOP3.LUT R218, R213, 0x8, RZ, 0xc0, !PT ;  /* 0x00000008d5da7812 */ /* 0x000fe400078ec0ff */
[----:B------:R-:W-:Y:S02]  /*2e10*/  CS2R R118, SRZ ;  /* 0x0000000000767805 */ /* 0x000fe4000001ff00 */
[----:B------:R-:W-:-:S02]  /*2e20*/  SHF.R.U32.HI R9, RZ, 0x3, R7 ;  /* 0x00000003ff097819 */ /* 0x000fc40000011607 */
[----:B------:R-:W-:Y:S02]  /*2e30*/  CS2R R116, SRZ ;  /* 0x0000000000747805 */ /* 0x000fe4000001ff00 */
[----:B------:R-:W-:Y:S02]  /*2e40*/  LOP3.LUT R219, R4, R219, RZ, 0xfc, !PT ;  /* 0x000000db04db7212 */ /* 0x000fe400078efcff */
[----:B------:R-:W-:Y:S02]  /*2e50*/  CS2R R110, SRZ ;  /* 0x00000000006e7805 */ /* 0x000fe4000001ff00 */
[----:B------:R-:W-:Y:S02]  /*2e60*/  LOP3.LUT R4, R2, 0xe0, RZ, 0xc0, !PT ;  /* 0x000000e002047812 */ /* 0x000fe400078ec0ff */
[----:B------:R-:W-:Y:S02]  /*2e70*/  CS2R R108, SRZ ;  /* 0x00000000006c7805 */ /* 0x000fe4000001ff00 */
[----:B------:R-:W-:Y:S01]  /*2e80*/  LOP3.LUT R218, R218, 0x38, R9, 0x78, !PT ;  /* 0x00000038dada7812 */ /* 0x000fe200078e7809 */
[----:B------:R3:W4:Y:S01]  /*2e90*/  LDSM.16.M88.4 R132, [R225+0x14000] ;  /* 0x01400000e184783b */ /* 0x0007220000000200 */
[----:B------:R-:W-:-:S02]  /*2ea0*/  LOP3.LUT R9, R5, 0x600, RZ, 0xc0, !PT ;  /* 0x0000060005097812 */ /* 0x000fc400078ec0ff */
[----:B------:R-:W-:Y:S02]  /*2eb0*/  CS2R R114, SRZ ;  /* 0x0000000000727805 */ /* 0x000fe4000001ff00 */
[--C-:B------:R-:W-:Y:S01]  /*2ec0*/  SHF.R.U32.HI R212, RZ, 0x3, R213.reuse ;  /* 0x00000003ffd47819 */ /* 0x100fe200000116d5 */
[----:B------:R3:W1:Y:S01]  /*2ed0*/  LDSM.16.M88.4 R148, [R225+0x15000] ;  /* 0x01500000e194783b */ /* 0x0006620000000200 */
[----:B------:R-:W-:Y:S01]  /*2ee0*/  LOP3.LUT R5, R4, 0x18, R213, 0xf8, !PT ;  /* 0x0000001804057812 */ /* 0x000fe200078ef8d5 */
[----:B------:R-:W-:Y:S01]  /*2ef0*/  VIADD R4, R225, 0x14000 ;  /* 0x00014000e1047836 */ /* 0x000fe20000000000 */
[----:B------:R-:W-:Y:S01]  /*2f00*/  LOP3.LUT R224, R11, R224, RZ, 0xfc, !PT ;  /* 0x000000e00be07212 */ /* 0x000fe200078efcff */
[----:B------:R3:W1:Y:S01]  /*2f10*/  LDSM.16.M88.4 R164, [R225+0x16000] ;  /* 0x01600000e1a4783b */ /* 0x0006620000000200 */
[----:B------:R-:W-:Y:S01]  /*2f20*/  LOP3.LUT R238, R5, 0x10, R212, 0x78, !PT ;  /* 0x0000001005ee7812 */ /* 0x000fe200078e78d4 */
[----:B------:R-:W-:Y:S01]  /*2f30*/  VIADD R5, R225, 0x14040 ;  /* 0x00014040e1057836 */ /* 0x000fe20000000000 */
[----:B------:R-:W-:Y:S01]  /*2f40*/  SEL R223, R223, 0xffffffc0, !P2 ;  /* 0xffffffc0dfdf7807 */ /* 0x000fe20005000000 */
[----:B------:R-:W-:Y:S01]  /*2f50*/  @P2 VIADD R5, R4, 0xffffffc0 ;  /* 0xffffffc004052836 */ /* 0x000fe20000000000 */
[----:B------:R3:W1:Y:S01]  /*2f60*/  LDSM.16.M88.4 R180, [R225+0x17000] ;  /* 0x01700000e1b4783b */ /* 0x0006620000000200 */
[----:B------:R-:W-:-:S02]  /*2f70*/  LEA R224, R224, UR5, 0x1 ;  /* 0x00000005e0e07c11 */ /* 0x000fc4000f8e08ff */
[----:B------:R-:W-:Y:S01]  /*2f80*/  CS2R R112, SRZ ;  /* 0x0000000000707805 */ /* 0x000fe2000001ff00 */
[----:B------:R-:W-:Y:S01]  /*2f90*/  IMAD.IADD R4, R222, 0x1, R5 ;  /* 0x00000001de047824 */ /* 0x000fe200078e0205 */
[----:B------:R3:W1:Y:S01]  /*2fa0*/  LDSM.16.M88.4 R136, [R216+0x14000] ;  /* 0x01400000d888783b */ /* 0x0006620000000200 */
[----:B------:R-:W-:Y:S01]  /*2fb0*/  IADD3 R6, PT, PT, R6, UR41, R233 ;  /* 0x0000002906067c10 */ /* 0x000fe2000fffe0e9 */
[----:B------:R-:W-:Y:S01]  /*2fc0*/  IMAD.IADD R215, R225, 0x1, R223 ;  /* 0x00000001e1d77824 */ /* 0x000fe200078e02df */
[----:B------:R-:W-:Y:S01]  /*2fd0*/  LOP3.LUT R9, R9, 0x6, R220, 0xf8, !PT ;  /* 0x0000000609097812 */ /* 0x000fe200078ef8dc */
[----:B------:R3:W1:Y:S01]  /*2fe0*/  LDSM.16.M88.4 R152, [R216+0x15000] ;  /* 0x01500000d898783b */ /* 0x0006620000000200 */
[----:B------:R-:W-:Y:S01]  /*2ff0*/  LOP3.LUT P6, RZ, R213, 0x4, RZ, 0xc0, !PT ;  /* 0x00000004d5ff7812 */ /* 0x000fe200078cc0ff */
[--C-:B------:R-:W-:Y:S01]  /*3000*/  IMAD.IADD R223, R223, 0x1, R224.reuse ;  /* 0x00000001dfdf7824 */ /* 0x100fe200078e02e0 */
[----:B------:R-:W-:Y:S01]  /*3010*/  LOP3.LUT R238, R9, R238, RZ, 0xfc, !PT ;  /* 0x000000ee09ee7212 */ /* 0x000fe200078efcff */
[----:B------:R3:W1:Y:S01]  /*3020*/  LDSM.16.M88.4 R168, [R216+0x16000] ;  /* 0x01600000d8a8783b */ /* 0x0006620000000200 */
[----:B------:R-:W-:Y:S01]  /*3030*/  IMAD.IADD R221, R222, 0x1, R224 ;  /* 0x00000001dedd7824 */ /* 0x000fe200078e02e0 */
[----:B------:R-:W-:Y:S01]  /*3040*/  LOP3.LUT R218, R218, R7, RZ, 0x3c, !PT ;  /* 0x00000007dada7212 */ /* 0x000fe200078e3cff */
[----:B------:R-:W-:Y:S01]  /*3050*/  IMAD.IADD R214, R222, 0x1, R215 ;  /* 0x00000001ded67824 */ /* 0x000fe200078e02d7 */
[----:B------:R3:W1:Y:S01]  /*3060*/  LDSM.16.M88.4 R184, [R216+0x17000] ;  /* 0x01700000d8b8783b */ /* 0x0006620000000200 */
[----:B------:R-:W-:-:S02]  /*3070*/  CS2R R106, SRZ ;  /* 0x00000000006a7805 */ /* 0x000fc4000001ff00 */
[----:B------:R-:W-:Y:S02]  /*3080*/  CS2R R104, SRZ ;  /* 0x0000000000687805 */ /* 0x000fe4000001ff00 */
[----:B------:R-:W-:Y:S01]  /*3090*/  CS2R R102, SRZ ;  /* 0x0000000000667805 */ /* 0x000fe2000001ff00 */
[----:B------:R3:W1:Y:S01]  /*30a0*/  LDSM.16.M88.4 R140, [R5] ;  /* 0x00000000058c783b */ /* 0x0006620000000200 */
[----:B------:R-:W-:Y:S02]  /*30b0*/  CS2R R100, SRZ ;  /* 0x0000000000647805 */ /* 0x000fe4000001ff00 */
[----:B------:R-:W-:Y:S02]  /*30c0*/  CS2R R38, SRZ ;  /* 0x0000000000267805 */ /* 0x000fe4000001ff00 */
[----:B------:R-:W-:Y:S01]  /*30d0*/  CS2R R36, SRZ ;  /* 0x0000000000247805 */ /* 0x000fe2000001ff00 */
[----:B------:R3:W1:Y:S01]  /*30e0*/  LDSM.16.M88.4 R156, [R5+0x1000] ;  /* 0x00100000059c783b */ /* 0x0006620000000200 */
[----:B------:R-:W-:-:S02]  /*30f0*/  CS2R R42, SRZ ;  /* 0x00000000002a7805 */ /* 0x000fc4000001ff00 */
[----:B------:R-:W-:Y:S02]  /*3100*/  CS2R R40, SRZ ;  /* 0x0000000000287805 */ /* 0x000fe4000001ff00 */
[----:B------:R-:W-:Y:S01]  /*3110*/  CS2R R34, SRZ ;  /* 0x0000000000227805 */ /* 0x000fe2000001ff00 */
[----:B------:R3:W1:Y:S01]  /*3120*/  LDSM.16.M88.4 R172, [R5+0x2000] ;  /* 0x0020000005ac783b */ /* 0x0006620000000200 */
[----:B------:R-:W-:Y:S02]  /*3130*/  CS2R R32, SRZ ;  /* 0x0000000000207805 */ /* 0x000fe4000001ff00 */
[----:B------:R-:W-:Y:S02]  /*3140*/  CS2R R30, SRZ ;  /* 0x00000000001e7805 */ /* 0x000fe4000001ff00 */
[----:B------:R-:W-:Y:S01]  /*3150*/  CS2R R28, SRZ ;  /* 0x00000000001c7805 */ /* 0x000fe2000001ff00 */
        /* <DEDUP_REMOVED lines=11> */
[----:B------:R-:W-:Y:S01]  /*3210*/  LOP3.LUT P5, RZ, R213, 0x2, RZ, 0xc0, !PT ;  /* 0x00000002d5ff7812 */ /* 0x000fe200078ac0ff */
[----:B------:R3:W1:Y:S01]  /*3220*/  LDSM.16.M88.4 R176, [R4+0x2000] ;  /* 0x0020000004b0783b */ /* 0x0006620000000200 */
[----:B------:R-:W-:Y:S01]  /*3230*/  VIADD R247, R6, -UR46 ;  /* 0x8000002e06f77c36 */ /* 0x000fe20008000000 */
[----:B------:R-:W-:Y:S01]  /*3240*/  SEL R246, R246, 0x1c0, !P6 ;  /* 0x000001c0f6f67807 */ /* 0x000fe20007000000 */
[----:B------:R-:W-:Y:S01]  /*3250*/  IMAD.IADD R222, R222, 0x1, R223 ;  /* 0x00000001dede7824 */ /* 0x000fe200078e02df */
[----:B------:R3:W1:Y:S01]  /*3260*/  LDSM.16.M88.4 R192, [R4+0x3000] ;  /* 0x0030000004c0783b */ /* 0x0006620000000200 */
[----:B------:R-:W-:Y:S01]  /*3270*/  LOP3.LUT R248, R2, 0x38, RZ, 0xc0, !PT ;  /* 0x0000003802f87812 */ /* 0x000fe200078ec0ff */
[----:B------:R-:W-:Y:S01]  /*3280*/  UIADD3 UR50, UPT, UPT, UR50, 0x20, -UR41 ;  /* 0x0000002032327890 */ /* 0x000fe2000fffe829 */
[----:B------:R-:W-:Y:S01]  /*3290*/  LOP3.LUT R249, R217, 0x20, RZ, 0xc0, !PT ;  /* 0x00000020d9f97812 */ /* 0x000fe200078ec0ff */
[----:B------:R-:W1:Y:S01]  /*32a0*/  LDCU UR8, c[0x0][0x440] ;  /* 0x00008800ff0877ac */ /* 0x000e620008000800 */
[----:B------:R-:W1:Y:S01]  /*32b0*/  LDCU UR9, c[0x0][0x3e0] ;  /* 0x00007c00ff0977ac */ /* 0x000e620008000800 */
[----:B------:R-:W1:Y:S01]  /*32c0*/  LDCU UR10, c[0x0][0x45c] ;  /* 0x00008b80ff0a77ac */ /* 0x000e620008000800 */
[----:B--2-4-:R-:W-:-:S12]  /*32d0*/  USHF.L.U32 UR11, UR11, 0x6, URZ ;  /* 0x000000060b0b7899 */ /* 0x014fd800080006ff */
.L_x_43:
[----:B------:R-:W0:Y:S01]  /*32e0*/  LDGDEPBAR ;  /* 0x00000000000079af */ /* 0x000e220000000000 */
[----:B------:R-:W-:Y:S01]  /*32f0*/  UIADD3 UR44, UPT, UPT, UR44, -0x40, URZ ;  /* 0xffffffc02c2c7890 */ /* 0x000fe2000fffe0ff */
[----:B------:R-:W-:Y:S01]  /*3300*/  IMAD.U32 R70, RZ, RZ, UR39 ;  /* 0x00000027ff467e24 */ /* 0x000fe2000f8e00ff */
[----:B------:R-:W-:Y:S01]  /*3310*/  USHF.L.U32 UR12, UR39, 0x5, URZ ;  /* 0x00000005270c7899 */ /* 0x000fe200080006ff */
[C---:B-----5:R-:W-:Y:S01]  /*3320*/  FMUL.FTZ R74, R232.reuse, 1.4426950216293334961 ;  /* 0x3fb8aa3be84a7820 */ /* 0x060fe20000410000 */
[----:B------:R-:W-:Y:S01]  /*3330*/  UISETP.GE.AND UP0, UPT, UR44, UR50, UPT ;  /* 0x000000322c00728c */ /* 0x000fe2000bf06270 */
[----:B------:R-:W-:Y:S01]  /*3340*/  FSETP.NEU.FTZ.AND P2, PT, R232, -INF , PT ;  /* 0xff800000e800780b */ /* 0x000fe20003f5d000 */
[----:B------:R-:W-:Y:S01]  /*3350*/  UIADD3 UR12, UPT, UPT, UR12, 0x20, URZ ;  /* 0x000000200c0c7890 */ /* 0x000fe2000fffe0ff */
[C---:B------:R-:W-:Y:S01]  /*3360*/  FMUL.FTZ R75, R231.reuse, 1.4426950216293334961 ;  /* 0x3fb8aa3be74b7820 */ /* 0x040fe20000410000 */
[----:B------:R-:W-:Y:S01]  /*3370*/  FSETP.NEU.FTZ.AND P1, PT, R231, -INF , PT ;  /* 0xff800000e700780b */ /* 0x000fe20003f3d000 */
[----:B------:R-:W-:Y:S01]  /*3380*/  IMAD.U32 R68, RZ, RZ, UR18 ;  /* 0x00000012ff447e24 */ /* 0x000fe2000f8e00ff */
[----:B------:R-:W-:Y:S01]  /*3390*/  UISETP.LT.AND UP0, UPT, UR12, UR41, UP0 ;  /* 0x000000290c00728c */ /* 0x000fe20008701270 */
[----:B------:R-:W-:Y:S01]  /*33a0*/  FSEL R74, R74, RZ, P2 ;  /* 0x000000ff4a4a7208 */ /* 0x000fe20001000000 */
[----:B------:R-:W-:Y:S01]  /*33b0*/  IMAD.U32 R69, RZ, RZ, UR17 ;  /* 0x00000011ff457e24 */ /* 0x000fe2000f8e00ff */
[----:B------:R-:W-:Y:S01]  /*33c0*/  FSEL R75, R75, RZ, P1 ;  /* 0x000000ff4b4b7208 */ /* 0x000fe20000800000 */
[----:B------:R-:W-:Y:S01]  /*33d0*/  UIADD3 UR45, UPT, UPT, UR45, -0x1, URZ ;  /* 0xffffffff2d2d7890 */ /* 0x000fe2000fffe0ff */
[----:B------:R-:W-:Y:S02]  /*33e0*/  LEA R227, R218, UR4, 0x1 ;  /* 0x00000004dae37c11 */ /* 0x000fe4000f8e08ff */
[----:B------:R-:W-:Y:S01]  /*33f0*/  PLOP3.LUT P0, PT, PT, PT, UP0, 0x80, 0x8 ;  /* 0x000000000008781c */ /* 0x000fe20003f0f008 */
[----:B------:R-:W-:Y:S01]  /*3400*/  UISETP.GT.AND UP0, UPT, UR45, UR49, UPT ;  /* 0x000000312d00728c */ /* 0x000fe2000bf04270 */
[----:B------:R-:W-:Y:S02]  /*3410*/  LEA R226, R219, UR4, 0x1 ;  /* 0x00000004dbe27c11 */ /* 0x000fe4000f8e08ff */
[----:B------:R-:W-:Y:S01]  /*3420*/  LOP3.LUT R200, R0, 0x400, RZ, 0xc0, !PT ;  /* 0x0000040000c87812 */ /* 0x000fe200078ec0ff */
[----:B------:R-:W-:Y:S04]  /*3430*/  DEPBAR.LE SB0, 0x0 ;  /* 0x000080000000791a */ /* 0x000fe80000000000 */
[----:B------:R-:W-:Y:S03]  /*3440*/  BAR.SYNC.DEFER_BLOCKING 0x0 ;  /* 0x0000000000007b1d */ /* 0x000fe60000010000 */
[----:B------:R-:W-:Y:S01]  /*3450*/  @UP0 UIADD3 UR13, UP1, UPT, UR54, -0x100, URZ ;  /* 0xffffff00360d0890 */ /* 0x000fe2000ff3e0ff */
[----:B------:R-:W-:Y:S02]  /*3460*/  @!P0 LOP3.LUT R71, R220, 0x6, RZ, 0xc0, !PT ;  /* 0x00000006dc478812 */ /* 0x000fe400078ec0ff */
[----:B------:R-:W-:Y:S01]  /*3470*/  @!P0 VIADDMNMX R73, R247, -R239, UR41, PT ;  /* 0x00000029f7498e46 */ /* 0x000fe2000b8009ef */
[----:B------:R-:W-:Y:S01]  /*3480*/  @UP0 UIADD3.X UR12, UPT, UPT, UR55, -0x1, URZ, UP1, !UPT ;  /* 0xffffffff370c0890 */ /* 0x000fe20008ffe4ff */
[----:B------:R-:W-:Y:S01]  /*3490*/  @!P0 LOP3.LUT R71, R71, 0x70, R212, 0xf8, !PT ;  /* 0x0000007047478812 */ /* 0x000fe200078ef8d4 */
[----:B------:R-:W-:Y:S04]  /*34a0*/  @UP0 UIADD3 UR18, UP1, UPT, UR18, -0x100, URZ ;  /* 0xffffff0012120890 */ /* 0x000fe8000ff3e0ff */
[----:B------:R-:W-:Y:S01]  /*34b0*/  @!P0 IMAD R70, R70, 0x20, R71 ;  /* 0x0000002046468824 */ /* 0x000fe200078e0247 */
[----:B------:R-:W-:Y:S01]  /*34c0*/  @!P0 VIADDMNMX R71, R247, -R244, UR41, PT ;  /* 0x00000029f7478e46 */ /* 0x000fe2000b8009f4 */
[----:B------:R-:W-:Y:S02]  /*34d0*/  @UP0 UIADD3.X UR17, UPT, UPT, UR17, -0x1, URZ, UP1, !UPT ;  /* 0xffffffff11110890 */ /* 0x000fe40008ffe4ff */
[C---:B------:R-:W-:Y:S01]  /*34e0*/  @!P0 VIADD R72, R70.reuse, 0x1 ;  /* 0x0000000146488836 */ /* 0x040fe20000000000 */
[C---:B------:R-:W-:Y:S01]  /*34f0*/  @!P0 ISETP.GE.AND P1, PT, R70.reuse, R73, PT ;  /* 0x000000494600820c */ /* 0x040fe20003f26270 */
[C---:B------:R-:W-:Y:S01]  /*3500*/  @!P0 VIADD R76, R70.reuse, 0x9 ;  /* 0x00000009464c8836 */ /* 0x040fe20000000000 */
[----:B------:R-:W-:Y:S02]  /*3510*/  @!P0 ISETP.GE.AND P4, PT, R70, R71, PT ;  /* 0x000000474600820c */ /* 0x000fe40003f86270 */
[C---:B------:R-:W-:Y:S02]  /*3520*/  @!P0 ISETP.GE.AND P2, PT, R72.reuse, R73, PT ;  /* 0x000000494800820c */ /* 0x040fe40003f46270 */
[-C--:B------:R-:W-:Y:S01]  /*3530*/  @!P0 ISETP.GE.AND P3, PT, R72, R71.reuse, PT ;  /* 0x000000474800820c */ /* 0x080fe20003f66270 */
[----:B------:R-:W-:Y:S01]  /*3540*/  LDSM.16.M88.4 R44, [R224] ;  /* 0x00000000e02c783b */ /* 0x000fe20000000200 */
[----:B------:R-:W-:Y:S04]  /*3550*/  @!P0 VIADD R72, R70, 0x8 ;  /* 0x0000000846488836 */ /* 0x000fe80000000000 */
[----:B------:R-:W3:Y:S05]  /*3560*/  LDSM.16.M88.4 R48, [R225+0x10000] ;  /* 0x01000000e130783b */ /* 0x000eea0000000200 */
[----:B------:R-:W-:Y:S05]  /*3570*/  LDSM.16.M88.4 R52, [R221] ;  /* 0x00000000dd34783b */ /* 0x000fea0000000200 */
[----:B------:R-:W2:Y:S05]  /*3580*/  LDSM.16.M88.4 R56, [R216+0x10000] ;  /* 0x01000000d838783b */ /* 0x000eaa0000000200 */
[----:B------:R-:W-:Y:S05]  /*3590*/  LDSM.16.M88.4 R60, [R223] ;  /* 0x00000000df3c783b */ /* 0x000fea0000000200 */
[----:B------:R-:W4:Y:S01]  /*35a0*/  LDSM.16.M88.4 R64, [R215+0x10000] ;  /* 0x01000000d740783b */ /* 0x000f220000000200 */
[C---:B---3--:R-:W-:Y:S08]  /*35b0*/  HMMA.16816.F32.BF16 R4, R44.reuse, R48, RZ ;  /* 0x000000302c04723c */ /* 0x048ff000000418ff */
[----:B-1----:R-:W-:Y:S01]  /*35c0*/  HMMA.16816.F32.BF16 R8, R44, R50, RZ ;  /* 0x000000322c08723c */ /* 0x002fe200000418ff */
[----:B------:R-:W-:Y:S05]  /*35d0*/  LDSM.16.M88.4 R44, [R222] ;  /* 0x00000000de2c783b */ /* 0x000fea0000000200 */
[----:B------:R-:W3:Y:S06]  /*35e0*/  LDSM.16.M88.4 R48, [R214+0x10000] ;  /* 0x01000000d630783b */ /* 0x000eec0000000200 */
[C---:B--2---:R-:W-:Y:S08]  /*35f0*/  HMMA.16816.F32.BF16 R4, R52.reuse, R56, R4 ;  /* 0x000000383404723c */ /* 0x044ff00000041804 */
[----:B------:R-:W-:Y:S01]  /*3600*/  HMMA.16816.F32.BF16 R8, R52, R58, R8 ;  /* 0x0000003a3408723c */ /* 0x000fe20000041808 */
[----:B------:R-:W-:Y:S05]  /*3610*/  LDSM.16.M88.4 R52, [R224+0x2000] ;  /* 0x00200000e034783b */ /* 0x000fea0000000200 */
[----:B------:R-:W2:Y:S06]  /*3620*/  LDSM.16.M88.4 R56, [R225+0x11000] ;  /* 0x01100000e138783b */ /* 0x000eac0000000200 */
[C---:B----4-:R-:W-:Y:S08]  /*3630*/  HMMA.16816.F32.BF16 R4, R60.reuse, R64, R4 ;  /* 0x000000403c04723c */ /* 0x050ff00000041804 */
[----:B------:R-:W-:Y:S01]  /*3640*/  HMMA.16816.F32.BF16 R8, R60, R66, R8 ;  /* 0x000000423c08723c */ /* 0x000fe20000041808 */
[----:B------:R-:W-:Y:S05]  /*3650*/  LDSM.16.M88.4 R60, [R221+0x2000] ;  /* 0x00200000dd3c783b */ /* 0x000fea0000000200 */
[----:B------:R-:W4:Y:S06]  /*3660*/  LDSM.16.M88.4 R64, [R216+0x11000] ;  /* 0x01100000d840783b */ /* 0x000f2c0000000200 */
[C---:B---3--:R-:W-:Y:S08]  /*3670*/  HMMA.16816.F32.BF16 R4, R44.reuse, R48, R4 ;  /* 0x000000302c04723c */ /* 0x048ff00000041804 */
[----:B------:R-:W-:Y:S01]  /*3680*/  HMMA.16816.F32.BF16 R8, R44, R50, R8 ;  /* 0x000000322c08723c */ /* 0x000fe20000041808 */
[----:B------:R-:W-:Y:S05]  /*3690*/  LDSM.16.M88.4 R44, [R223+0x2000] ;  /* 0x00200000df2c783b */ /* 0x000fea0000000200 */
        /* <DEDUP_REMOVED lines=37> */
[C---:B--2---:R-:W-:Y:S05]  /*38f0*/  HMMA.16816.F32.BF16 R4, R52.reuse, R56, R4 ;  /* 0x000000383404723c */ /* 0x044fea0000041804 */
[C---:B------:R-:W-:Y:S02]  /*3900*/  VIADD R57, R224.reuse, 0x20 ;  /* 0x00000020e0397836 */ /* 0x040fe40000000000 */
[C---:B------:R-:W-:Y:S01]  /*3910*/  @P5 VIADD R57, R224.reuse, 0xffffffe0 ;  /* 0xffffffe0e0395836 */ /* 0x040fe20000000000 */
[----:B------:R-:W-:Y:S03]  /*3920*/  HMMA.16816.F32.BF16 R8, R52, R58, R8 ;  /* 0x0000003a3408723c */ /* 0x000fe60000041808 */
[C---:B------:R-:W-:Y:S02]  /*3930*/  VIADD R56, R224.reuse, 0x40 ;  /* 0x00000040e0387836 */ /* 0x040fe40000000000 */
[----:B------:R-:W-:Y:S07]  /*3940*/  @P6 VIADD R56, R224, 0xffffffc0 ;  /* 0xffffffc0e0386836 */ /* 0x000fee0000000000 */
[C---:B----4-:R-:W-:Y:S08]  /*3950*/  HMMA.16816.F32.BF16 R4, R60.reuse, R64, R4 ;  /* 0x000000403c04723c */ /* 0x050ff00000041804 */
[----:B------:R-:W-:Y:S11]  /*3960*/  HMMA.16816.F32.BF16 R8, R60, R66, R8 ;  /* 0x000000423c08723c */ /* 0x000ff60000041808 */
[----:B------:R-:W-:Y:S01]  /*3970*/  @!UPT UIADD3 URZ, UPT, UPT, URZ, URZ, URZ ;  /* 0x000000fffffff290 */ /* 0x000fe2000fffe0ff */
[C---:B---3--:R-:W-:Y:S08]  /*3980*/  HMMA.16816.F32.BF16 R4, R44.reuse, R48, R4 ;  /* 0x000000302c04723c */ /* 0x048ff00000041804 */
[----:B------:R-:W-:Y:S11]  /*3990*/  HMMA.16816.F32.BF16 R8, R44, R50, R8 ;  /* 0x000000322c08723c */ /* 0x000ff60000041808 */
[----:B------:R-:W-:Y:S02]  /*39a0*/  @!P0 FSEL R7, R7, -INF , !P2 ;  /* 0xff80000007078808 */ /* 0x000fe40005000000 */
[----:B------:R-:W-:Y:S02]  /*39b0*/  @!P0 ISETP.GE.AND P2, PT, R76, R71, PT ;  /* 0x000000474c00820c */ /* 0x000fe40003f46270 */
[----:B------:R-:W-:Y:S01]  /*39c0*/  @!P0 FSEL R6, R6, -INF , !P1 ;  /* 0xff80000006068808 */ /* 0x000fe20004800000 */
[--C-:B-1----:R-:W-:Y:S01]  /*39d0*/  FFMA.FTZ R78, R7, UR10, -R75.reuse ;  /* 0x0000000a074e7c23 */ /* 0x102fe2000801084b */
[----:B------:R-:W-:Y:S02]  /*39e0*/  @!P0 FSEL R5, R5, -INF , !P3 ;  /* 0xff80000005058808 */ /* 0x000fe40005800000 */
[C---:B------:R-:W-:Y:S02]  /*39f0*/  @!P0 ISETP.GE.AND P1, PT, R72.reuse, R73, PT ;  /* 0x000000494800820c */ /* 0x040fe40003f26270 */
[----:B------:R-:W-:Y:S01]  /*3a00*/  @!P0 FSEL R9, R9, -INF , !P2 ;  /* 0xff80000009098808 */ /* 0x000fe20005000000 */
[--C-:B------:R-:W-:Y:S01]  /*3a10*/  FFMA.FTZ R77, R5, UR10, -R74.reuse ;  /* 0x0000000a054d7c23 */ /* 0x100fe2000801084a */
[----:B------:R-:W-:Y:S01]  /*3a20*/  @!P0 ISETP.GE.AND P3, PT, R72, R71, PT ;  /* 0x000000474800820c */ /* 0x000fe20003f66270 */
[--C-:B------:R-:W-:Y:S01]  /*3a30*/  FFMA.FTZ R72, R6, UR10, -R75.reuse ;  /* 0x0000000a06487c23 */ /* 0x100fe2000801084b */
[----:B------:R-:W-:Y:S01]  /*3a40*/  @!P0 ISETP.GE.AND P2, PT, R76, R73, PT ;  /* 0x000000494c00820c */ /* 0x000fe20003f46270 */
[--C-:B------:R-:W-:Y:S01]  /*3a50*/  FFMA.FTZ R81, R9, UR10, -R74.reuse ;  /* 0x0000000a09517c23 */ /* 0x100fe2000801084a */
[----:B------:R-:W-:Y:S01]  /*3a60*/  @!P0 FSEL R4, R4, -INF , !P4 ;  /* 0xff80000004048808 */ /* 0x000fe20006000000 */
[----:B------:R1:W-:Y:S01]  /*3a70*/  MUFU.EX2 R71, R77 ;  /* 0x0000004d00477308 */ /* 0x0003e20000000800 */
[----:B------:R-:W-:Y:S02]  /*3a80*/  @!P0 FSEL R10, R10, -INF , !P1 ;  /* 0xff8000000a0a8808 */ /* 0x000fe40004800000 */
[----:B------:R-:W-:Y:S01]  /*3a90*/  @!P0 FSEL R8, R8, -INF , !P3 ;  /* 0xff80000008088808 */ /* 0x000fe20005800000 */
[--C-:B------:R-:W-:Y:S01]  /*3aa0*/  FFMA.FTZ R70, R4, UR10, -R74.reuse ;  /* 0x0000000a04467c23 */ /* 0x100fe2000801084a */
[----:B------:R-:W-:Y:S01]  /*3ab0*/  @!P0 FSEL R11, R11, -INF , !P2 ;  /* 0xff8000000b0b8808 */ /* 0x000fe20005000000 */
[--C-:B------:R-:W-:Y:S04]  /*3ac0*/  FFMA.FTZ R80, R10, UR10, -R75.reuse ;  /* 0x0000000a0a507c23 */ /* 0x100fe8000801084b */
[----:B------:R-:W-:Y:S01]  /*3ad0*/  MUFU.EX2 R72, R72 ;  /* 0x0000004800487308 */ /* 0x000fe20000000800 */
[----:B------:R-:W-:Y:S01]  /*3ae0*/  FFMA.FTZ R82, R8, UR10, -R74 ;  /* 0x0000000a08527c23 */ /* 0x000fe2000801084a */
[----:B------:R-:W-:Y:S01]  /*3af0*/  LEA R76, R238, UR38, 0x1 ;  /* 0x00000026ee4c7c11 */ /* 0x000fe2000f8e08ff */
[----:B------:R-:W-:Y:S07]  /*3b00*/  FFMA.FTZ R75, R11, UR10, -R75 ;  /* 0x0000000a0b4b7c23 */ /* 0x000fee000801084b */
[----:B------:R-:W2:Y:S01]  /*3b10*/  MUFU.EX2 R70, R70 ;  /* 0x0000004600467308 */ /* 0x000ea20000000800 */
[----:B-1----:R-:W-:Y:S09]  /*3b20*/  IMAD.IADD R77, R76, 0x1, -R249 ;  /* 0x000000014c4d7824 */ /* 0x002ff200078e0af9 */
[----:B------:R1:W-:Y:S10]  /*3b30*/  MUFU.EX2 R79, R75 ;  /* 0x0000004b004f7308 */ /* 0x0003f40000000800 */
[----:B------:R2:W-:Y:S10]  /*3b40*/  MUFU.EX2 R74, R82 ;  /* 0x00000052004a7308 */ /* 0x0005f40000000800 */
[----:B------:R-:W3:Y:S10]  /*3b50*/  MUFU.EX2 R73, R78 ;  /* 0x0000004e00497308 */ /* 0x000ef40000000800 */
[----:B------:R-:W4:Y:S01]  /*3b60*/  MUFU.EX2 R81, R81 ;  /* 0x0000005100517308 */ /* 0x000f220000000800 */
[----:B-1----:R-:W-:Y:S09]  /*3b70*/  LEA R75, R238, UR4, 0x1 ;  /* 0x00000004ee4b7c11 */ /* 0x002ff2000f8e08ff */
[----:B------:R-:W1:Y:S01]  /*3b80*/  MUFU.EX2 R80, R80 ;  /* 0x0000005000507308 */ /* 0x000e620000000800 */
[----:B--2---:R-:W-:Y:S02]  /*3b90*/  F2FP.BF16.F32.PACK_AB R82, R71, R70 ;  /* 0x000000464752723e */ /* 0x004fe400000010ff */
[----:B---3--:R-:W-:Y:S01]  /*3ba0*/  F2FP.BF16.F32.PACK_AB R83, R73, R72 ;  /* 0x000000484953723e */ /* 0x008fe200000010ff */
[----:B------:R-:W-:Y:S02]  /*3bb0*/  IMAD.IADD R78, R76, 0x1, R246 ;  /* 0x000000014c4e7824 */ /* 0x000fe400078e02f6 */
[----:B------:R2:W-:Y:S01]  /*3bc0*/  STS [R75+0x15000], R82 ;  /* 0x015000524b007388 */ /* 0x0005e20000000800 */
[----:B------:R-:W-:Y:S01]  /*3bd0*/  IMAD.IADD R76, R246, 0x1, R77 ;  /* 0x00000001f64c7824 */ /* 0x000fe200078e024d */
[----:B----4-:R-:W-:Y:S03]  /*3be0*/  F2FP.BF16.F32.PACK_AB R84, R81, R74 ;  /* 0x0000004a5154723e */ /* 0x010fe600000010ff */
[----:B------:R3:W-:Y:S01]  /*3bf0*/  STS [R78], R83 ;  /* 0x000000534e007388 */ /* 0x0007e20000000800 */
[----:B-1----:R-:W-:Y:S04]  /*3c00*/  F2FP.BF16.F32.PACK_AB R85, R79, R80 ;  /* 0x000000504f55723e */ /* 0x002fe800000010ff */
[----:B------:R-:W-:Y:S05]  /*3c10*/  STS [R77+0x10], R84 ;  /* 0x000010544d007388 */ /* 0x000fea0000000800 */
[----:B------:R-:W-:Y:S05]  /*3c20*/  STS [R76+0x10], R85 ;  /* 0x000010554c007388 */ /* 0x000fea0000000800 */
[----:B------:R-:W1:Y:S05]  /*3c30*/  LDSM.16.M88.4 R44, [R224+0x8000] ;  /* 0x00800000e02c783b */ /* 0x000e6a0000000200 */
[----:B------:R-:W4:Y:S01]  /*3c40*/  LDSM.16.M88.4 R48, [R57+0x8000] ;  /* 0x008000003930783b */ /* 0x000f220000000200 */
[C---:B--2---:R-:W-:Y:S04]  /*3c50*/  LEA R82, P0, R233.reuse, R68, 0x2 ;  /* 0x00000044e9527211 */ /* 0x044fe800078010ff */
[----:B------:R-:W2:Y:S01]  /*3c60*/  LDSM.16.M88.4 R52, [R56+0x8000] ;  /* 0x008000003834783b */ /* 0x000ea20000000200 */
[----:B---3--:R-:W-:Y:S05]  /*3c70*/  LEA.HI.X R83, R233, R69, RZ, 0x2, P0 ;  /* 0x00000045e9537211 */ /* 0x008fea00000f14ff */
[----:B------:R-:W3:Y:S05]  /*3c80*/  LDG.E R68, desc[UR36][R82.64] ;  /* 0x0000002452447981 */ /* 0x000eea000c1e1900 */
[----:B------:R3:W3:Y:S01]  /*3c90*/  LDG.E R69, desc[UR36][R82.64+0x20] ;  /* 0x0000202452457981 */ /* 0x0006e2000c1e1900 */
[C---:B-1----:R-:W-:Y:S08]  /*3ca0*/  HMMA.16816.F32.BF16 R4, R44.reuse, R132, RZ ;  /* 0x000000842c04723c */ /* 0x042ff000000418ff */
[----:B------:R-:W-:Y:S01]  /*3cb0*/  HMMA.16816.F32.BF16 R8, R44, R134, RZ ;  /* 0x000000862c08723c */ /* 0x000fe200000418ff */
[----:B------:R-:W1:Y:S11]  /*3cc0*/  LDSM.16.M88.4 R44, [R222+0x8000] ;  /* 0x00800000de2c783b */ /* 0x000e760000000200 */
[C---:B----4-:R-:W-:Y:S08]  /*3cd0*/  HMMA.16816.F32.BF16 R4, R48.reuse, R136, R4 ;  /* 0x000000883004723c */ /* 0x050ff00000041804 */
[----:B------:R-:W-:Y:S01]  /*3ce0*/  HMMA.16816.F32.BF16 R8, R48, R138, R8 ;  /* 0x0000008a3008723c */ /* 0x000fe20000041808 */
[----:B------:R-:W4:Y:S11]  /*3cf0*/  LDSM.16.M88.4 R48, [R224+0xa000] ;  /* 0x00a00000e030783b */ /* 0x000f360000000200 */
[C---:B--2---:R-:W-:Y:S08]  /*3d00*/  HMMA.16816.F32.BF16 R4, R52.reuse, R140, R4 ;  /* 0x0000008c3404723c */ /* 0x044ff00000041804 */
[----:B------:R-:W-:Y:S01]  /*3d10*/  HMMA.16816.F32.BF16 R8, R52, R142, R8 ;  /* 0x0000008e3408723c */ /* 0x000fe20000041808 */
[----:B------:R-:W2:Y:S11]  /*3d20*/  LDSM.16.M88.4 R52, [R57+0xa000] ;  /* 0x00a000003934783b */ /* 0x000eb60000000200 */
[C---:B-1----:R-:W-:Y:S08]  /*3d30*/  HMMA.16816.F32.BF16 R4, R44.reuse, R144, R4 ;  /* 0x000000902c04723c */ /* 0x042ff00000041804 */
[----:B------:R-:W-:Y:S01]  /*3d40*/  HMMA.16816.F32.BF16 R8, R44, R146, R8 ;  /* 0x000000922c08723c */ /* 0x000fe20000041808 */
        /* <DEDUP_REMOVED lines=29> */
[----:B------:R-:W-:Y:S11]  /*3f20*/  HMMA.16816.F32.BF16 R8, R48, R186, R8 ;  /* 0x000000ba3008723c */ /* 0x000ff60000041808 */
[----:B------:R-:W-:Y:S01]  /*3f30*/  @!UPT UIADD3 URZ, UPT, UPT, URZ, URZ, URZ ;  /* 0x000000fffffff290 */ /* 0x000fe2000fffe0ff */
[C---:B--2---:R-:W-:Y:S08]  /*3f40*/  HMMA.16816.F32.BF16 R4, R52.reuse, R188, R4 ;  /* 0x000000bc3404723c */ /* 0x044ff00000041804 */
[----:B------:R-:W-:Y:S11]  /*3f50*/  HMMA.16816.F32.BF16 R8, R52, R190, R8 ;  /* 0x000000be3408723c */ /* 0x000ff60000041808 */
[----:B------:R-:W-:Y:S01]  /*3f60*/  @!UPT UIADD3 URZ, UPT, UPT, URZ, URZ, URZ ;  /* 0x000000fffffff290 */ /* 0x000fe2000fffe0ff */
[C---:B-1----:R-:W-:Y:S08]  /*3f70*/  HMMA.16816.F32.BF16 R4, R44.reuse, R192, R4 ;  /* 0x000000c02c04723c */ /* 0x042ff00000041804 */
[----:B------:R-:W-:Y:S11]  /*3f80*/  HMMA.16816.F32.BF16 R8, R44, R194, R8 ;  /* 0x000000c22c08723c */ /* 0x000ff60000041808 */
[C---:B---3--:R-:W-:Y:S01]  /*3f90*/  FADD.FTZ R83, -R68.reuse, R4 ;  /* 0x0000000444537221 */ /* 0x048fe20000010100 */
[----:B------:R-:W-:Y:S03]  /*3fa0*/  FADD.FTZ R82, -R68, R5 ;  /* 0x0000000544527221 */ /* 0x000fe60000010100 */
[----:B------:R-:W-:Y:S01]  /*3fb0*/  FMUL.FTZ R83, R70, R83 ;  /* 0x0000005346537220 */ /* 0x000fe20000410000 */
[----:B------:R-:W-:Y:S01]  /*3fc0*/  FMUL.FTZ R82, R71, R82 ;  /* 0x0000005247527220 */ /* 0x000fe20000410000 */
[C---:B------:R-:W-:Y:S02]  /*3fd0*/  FADD.FTZ R70, -R69.reuse, R7 ;  /* 0x0000000745467221 */ /* 0x040fe40000010100 */
[C---:B------:R-:W-:Y:S01]  /*3fe0*/  FADD.FTZ R71, -R68.reuse, R8 ;  /* 0x0000000844477221 */ /* 0x040fe20000010100 */
[----:B------:R-:W-:Y:S01]  /*3ff0*/  FADD.FTZ R68, -R68, R9 ;  /* 0x0000000944447221 */ /* 0x000fe20000010100 */
[----:B------:R-:W-:Y:S01]  /*4000*/  F2FP.BF16.F32.PACK_AB R82, R82, R83 ;  /* 0x000000535252723e */ /* 0x000fe200000010ff */
[----:B------:R-:W-:Y:S01]  /*4010*/  FADD.FTZ R83, -R69, R6 ;  /* 0x0000000645537221 */ /* 0x000fe20000010100 */
[----:B------:R-:W-:Y:S01]  /*4020*/  FMUL.FTZ R70, R73, R70 ;  /* 0x0000004649467220 */ /* 0x000fe20000410000 */
[----:B------:R-:W-:Y:S01]  /*4030*/  FMUL.FTZ R71, R74, R71 ;  /* 0x000000474a477220 */ /* 0x000fe20000410000 */
[----:B------:R-:W-:Y:S01]  /*4040*/  FMUL.FTZ R68, R81, R68 ;  /* 0x0000004451447220 */ /* 0x000fe20000410000 */
[----:B------:R-:W-:Y:S01]  /*4050*/  FMUL.FTZ R83, R72, R83 ;  /* 0x0000005348537220 */ /* 0x000fe20000410000 */
[C---:B------:R-:W-:Y:S01]  /*4060*/  FADD.FTZ R85, -R69.reuse, R10 ;  /* 0x0000000a45557221 */ /* 0x040fe20000010100 */
[----:B------:R-:W-:Y:S01]  /*4070*/  FADD.FTZ R74, -R69, R11 ;  /* 0x0000000b454a7221 */ /* 0x000fe20000010100 */
[----:B------:R-:W-:Y:S01]  /*4080*/  STS [R75+0x14000], R82 ;  /* 0x014000524b007388 */ /* 0x000fe20000000800 */
[----:B------:R-:W-:Y:S01]  /*4090*/  LEA R69, R218, UR38, 0x1 ;  /* 0x00000026da457c11 */ /* 0x000fe2000f8e08ff */
[----:B------:R-:W-:Y:S01]  /*40a0*/  FMUL.FTZ R85, R80, R85 ;  /* 0x0000005550557220 */ /* 0x000fe20000410000 */
[----:B------:R-:W-:Y:S01]  /*40b0*/  F2FP.BF16.F32.PACK_AB R83, R70, R83 ;  /* 0x000000534653723e */ /* 0x000fe200000010ff */
[----:B------:R-:W-:Y:S01]  /*40c0*/  FMUL.FTZ R74, R79, R74 ;  /* 0x0000004a4f4a7220 */ /* 0x000fe20000410000 */
[----:B------:R-:W-:Y:S01]  /*40d0*/  F2FP.BF16.F32.PACK_AB R80, R68, R71 ;  /* 0x000000474450723e */ /* 0x000fe200000010ff */
[C---:B------:R-:W-:Y:S02]  /*40e0*/  VIADD R88, R69.reuse, 0x20 ;  /* 0x0000002045587836 */ /* 0x040fe40000000000 */
[----:B------:R-:W-:Y:S01]  /*40f0*/  STS [R78+-0x1000], R83 ;  /* 0xfff000534e007388 */ /* 0x000fe20000000800 */
[----:B------:R-:W-:Y:S01]  /*4100*/  F2FP.BF16.F32.PACK_AB R85, R74, R85 ;  /* 0x000000554a55723e */ /* 0x000fe200000010ff */
[----:B------:R-:W-:Y:S03]  /*4110*/  @P6 VIADD R88, R69, 0xffffffe0 ;  /* 0xffffffe045586836 */ /* 0x000fe60000000000 */
[----:B------:R-:W-:Y:S05]  /*4120*/  STS [R77+-0xff0], R80 ;  /* 0xfff010504d007388 */ /* 0x000fea0000000800 */
[----:B------:R-:W-:Y:S01]  /*4130*/  STS [R76+-0xff0], R85 ;  /* 0xfff010554c007388 */ /* 0x000fe20000000800 */
[----:B------:R-:W-:Y:S06]  /*4140*/  BAR.SYNC.DEFER_BLOCKING 0x0 ;  /* 0x0000000000007b1d */ /* 0x000fec0000010000 */
[----:B------:R-:W-:Y:S05]  /*4150*/  LDSM.16.MT88.4 R44, [R227+0x15000] ;  /* 0x01500000e32c783b */ /* 0x000fea0000004200 */
[----:B------:R-:W1:Y:S05]  /*4160*/  LDSM.16.MT88.4 R48, [R226+0x8000] ;  /* 0x00800000e230783b */ /* 0x000e6a0000004200 */
[----:B------:R-:W2:Y:S05]  /*4170*/  LDSM.16.MT88.4 R52, [R88] ;  /* 0x000000005834783b */ /* 0x000eaa0000004200 */
[----:B------:R-:W3:Y:S05]  /*4180*/  LDSM.16.MT88.4 R56, [R226+0xc000] ;  /* 0x00c00000e238783b */ /* 0x000eea0000004200 */
[----:B------:R-:W-:Y:S05]  /*4190*/  LDSM.16.MT88.4 R60, [R227+0x15400] ;  /* 0x01540000e33c783b */ /* 0x000fea0000004200 */
[----:B------:R-:W4:Y:S05]  /*41a0*/  LDSM.16.MT88.4 R64, [R226+0x8800] ;  /* 0x00880000e240783b */ /* 0x000f2a0000004200 */
[----:B------:R-:W4:Y:S05]  /*41b0*/  LDSM.16.MT88.4 R68, [R88+0x400] ;  /* 0x000400005844783b */ /* 0x000f2a0000004200 */
[----:B------:R-:W4:Y:S05]  /*41c0*/  LDSM.16.MT88.4 R72, [R226+0xc800] ;  /* 0x00c80000e248783b */ /* 0x000f2a0000004200 */
[----:B------:R-:W-:Y:S01]  /*41d0*/  LDSM.16.MT88.4 R76, [R226+0x9000] ;  /* 0x00900000e24c783b */ /* 0x000fe20000004200 */
[-C--:B-1----:R-:W-:Y:S04]  /*41e0*/  HMMA.16816.F32.BF16 R12, R44, R48.reuse, R12 ;  /* 0x000000302c0c723c */ /* 0x082fe8000004180c */
[----:B------:R-:W-:Y:S05]  /*41f0*/  LDSM.16.MT88.4 R80, [R88+0x800] ;  /* 0x000800005850783b */ /* 0x000fea0000004200 */
[----:B------:R-:W-:Y:S01]  /*4200*/  LDSM.16.MT88.4 R84, [R226+0xd000] ;  /* 0x00d00000e254783b */ /* 0x000fe20000004200 */
[C---:B--2---:R-:W-:Y:S08]  /*4210*/  HMMA.16816.F32.BF16 R16, R52.reuse, R48, R16 ;  /* 0x000000303410723c */ /* 0x044ff00000041810 */
[-C--:B------:R-:W-:Y:S08]  /*4220*/  HMMA.16816.F32.BF16 R20, R52, R50.reuse, R20 ;  /* 0x000000323414723c */ /* 0x080ff00000041814 */
[C---:B------:R-:W-:Y:S01]  /*4230*/  HMMA.16816.F32.BF16 R24, R44.reuse, R50, R24 ;  /* 0x000000322c18723c */ /* 0x040fe20000041818 */
[----:B------:R-:W1:Y:S07]  /*4240*/  LDSM.16.MT88.4 R48, [R227+0x15800] ;  /* 0x01580000e330783b */ /* 0x000e6e0000004200 */
[-C--:B---3--:R-:W-:Y:S08]  /*4250*/  HMMA.16816.F32.BF16 R28, R44, R56.reuse, R28 ;  /* 0x000000382c1c723c */ /* 0x088ff0000004181c */
[C---:B------:R-:W-:Y:S08]  /*4260*/  HMMA.16816.F32.BF16 R32, R52.reuse, R56, R32 ;  /* 0x000000383420723c */ /* 0x040ff00000041820 */
[-C--:B------:R-:W-:Y:S01]  /*4270*/  HMMA.16816.F32.BF16 R36, R52, R58.reuse, R36 ;  /* 0x0000003a3424723c */ /* 0x080fe20000041824 */
[----:B------:R-:W-:Y:S07]  /*4280*/  LDSM.16.MT88.4 R52, [R226+0x9800] ;  /* 0x00980000e234783b */ /* 0x000fee0000004200 */
[----:B------:R-:W-:Y:S01]  /*4290*/  HMMA.16816.F32.BF16 R40, R44, R58, R40 ;  /* 0x0000003a2c28723c */ /* 0x000fe20000041828 */
[----:B------:R-:W2:Y:S05]  /*42a0*/  LDSM.16.MT88.4 R44, [R227+0x15c00] ;  /* 0x015c0000e32c783b */ /* 0x000eaa0000004200 */
[----:B------:R-:W3:Y:S02]  /*42b0*/  LDSM.16.MT88.4 R56, [R88+0xc00] ;  /* 0x000c00005838783b */ /* 0x000ee40000004200 */
[-C--:B----4-:R-:W-:Y:S08]  /*42c0*/  HMMA.16816.F32.BF16 R12, R60, R64.reuse, R12 ;  /* 0x000000403c0c723c */ /* 0x090ff0000004180c */
[C---:B------:R-:W-:Y:S08]  /*42d0*/  HMMA.16816.F32.BF16 R16, R68.reuse, R64, R16 ;  /* 0x000000404410723c */ /* 0x040ff00000041810 */
[-C--:B------:R-:W-:Y:S08]  /*42e0*/  HMMA.16816.F32.BF16 R20, R68, R66.reuse, R20 ;  /* 0x000000424414723c */ /* 0x080ff00000041814 */
[C---:B------:R-:W-:Y:S01]  /*42f0*/  HMMA.16816.F32.BF16 R24, R60.reuse, R66, R24 ;  /* 0x000000423c18723c */ /* 0x040fe20000041818 */
[----:B------:R-:W4:Y:S01]  /*4300*/  LDSM.16.MT88.4 R64, [R226+0xd800] ;  /* 0x00d80000e240783b */ /* 0x000f220000004200 */
[----:B------:R-:W-:Y:S06]  /*4310*/  BAR.SYNC.DEFER_BLOCKING 0x0 ;  /* 0x0000000000007b1d */ /* 0x000fec0000010000 */
[-C--:B------:R-:W-:Y:S08]  /*4320*/  HMMA.16816.F32.BF16 R28, R60, R72.reuse, R28 ;  /* 0x000000483c1c723c */ /* 0x080ff0000004181c */
[C---:B------:R-:W-:Y:S08]  /*4330*/  HMMA.16816.F32.BF16 R32, R68.reuse, R72, R32 ;  /* 0x000000484420723c */ /* 0x040ff00000041820 */
[-C--:B------:R-:W-:Y:S08]  /*4340*/  HMMA.16816.F32.BF16 R36, R68, R74.reuse, R36 ;  /* 0x0000004a4424723c */ /* 0x080ff00000041824 */
[----:B------:R-:W-:Y:S08]  /*4350*/  HMMA.16816.F32.BF16 R40, R60, R74, R40 ;  /* 0x0000004a3c28723c */ /* 0x000ff00000041828 */
[-C--:B-1----:R-:W-:Y:S08]  /*4360*/  HMMA.16816.F32.BF16 R12, R48, R76.reuse, R12 ;  /* 0x0000004c300c723c */ /* 0x082ff0000004180c */
[C---:B------:R-:W-:Y:S08]  /*4370*/  HMMA.16816.F32.BF16 R16, R80.reuse, R76, R16 ;  /* 0x0000004c5010723c */ /* 0x040ff00000041810 */
[-C--:B------:R-:W-:Y:S08]  /*4380*/  HMMA.16816.F32.BF16 R20, R80, R78.reuse, R20 ;  /* 0x0000004e5014723c */ /* 0x080ff00000041814 */
[C---:B------:R-:W-:Y:S08]  /*4390*/  HMMA.16816.F32.BF16 R24, R48.reuse, R78, R24 ;  /* 0x0000004e3018723c */ /* 0x040ff00000041818 */
[-C--:B------:R-:W-:Y:S08]  /*43a0*/  HMMA.16816.F32.BF16 R28, R48, R84.reuse, R28 ;  /* 0x00000054301c723c */ /* 0x080ff0000004181c */
[C---:B------:R-:W-:Y:S08]  /*43b0*/  HMMA.16816.F32.BF16 R32, R80.reuse, R84, R32 ;  /* 0x000000545020723c */ /* 0x040ff00000041820 */
[-C--:B------:R-:W-:Y:S08]  /*43c0*/  HMMA.16816.F32.BF16 R36, R80, R86.reuse, R36 ;  /* 0x000000565024723c */ /* 0x080ff00000041824 */
[----:B------:R-:W-:Y:S04]  /*43d0*/  HMMA.16816.F32.BF16 R40, R48, R86, R40 ;  /* 0x000000563028723c */ /* 0x000fe80000041828 */
[----:B------:R-:W-:Y:S02]  /*43e0*/  LOP3.LUT R49, R220, 0x20, RZ, 0xc0, !PT ;  /* 0x00000020dc317812 */ /* 0x000fe400078ec0ff */
[----:B------:R-:W-:Y:S02]  /*43f0*/  LOP3.LUT R50, R0, 0x1e0, RZ, 0xc0, !PT ;  /* 0x000001e000327812 */ /* 0x000fe400078ec0ff */
[-C--:B--2---:R-:W-:Y:S05]  /*4400*/  HMMA.16816.F32.BF16 R12, R44, R52.reuse, R12 ;  /* 0x000000342c0c723c */ /* 0x084fea000004180c */
[----:B------:R-:W-:Y:S03]  /*4410*/  SHF.R.U32.HI R48, RZ, 0x1, R213 ;  /* 0x00000001ff307819 */ /* 0x000fe600000116d5 */
[C---:B---3--:R-:W-:Y:S04]  /*4420*/  HMMA.16816.F32.BF16 R16, R56.reuse, R52, R16 ;  /* 0x000000343810723c */ /* 0x048fe80000041810 */
[----:B------:R-:W-:Y:S02]  /*4430*/  LOP3.LUT R52, R49, 0x18, R212, 0xf8, !PT ;  /* 0x0000001831347812 */ /* 0x000fe400078ef8d4 */
[----:B------:R-:W-:Y:S02]  /*4440*/  LOP3.LUT R49, R50, 0x38, R217, 0x78, !PT ;  /* 0x0000003832317812 */ /* 0x000fe400078e78d9 */
[-C--:B------:R-:W-:Y:S03]  /*4450*/  HMMA.16816.F32.BF16 R20, R56, R54.reuse, R20 ;  /* 0x000000363814723c */ /* 0x080fe60000041814 */
[--C-:B------:R-:W-:Y:S02]  /*4460*/  LOP3.LUT R51, R52, 0x1c0, R3.reuse, 0xf8, !PT ;  /* 0x000001c034337812 */ /* 0x100fe400078ef803 */
[----:B------:R-:W-:Y:S02]  /*4470*/  LOP3.LUT R49, R49, 0x8, R48, 0x78, !PT ;  /* 0x0000000831317812 */ /* 0x000fe400078e7830 */
[----:B------:R-:W-:Y:S01]  /*4480*/  LOP3.LUT R228, R51, 0x38, R2, 0x78, !PT ;  /* 0x0000003833e47812 */ /* 0x000fe200078e7802 */
[C---:B------:R-:W-:Y:S04]  /*4490*/  HMMA.16816.F32.BF16 R24, R44.reuse, R54, R24 ;  /* 0x000000362c18723c */ /* 0x040fe80000041818 */
[----:B------:R-:W-:Y:S01]  /*44a0*/  IMAD R200, R49, 0x2, R200 ;  /* 0x0000000231c87824 */ /* 0x000fe200078e02c8 */
[----:B------:R-:W-:Y:S03]  /*44b0*/  LOP3.LUT R228, R228, 0x200, R3, 0xf8, !PT ;  /* 0x00000200e4e47812 */ /* 0x000fe600078ef803 */
[-C--:B----4-:R-:W-:Y:S03]  /*44c0*/  HMMA.16816.F32.BF16 R28, R44, R64.reuse, R28 ;  /* 0x000000402c1c723c */ /* 0x090fe6000004181c */
[----:B------:R-:W-:Y:S05]  /*44d0*/  LEA R228, R228, UR4, 0x1 ;  /* 0x00000004e4e47c11 */ /* 0x000fea000f8e08ff */
[C---:B------:R-:W-:Y:S08]  /*44e0*/  HMMA.16816.F32.BF16 R32, R56.reuse, R64, R32 ;  /* 0x000000403820723c */ /* 0x040ff00000041820 */
[-C--:B------:R-:W-:Y:S08]  /*44f0*/  HMMA.16816.F32.BF16 R36, R56, R66.reuse, R36 ;  /* 0x000000423824723c */ /* 0x080ff00000041824 */
[----:B------:R-:W-:Y:S01]  /*4500*/  HMMA.16816.F32.BF16 R40, R44, R66, R40 ;  /* 0x000000422c28723c */ /* 0x000fe20000041828 */
[----:B------:R-:W-:Y:S08]  /*4510*/  @!UPT UIADD3 URZ, UPT, UPT, URZ, URZ, URZ ;  /* 0x000000fffffff290 */ /* 0x000ff0000fffe0ff */
[----:B------:R-:W-:Y:S11]  /*4520*/  BRA.U !UP0, `(.L_x_41) ;  /* 0x0000000108f87547 */ /* 0x000ff6000b800000 */
[----:B------:R-:W-:Y:S02]  /*4530*/  IADD3 R4, P0, PT, RZ, -UR34, RZ ;  /* 0x80000022ff047c10 */ /* 0x000fe4000ff1e0ff */
[C---:B------:R-:W-:Y:S02]  /*4540*/  ISETP.GE.AND P4, PT, R248.reuse, UR8, PT ;  /* 0x00000008f8007c0c */ /* 0x040fe4000bf86270 */
[----:B------:R-:W-:Y:S01]  /*4550*/  LOP3.LUT R6, R248, 0x40, RZ, 0xfc, !PT ;  /* 0x00000040f8067812 */ /* 0x000fe200078efcff */
[----:B------:R-:W-:Y:S03]  /*4560*/  IMAD.X R5, RZ, RZ, ~UR11, P0 ;  /* 0x8000000bff057e24 */ /* 0x000fe600080e06ff */
[----:B------:R-:W-:Y:S02]  /*4570*/  ISETP.GE.AND P3, PT, R6, UR8, PT ;  /* 0x0000000806007c0c */ /* 0x000fe4000bf66270 */
[----:B------:R-:W-:Y:S02]  /*4580*/  SHF.R.S64 R7, R4, 0x1f, R5 ;  /* 0x0000001f04077819 */ /* 0x000fe40000001005 */
[----:B------:R-:W-:Y:S02]  /*4590*/  LOP3.LUT R4, R248, 0x80, RZ, 0xfc, !PT ;  /* 0x00000080f8047812 */ /* 0x000fe400078efcff */
[----:B------:R-:W-:Y:S01]  /*45a0*/  IADD3 R236, P0, PT, R236, R7, RZ ;  /* 0x00000007ecec7210 */ /* 0x000fe20007f1e0ff */
[----:B------:R-:W-:Y:S01]  /*45b0*/  IMAD.U32 R7, RZ, RZ, UR16 ;  /* 0x00000010ff077e24 */ /* 0x000fe2000f8e00ff */
[----:B------:R-:W-:Y:S02]  /*45c0*/  ISETP.GE.AND P2, PT, R4, UR8, PT ;  /* 0x0000000804007c0c */ /* 0x000fe4000bf46270 */
[----:B------:R-:W-:Y:S02]  /*45d0*/  LOP3.LUT R4, R2, 0x1f8, RZ, 0xc0, !PT ;  /* 0x000001f802047812 */ /* 0x000fe400078ec0ff */
[----:B------:R-:W-:Y:S01]  /*45e0*/  LEA.HI.X.SX32 R237, R5, R237, 0x1, P0 ;  /* 0x000000ed05ed7211 */ /* 0x000fe200000f0eff */
[----:B------:R-:W-:Y:S01]  /*45f0*/  IMAD.U32 R5, RZ, RZ, UR20 ;  /* 0x00000014ff057e24 */ /* 0x000fe2000f8e00ff */
[----:B------:R-:W-:Y:S01]  /*4600*/  LOP3.LUT R9, R4, 0x38, R213, 0x78, !PT ;  /* 0x0000003804097812 */ /* 0x000fe200078e78d5 */
[----:B------:R-:W-:Y:S01]  /*4610*/  IMAD.U32 R4, RZ, RZ, UR16 ;  /* 0x00000010ff047e24 */ /* 0x000fe2000f8e00ff */
[----:B------:R-:W-:Y:S02]  /*4620*/  LEA R10, P0, R7, R236, 0x1 ;  /* 0x000000ec070a7211 */ /* 0x000fe400078008ff */
[----:B------:R-:W-:Y:S02]  /*4630*/  LOP3.LUT R8, R9, 0x1e00, R2, 0xf8, !PT ;  /* 0x00001e0009087812 */ /* 0x000fe400078ef802 */
[----:B------:R-:W-:Y:S02]  /*4640*/  LOP3.LUT R6, R248, 0xc0, RZ, 0xfc, !PT ;  /* 0x000000c0f8067812 */ /* 0x000fe400078efcff */
[----:B------:R-:W-:Y:S02]  /*4650*/  LEA R7, R8, UR4, 0x1 ;  /* 0x0000000408077c11 */ /* 0x000fe4000f8e08ff */
[----:B------:R-:W-:Y:S02]  /*4660*/  ISETP.GE.AND P1, PT, R6, UR8, PT ;  /* 0x0000000806007c0c */ /* 0x000fe4000bf26270 */
[----:B------:R-:W-:Y:S01]  /*4670*/  LEA.HI.X R11, R4, R237, R5, 0x1, P0 ;  /* 0x000000ed040b7211 */ /* 0x000fe200000f0c05 */
        /* <DEDUP_REMOVED lines=40> */
[----:B------:R-:W0:Y:S02]  /*4900*/  LDGDEPBAR ;  /* 0x00000000000079af */ /* 0x000e240000000000 */
.L_x_41:
[----:B------:R-:W-:Y:S01]  /*4910*/  LDSM.16.M88.4 R196, [R200+UR4+0x14000] ;  /* 0x01400004c8c4783b */ /* 0x000fe20008000200 */
[----:B------:R-:W-:Y:S01]  /*4920*/  PLOP3.LUT P1, PT, PT, PT, UP0, 0x80, 0x8 ;  /* 0x000000000008781c */ /* 0x000fe20003f2f008 */
[----:B------:R-:W-:Y:S01]  /*4930*/  UISETP.GT.AND UP1, UPT, UR45, UR49, UPT ;  /* 0x000000312d00728c */ /* 0x000fe2000bf24270 */
[----:B------:R-:W-:Y:S01]  /*4940*/  PLOP3.LUT P3, PT, PT, PT, UP0, 0x80, 0x8 ;  /* 0x000000000008781c */ /* 0x000fe20003f6f008 */
[----:B------:R-:W1:Y:S01]  /*4950*/  LDSM.16.MT88.4 R48, [R228+0x10000] ;  /* 0x01000000e430783b */ /* 0x000e620000004200 */
[----:B------:R-:W-:Y:S03]  /*4960*/  PLOP3.LUT P2, PT, PT, PT, UP0, 0x80, 0x8 ;  /* 0x000000000008781c */ /* 0x000fe60003f4f008 */
[----:B------:R-:W2:Y:S04]  /*4970*/  LDSM.16.M88.4 R92, [R200+UR4+0x14800] ;  /* 0x01480004c85c783b */ /* 0x000ea80008000200 */
[----:B------:R-:W3:Y:S04]  /*4980*/  LDSM.16.MT88.4 R64, [R228+0x11000] ;  /* 0x01100000e440783b */ /* 0x000ee80000004200 */
[----:B------:R-:W4:Y:S04]  /*4990*/  LDSM.16.MT88.4 R80, [R228+0x12000] ;  /* 0x01200000e450783b */ /* 0x000f280000004200 */
[----:B------:R-:W4:Y:S04]  /*49a0*/  LDSM.16.MT88.4 R96, [R228+0x13000] ;  /* 0x01300000e460783b */ /* 0x000f280000004200 */
[----:B------:R-:W-:Y:S01]  /*49b0*/  LDSM.16.MT88.4 R204, [R228+0x10800] ;  /* 0x01080000e4cc783b */ /* 0x000fe20000004200 */
[-C--:B-1----:R-:W-:Y:S08]  /*49c0*/  HMMA.16816.F32.BF16 R4, R196, R48.reuse, RZ ;  /* 0x00000030c404723c */ /* 0x082ff000000418ff */
[C---:B--2---:R-:W-:Y:S08]  /*49d0*/  HMMA.16816.F32.BF16 R8, R92.reuse, R48, RZ ;  /* 0x000000305c08723c */ /* 0x044ff000000418ff */
[-C--:B------:R-:W-:Y:S08]  /*49e0*/  HMMA.16816.F32.BF16 R44, R92, R50.reuse, RZ ;  /* 0x000000325c2c723c */ /* 0x080ff000000418ff */
[C---:B------:R-:W-:Y:S08]  /*49f0*/  HMMA.16816.F32.BF16 R48, R196.reuse, R50, RZ ;  /* 0x00000032c430723c */ /* 0x040ff000000418ff */
[-C--:B---3--:R-:W-:Y:S08]  /*4a00*/  HMMA.16816.F32.BF16 R52, R196, R64.reuse, RZ ;  /* 0x00000040c434723c */ /* 0x088ff000000418ff */
[C---:B------:R-:W-:Y:S08]  /*4a10*/  HMMA.16816.F32.BF16 R56, R92.reuse, R64, RZ ;  /* 0x000000405c38723c */ /* 0x040ff000000418ff */
[-C--:B------:R-:W-:Y:S08]  /*4a20*/  HMMA.16816.F32.BF16 R60, R92, R66.reuse, RZ ;  /* 0x000000425c3c723c */ /* 0x080ff000000418ff */
[C---:B------:R-:W-:Y:S08]  /*4a30*/  HMMA.16816.F32.BF16 R64, R196.reuse, R66, RZ ;  /* 0x00000042c440723c */ /* 0x040ff000000418ff */
[-C--:B----4-:R-:W-:Y:S08]  /*4a40*/  HMMA.16816.F32.BF16 R68, R196, R80.reuse, RZ ;  /* 0x00000050c444723c */ /* 0x090ff000000418ff */
[C---:B------:R-:W-:Y:S02]  /*4a50*/  HMMA.16816.F32.BF16 R72, R92.reuse, R80, RZ ;  /* 0x000000505c48723c */ /* 0x040fe400000418ff */
[----:B------:R-:W-:Y:S04]  /*4a60*/  VIADD R80, R200, UR4 ;  /* 0x00000004c8507c36 */ /* 0x000fe80008000000 */
[C---:B------:R-:W-:Y:S02]  /*4a70*/  VIADD R84, R80.reuse, 0x14000 ;  /* 0x0001400050547836 */ /* 0x040fe40000000000 */
[-C--:B------:R-:W-:Y:S01]  /*4a80*/  HMMA.16816.F32.BF16 R76, R92, R82.reuse, RZ ;  /* 0x000000525c4c723c */ /* 0x080fe200000418ff */
[----:B------:R-:W-:Y:S02]  /*4a90*/  VIADD R229, R80, 0x14020 ;  /* 0x0001402050e57836 */ /* 0x000fe40000000000 */
[----:B------:R-:W-:Y:S05]  /*4aa0*/  @P6 VIADD R229, R84, 0xffffffe0 ;  /* 0xffffffe054e56836 */ /* 0x000fea0000000000 */
[C---:B------:R-:W-:Y:S01]  /*4ab0*/  HMMA.16816.F32.BF16 R80, R196.reuse, R82, RZ ;  /* 0x00000052c450723c */ /* 0x040fe200000418ff */
[----:B------:R-:W1:Y:S04]  /*4ac0*/  LDSM.16.M88.4 R200, [R229] ;  /* 0x00000000e5c8783b */ /* 0x000e680000000200 */
[----:B------:R2:W3:Y:S03]  /*4ad0*/  LDSM.16.M88.4 R208, [R229+0x800] ;  /* 0x00080000e5d0783b */ /* 0x0004e60000000200 */
[-C--:B------:R-:W-:Y:S08]  /*4ae0*/  HMMA.16816.F32.BF16 R84, R196, R96.reuse, RZ ;  /* 0x00000060c454723c */ /* 0x080ff000000418ff */
[C---:B------:R-:W-:Y:S08]  /*4af0*/  HMMA.16816.F32.BF16 R88, R92.reuse, R96, RZ ;  /* 0x000000605c58723c */ /* 0x040ff000000418ff */
[-C--:B------:R-:W-:Y:S01]  /*4b00*/  HMMA.16816.F32.BF16 R92, R92, R98.reuse, RZ ;  /* 0x000000625c5c723c */ /* 0x080fe200000418ff */
[----:B--2---:R-:W-:Y:S07]  /*4b10*/  IMAD R229, R245, UR9, RZ ;  /* 0x00000009f5e57c24 */ /* 0x004fee000f8e02ff */
[----:B------:R-:W-:Y:S01]  /*4b20*/  HMMA.16816.F32.BF16 R96, R196, R98, RZ ;  /* 0x00000062c460723c */ /* 0x000fe200000418ff */
[----:B------:R-:W2:Y:S01]  /*4b30*/  LDSM.16.MT88.4 R196, [R228+0x11800] ;  /* 0x01180000e4c4783b */ /* 0x000ea20000004200 */
[----:B------:R-:W-:Y:S05]  /*4b40*/  IMAD.U32 R251, R229, -0x40, RZ ;  /* 0xffffffc0e5fb7824 */ /* 0x000fea00078e00ff */
[C---:B------:R-:W-:Y:S01]  /*4b50*/  LEA R234, P0, R251.reuse, R234, 0x2 ;  /* 0x000000eafbea7211 */ /* 0x040fe200078010ff */
[-C--:B-1----:R-:W-:Y:S05]  /*4b60*/  HMMA.16816.F32.BF16 R4, R200, R204.reuse, R4 ;  /* 0x000000ccc804723c */ /* 0x082fea0000041804 */
[----:B------:R-:W-:Y:S03]  /*4b70*/  LEA.HI.X.SX32 R235, R251, R235, 0x2, P0 ;  /* 0x000000ebfbeb7211 */ /* 0x000fe600000f16ff */
[C---:B---3--:R-:W-:Y:S08]  /*4b80*/  HMMA.16816.F32.BF16 R8, R208.reuse, R204, R8 ;  /* 0x000000ccd008723c */ /* 0x048ff00000041808 */
[-C--:B------:R-:W-:Y:S08]  /*4b90*/  HMMA.16816.F32.BF16 R44, R208, R206.reuse, R44 ;  /* 0x000000ced02c723c */ /* 0x080ff0000004182c */
[C---:B------:R-:W-:Y:S01]  /*4ba0*/  HMMA.16816.F32.BF16 R48, R200.reuse, R206, R48 ;  /* 0x000000cec830723c */ /* 0x040fe20000041830 */
[----:B------:R-:W1:Y:S07]  /*4bb0*/  LDSM.16.MT88.4 R204, [R228+0x12800] ;  /* 0x01280000e4cc783b */ /* 0x000e6e0000004200 */
[-C--:B--2---:R-:W-:Y:S08]  /*4bc0*/  HMMA.16816.F32.BF16 R52, R200, R196.reuse, R52 ;  /* 0x000000c4c834723c */ /* 0x084ff00000041834 */
[C---:B------:R-:W-:Y:S08]  /*4bd0*/  HMMA.16816.F32.BF16 R56, R208.reuse, R196, R56 ;  /* 0x000000c4d038723c */ /* 0x040ff00000041838 */
[-C--:B------:R-:W-:Y:S08]  /*4be0*/  HMMA.16816.F32.BF16 R60, R208, R198.reuse, R60 ;  /* 0x000000c6d03c723c */ /* 0x080ff0000004183c */
[C---:B------:R-:W-:Y:S01]  /*4bf0*/  HMMA.16816.F32.BF16 R64, R200.reuse, R198, R64 ;  /* 0x000000c6c840723c */ /* 0x040fe20000041840 */
[----:B------:R-:W2:Y:S07]  /*4c00*/  LDSM.16.MT88.4 R196, [R228+0x13800] ;  /* 0x01380000e4c4783b */ /* 0x000eae0000004200 */
[-C--:B-1----:R-:W-:Y:S08]  /*4c10*/  HMMA.16816.F32.BF16 R68, R200, R204.reuse, R68 ;  /* 0x000000ccc844723c */ /* 0x082ff00000041844 */
[C---:B------:R-:W-:Y:S04]  /*4c20*/  HMMA.16816.F32.BF16 R72, R208.reuse, R204, R72 ;  /* 0x000000ccd048723c */ /* 0x040fe80000041848 */
[----:B------:R-:W-:Y:S04]  /*4c30*/  IMAD.SHL.U32 R205, R229, 0x8, RZ ;  /* 0x00000008e5cd7824 */ /* 0x000fe800078e00ff */
[-C--:B------:R-:W-:Y:S03]  /*4c40*/  HMMA.16816.F32.BF16 R76, R208, R206.reuse, R76 ;  /* 0x000000ced04c723c */ /* 0x080fe6000004184c */
[C---:B------:R-:W-:Y:S04]  /*4c50*/  LEA R204, P0, R205.reuse, R234, 0x2 ;  /* 0x000000eacdcc7211 */ /* 0x040fe800078010ff */
[----:B------:R-:W-:Y:S01]  /*4c60*/  LEA.HI.X.SX32 R205, R205, R235, 0x2, P0 ;  /* 0x000000ebcdcd7211 */ /* 0x000fe200000f16ff */
[C---:B------:R-:W-:Y:S04]  /*4c70*/  HMMA.16816.F32.BF16 R80, R200.reuse, R206, R80 ;  /* 0x000000cec850723c */ /* 0x040fe80000041850 */
[C---:B------:R-:W-:Y:S04]  /*4c80*/  LEA R206, P0, R229.reuse, R204, 0x5 ;  /* 0x000000cce5ce7211 */ /* 0x040fe800078028ff */
[-C--:B--2---:R-:W-:Y:S03]  /*4c90*/  HMMA.16816.F32.BF16 R84, R200, R196.reuse, R84 ;  /* 0x000000c4c854723c */ /* 0x084fe60000041854 */
[C---:B------:R-:W-:Y:S02]  /*4ca0*/  LEA.HI.X.SX32 R207, R229.reuse, R205, 0x5, P0 ;  /* 0x000000cde5cf7211 */ /* 0x040fe400000f2eff */
[C---:B------:R-:W-:Y:S03]  /*4cb0*/  LEA R250, P0, R229.reuse, R206, 0x5 ;  /* 0x000000cee5fa7211 */ /* 0x040fe600078028ff */
[C---:B------:R-:W-:Y:S04]  /*4cc0*/  HMMA.16816.F32.BF16 R88, R208.reuse, R196, R88 ;  /* 0x000000c4d058723c */ /* 0x040fe80000041858 */
[C---:B------:R-:W-:Y:S02]  /*4cd0*/  LEA.HI.X.SX32 R251, R229.reuse, R207, 0x5, P0 ;  /* 0x000000cfe5fb7211 */ /* 0x040fe400000f2eff */
[C---:B------:R-:W-:Y:S02]  /*4ce0*/  LEA R196, P0, R229.reuse, R250, 0x5 ;  /* 0x000000fae5c47211 */ /* 0x040fe400078028ff */
[-C--:B------:R-:W-:Y:S03]  /*4cf0*/  HMMA.16816.F32.BF16 R92, R208, R198.reuse, R92 ;  /* 0x000000c6d05c723c */ /* 0x080fe6000004185c */
[C---:B------:R-:W-:Y:S02]  /*4d00*/  LEA.HI.X.SX32 R197, R229.reuse, R251, 0x5, P0 ;  /* 0x000000fbe5c57211 */ /* 0x040fe400000f2eff */
[C---:B------:R-:W-:Y:S03]  /*4d10*/  LEA R208, P0, R229.reuse, R196, 0x5 ;  /* 0x000000c4e5d07211 */ /* 0x040fe600078028ff */
[----:B------:R-:W-:Y:S01]  /*4d20*/  HMMA.16816.F32.BF16 R96, R200, R198, R96 ;  /* 0x000000c6c860723c */ /* 0x000fe20000041860 */
[----:B------:R-:W-:Y:S03]  /*4d30*/  IMAD.MOV.U32 R202, RZ, RZ, 0x4 ;  /* 0x00000004ffca7424 */ /* 0x000fe600078e00ff */
[C---:B------:R-:W-:Y:S02]  /*4d40*/  LEA.HI.X.SX32 R209, R229.reuse, R197, 0x5, P0 ;  /* 0x000000c5e5d17211 */ /* 0x040fe400000f2eff */
[C---:B------:R-:W-:Y:S02]  /*4d50*/  LEA R210, P0, R229.reuse, R208, 0x5 ;  /* 0x000000d0e5d27211 */ /* 0x040fe400078028ff */
[----:B------:R-:W-:Y:S02]  /*4d60*/  SHF.R.U32.HI R201, RZ, 0x1, R213 ;  /* 0x00000001ffc97819 */ /* 0x000fe400000116d5 */
[----:B------:R-:W-:Y:S02]  /*4d70*/  LEA.HI.X.SX32 R211, R229, R209, 0x5, P0 ;  /* 0x000000d1e5d37211 */ /* 0x000fe400000f2eff */
[----:B------:R-:W-:Y:S02]  /*4d80*/  @P1 LOP3.LUT R201, R201, 0x30, RZ, 0xc0, !PT ;  /* 0x00000030c9c91812 */ /* 0x000fe400078ec0ff */
[----:B------:R-:W-:Y:S02]  /*4d90*/  PLOP3.LUT P0, PT, PT, PT, UP0, 0x80, 0x8 ;  /* 0x000000000008781c */ /* 0x000fe40003f0f008 */
[----:B------:R-:W-:Y:S02]  /*4da0*/  PLOP3.LUT P1, PT, PT, PT, UP0, 0x80, 0x8 ;  /* 0x000000000008781c */ /* 0x000fe40003f2f008 */
[----:B------:R-:W-:Y:S02]  /*4db0*/  @P3 LOP3.LUT R233, R201, 0x7, R230, 0xf8, !PT ;  /* 0x00000007c9e93812 */ /* 0x000fe400078ef8e6 */
[----:B------:R-:W-:Y:S03]  /*4dc0*/  LEA R200, P3, R229, R210, 0x5 ;  /* 0x000000d2e5c87211 */ /* 0x000fe600078628ff */
[----:B------:R-:W-:Y:S01]  /*4dd0*/  @P2 IMAD.WIDE.U32 R198, R233, R202, UR54 ;  /* 0x00000036e9c62e25 */ /* 0x000fe2000f8e00ca */
[C---:B------:R-:W-:Y:S01]  /*4de0*/  LEA.HI.X.SX32 R201, R229.reuse, R211, 0x5, P3 ;  /* 0x000000d3e5c97211 */ /* 0x040fe200018f2eff */
[----:B------:R-:W-:Y:S01]  /*4df0*/  @UP0 UMOV UR54, UR13 ;  /* 0x0000000d00360c82 */ /* 0x000fe20008000000 */
[----:B------:R-:W-:Y:S02]  /*4e00*/  @UP0 UMOV UR55, UR12 ;  /* 0x0000000c00370c82 */ /* 0x000fe40008000000 */
[----:B------:R-:W5:Y:S04]  /*4e10*/  @P0 LDG.E R231, desc[UR36][R198.64+-0xe0] ;  /* 0xffff2024c6e70981 */ /* 0x000f68000c1e1900 */
[----:B------:R1:W5:Y:S04]  /*4e20*/  @P1 LDG.E R232, desc[UR36][R198.64+-0x100] ;  /* 0xffff0024c6e81981 */ /* 0x000368000c1e1900 */
[----:B------:R2:W-:Y:S04]  /*4e30*/  REDG.E.ADD.F32.FTZ.RN.STRONG.GPU desc[UR36][R234.64], R4 ;  /* 0x00000004ea0079a6 */ /* 0x0005e8000c12f324 */
[----:B------:R3:W-:Y:S04]  /*4e40*/  REDG.E.ADD.F32.FTZ.RN.STRONG.GPU desc[UR36][R204.64], R5 ;  /* 0x00000005cc0079a6 */ /* 0x0007e8000c12f324 */
[----:B------:R4:W-:Y:S04]  /*4e50*/  REDG.E.ADD.F32.FTZ.RN.STRONG.GPU desc[UR36][R206.64], R6 ;  /* 0x00000006ce0079a6 */ /* 0x0009e8000c12f324 */
[----:B------:R4:W-:Y:S04]  /*4e60*/  REDG.E.ADD.F32.FTZ.RN.STRONG.GPU desc[UR36][R250.64], R7 ;  /* 0x00000007fa0079a6 */ /* 0x0009e8000c12f324 */
[----:B------:R4:W-:Y:S04]  /*4e70*/  REDG.E.ADD.F32.FTZ.RN.STRONG.GPU desc[UR36][R196.64], R8 ;  /* 0x00000008c40079a6 */ /* 0x0009e8000c12f324 */
[----:B------:R4:W-:Y:S01]  /*4e80*/  REDG.E.ADD.F32.FTZ.RN.STRONG.GPU desc[UR36][R208.64], R9 ;  /* 0x00000009d00079a6 */ /* 0x0009e2000c12f324 */
[C---:B-1----:R-:W-:Y:S03]  /*4e90*/  IMAD.WIDE R198, R229.reuse, -0xc0, R200 ;  /* 0xffffff40e5c67825 */ /* 0x042fe600078e02c8 */
[----:B------:R1:W-:Y:S01]  /*4ea0*/  REDG.E.ADD.F32.FTZ.RN.STRONG.GPU desc[UR36][R210.64], R10 ;  /* 0x0000000ad20079a6 */ /* 0x0003e2000c12f324 */
[C---:B------:R-:W-:Y:S03]  /*4eb0*/  LEA R202, P0, R229.reuse, R198, 0x5 ;  /* 0x000000c6e5ca7211 */ /* 0x040fe600078028ff */
[----:B------:R1:W-:Y:S01]  /*4ec0*/  REDG.E.ADD.F32.FTZ.RN.STRONG.GPU desc[UR36][R200.64], R11 ;  /* 0x0000000bc80079a6 */ /* 0x0003e2000c12f324 */
[C---:B------:R-:W-:Y:S03]  /*4ed0*/  LEA.HI.X.SX32 R203, R229.reuse, R199, 0x5, P0 ;  /* 0x000000c7e5cb7211 */ /* 0x040fe600000f2eff */
[----:B------:R1:W-:Y:S01]  /*4ee0*/  REDG.E.ADD.F32.FTZ.RN.STRONG.GPU desc[UR36][R234.64+0x80], R48 ;  /* 0x00008030ea0079a6 */ /* 0x0003e2000c12f324 */
[C---:B--2---:R-:W-:Y:S03]  /*4ef0*/  LEA R4, P0, R229.reuse, R202, 0x5 ;  /* 0x000000cae5047211 */ /* 0x044fe600078028ff */
[----:B------:R2:W-:Y:S01]  /*4f00*/  REDG.E.ADD.F32.FTZ.RN.STRONG.GPU desc[UR36][R198.64+0x80], R49 ;  /* 0x00008031c60079a6 */ /* 0x0005e2000c12f324 */
[C---:B---3--:R-:W-:Y:S02]  /*4f10*/  LEA.HI.X.SX32 R5, R229.reuse, R203, 0x5, P0 ;  /* 0x000000cbe5057211 */ /* 0x048fe400000f2eff */
[C---:B------:R-:W-:Y:S01]  /*4f20*/  LEA R204, P0, R229.reuse, R4, 0x5 ;  /* 0x00000004e5cc7211 */ /* 0x040fe200078028ff */
[----:B------:R3:W-:Y:S03]  /*4f30*/  REDG.E.ADD.F32.FTZ.RN.STRONG.GPU desc[UR36][R202.64+0x80], R50 ;  /* 0x00008032ca0079a6 */ /* 0x0007e6000c12f324 */
[C---:B------:R-:W-:Y:S01]  /*4f40*/  LEA.HI.X.SX32 R205, R229.reuse, R5, 0x5, P0 ;  /* 0x00000005e5cd7211 */ /* 0x040fe200000f2eff */
[----:B------:R3:W-:Y:S01]  /*4f50*/  REDG.E.ADD.F32.FTZ.RN.STRONG.GPU desc[UR36][R4.64+0x80], R51 ;  /* 0x00008033040079a6 */ /* 0x0007e2000c12f324 */
[C---:B----4-:R-:W-:Y:S03]  /*4f60*/  LEA R206, P0, R229.reuse, R204, 0x5 ;  /* 0x000000cce5ce7211 */ /* 0x050fe600078028ff */
[----:B------:R4:W-:Y:S01]  /*4f70*/  REDG.E.ADD.F32.FTZ.RN.STRONG.GPU desc[UR36][R204.64+0x80], R44 ;  /* 0x0000802ccc0079a6 */ /* 0x0009e2000c12f324 */
[C---:B------:R-:W-:Y:S02]  /*4f80*/  LEA.HI.X.SX32 R207, R229.reuse, R205, 0x5, P0 ;  /* 0x000000cde5cf7211 */ /* 0x040fe400000f2eff */
[C---:B------:R-:W-:Y:S03]  /*4f90*/  LEA R6, P0, R229.reuse, R206, 0x5 ;  /* 0x000000cee5067211 */ /* 0x040fe600078028ff */
[----:B------:R4:W-:Y:S01]  /*4fa0*/  REDG.E.ADD.F32.FTZ.RN.STRONG.GPU desc[UR36][R206.64+0x80], R45 ;  /* 0x0000802dce0079a6 */ /* 0x0009e2000c12f324 */
[C---:B------:R-:W-:Y:S02]  /*4fb0*/  LEA.HI.X.SX32 R7, R229.reuse, R207, 0x5, P0 ;  /* 0x000000cfe5077211 */ /* 0x040fe400000f2eff */
[C---:B------:R-:W-:Y:S03]  /*4fc0*/  LEA R250, P0, R229.reuse, R6, 0x5 ;  /* 0x00000006e5fa7211 */ /* 0x040fe600078028ff */
[----:B------:R4:W-:Y:S01]  /*4fd0*/  REDG.E.ADD.F32.FTZ.RN.STRONG.GPU desc[UR36][R6.64+0x80], R46 ;  /* 0x0000802e060079a6 */ /* 0x0009e2000c12f324 */
[C---:B------:R-:W-:Y:S05]  /*4fe0*/  LEA.HI.X.SX32 R251, R229.reuse, R7, 0x5, P0 ;  /* 0x00000007e5fb7211 */ /* 0x040fea00000f2eff */
[----:B------:R4:W-:Y:S01]  /*4ff0*/  REDG.E.ADD.F32.FTZ.RN.STRONG.GPU desc[UR36][R250.64+0x80], R47 ;  /* 0x0000802ffa0079a6 */ /* 0x0009e2000c12f324 */
[C---:B------:R-:W-:Y:S03]  /*5000*/  IMAD.WIDE R196, R229.reuse, -0xc0, R250 ;  /* 0xffffff40e5c47825 */ /* 0x040fe600078e02fa */
[----:B------:R-:W-:Y:S01]  /*5010*/  REDG.E.ADD.F32.FTZ.RN.STRONG.GPU desc[UR36][R234.64+0x100], R52 ;  /* 0x00010034ea0079a6 */ /* 0x000fe2000c12f324 */
[C---:B------:R-:W-:Y:S03]  /*5020*/  LEA R8, P0, R229.reuse, R196, 0x5 ;  /* 0x000000c4e5087211 */ /* 0x040fe600078028ff */
[----:B------:R4:W-:Y:S01]  /*5030*/  REDG.E.ADD.F32.FTZ.RN.STRONG.GPU desc[UR36][R196.64+0x100], R53 ;  /* 0x00010035c40079a6 */ /* 0x0009e2000c12f324 */
[C---:B------:R-:W-:Y:S02]  /*5040*/  LEA.HI.X.SX32 R9, R229.reuse, R197, 0x5, P0 ;  /* 0x000000c5e5097211 */ /* 0x040fe400000f2eff */
[C---:B------:R-:W-:Y:S03]  /*5050*/  LEA R208, P0, R229.reuse, R8, 0x5 ;  /* 0x00000008e5d07211 */ /* 0x040fe600078028ff */
[----:B------:R4:W-:Y:S01]  /*5060*/  REDG.E.ADD.F32.FTZ.RN.STRONG.GPU desc[UR36][R8.64+0x100], R54 ;  /* 0x00010036080079a6 */ /* 0x0009e2000c12f324 */
[C---:B------:R-:W-:Y:S02]  /*5070*/  LEA.HI.X.SX32 R209, R229.reuse, R9, 0x5, P0 ;  /* 0x00000009e5d17211 */ /* 0x040fe400000f2eff */
[C---:B-1----:R-:W-:Y:S03]  /*5080*/  LEA R210, P0, R229.reuse, R208, 0x5 ;  /* 0x000000d0e5d27211 */ /* 0x042fe600078028ff */
[----:B------:R1:W-:Y:S01]  /*5090*/  REDG.E.ADD.F32.FTZ.RN.STRONG.GPU desc[UR36][R208.64+0x100], R55 ;  /* 0x00010037d00079a6 */ /* 0x0003e2000c12f324 */
[C---:B------:R-:W-:Y:S02]  /*50a0*/  LEA.HI.X.SX32 R211, R229.reuse, R209, 0x5, P0 ;  /* 0x000000d1e5d37211 */ /* 0x040fe400000f2eff */
[C---:B------:R-:W-:Y:S03]  /*50b0*/  LEA R10, P0, R229.reuse, R210, 0x5 ;  /* 0x000000d2e50a7211 */ /* 0x040fe600078028ff */
[----:B------:R1:W-:Y:S01]  /*50c0*/  REDG.E.ADD.F32.FTZ.RN.STRONG.GPU desc[UR36][R210.64+0x100], R56 ;  /* 0x00010038d20079a6 */ /* 0x0003e2000c12f324 */
[C---:B------:R-:W-:Y:S02]  /*50d0*/  LEA.HI.X.SX32 R11, R229.reuse, R211, 0x5, P0 ;  /* 0x000000d3e50b7211 */ /* 0x040fe400000f2eff */
[C---:B------:R-:W-:Y:S03]  /*50e0*/  LEA R200, P0, R229.reuse, R10, 0x5 ;  /* 0x0000000ae5c87211 */ /* 0x040fe600078028ff */
[----:B------:R1:W-:Y:S01]  /*50f0*/  REDG.E.ADD.F32.FTZ.RN.STRONG.GPU desc[UR36][R10.64+0x100], R57 ;  /* 0x000100390a0079a6 */ /* 0x0003e2000c12f324 */
[C---:B------:R-:W-:Y:S02]  /*5100*/  LEA.HI.X.SX32 R201, R229.reuse, R11, 0x5, P0 ;  /* 0x0000000be5c97211 */ /* 0x040fe400000f2eff */
[C---:B------:R-:W-:Y:S03]  /*5110*/  LEA R48, P0, R229.reuse, R200, 0x5 ;  /* 0x000000c8e5307211 */ /* 0x040fe600078028ff */
[----:B------:R1:W-:Y:S01]  /*5120*/  REDG.E.ADD.F32.FTZ.RN.STRONG.GPU desc[UR36][R200.64+0x100], R58 ;  /* 0x0001003ac80079a6 */ /* 0x0003e2000c12f324 */
[C---:B--2---:R-:W-:Y:S03]  /*5130*/  LEA.HI.X.SX32 R49, R229.reuse, R201, 0x5, P0 ;  /* 0x000000c9e5317211 */ /* 0x044fe600000f2eff */
[C---:B------:R-:W-:Y:S02]  /*5140*/  IMAD.WIDE R198, R229.reuse, -0xc0, R48 ;  /* 0xffffff40e5c67825 */ /* 0x040fe400078e0230 */
[----:B------:R2:W-:Y:S01]  /*5150*/  REDG.E.ADD.F32.FTZ.RN.STRONG.GPU desc[UR36][R48.64+0x100], R59 ;  /* 0x0001003b300079a6 */ /* 0x0005e2000c12f324 */
[C---:B---3--:R-:W-:Y:S03]  /*5160*/  LEA R202, P0, R229.reuse, R198, 0x5 ;  /* 0x000000c6e5ca7211 */ /* 0x048fe600078028ff */
[----:B------:R-:W-:Y:S01]  /*5170*/  REDG.E.ADD.F32.FTZ.RN.STRONG.GPU desc[UR36][R234.64+0x180], R64 ;  /* 0x00018040ea0079a6 */ /* 0x000fe2000c12f324 */
[C---:B------:R-:W-:Y:S03]  /*5180*/  LEA.HI.X.SX32 R203, R229.reuse, R199, 0x5, P0 ;  /* 0x000000c7e5cb7211 */ /* 0x040fe600000f2eff */
[----:B------:R3:W-:Y:S01]  /*5190*/  REDG.E.ADD.F32.FTZ.RN.STRONG.GPU desc[UR36][R198.64+0x180], R65 ;  /* 0x00018041c60079a6 */ /* 0x0007e2000c12f324 */
[C---:B------:R-:W-:Y:S03]  /*51a0*/  LEA R50, P0, R229.reuse, R202, 0x5 ;  /* 0x000000cae5327211 */ /* 0x040fe600078028ff */
[----:B------:R3:W-:Y:S01]  /*51b0*/  REDG.E.ADD.F32.FTZ.RN.STRONG.GPU desc[UR36][R202.64+0x180], R66 ;  /* 0x00018042ca0079a6 */ /* 0x0007e2000c12f324 */
[C---:B------:R-:W-:Y:S02]  /*51c0*/  LEA.HI.X.SX32 R51, R229.reuse, R203, 0x5, P0 ;  /* 0x000000cbe5337211 */ /* 0x040fe400000f2eff */
[C---:B------:R-:W-:Y:S03]  /*51d0*/  LEA R4, P0, R229.reuse, R50, 0x5 ;  /* 0x00000032e5047211 */ /* 0x040fe600078028ff */
[----:B------:R-:W-:Y:S01]  /*51e0*/  REDG.E.ADD.F32.FTZ.RN.STRONG.GPU desc[UR36][R50.64+0x180], R67 ;  /* 0x00018043320079a6 */ /* 0x000fe2000c12f324 */
[C---:B------:R-:W-:Y:S02]  /*51f0*/  LEA.HI.X.SX32 R5, R229.reuse, R51, 0x5, P0 ;  /* 0x00000033e5057211 */ /* 0x040fe400000f2eff */
[C---:B----4-:R-:W-:Y:S03]  /*5200*/  LEA R204, P0, R229.reuse, R4, 0x5 ;  /* 0x00000004e5cc7211 */ /* 0x050fe600078028ff */
[----:B------:R-:W-:Y:S01]  /*5210*/  REDG.E.ADD.F32.FTZ.RN.STRONG.GPU desc[UR36][R4.64+0x180], R60 ;  /* 0x0001803c040079a6 */ /* 0x000fe2000c12f324 */
[C---:B------:R-:W-:Y:S02]  /*5220*/  LEA.HI.X.SX32 R205, R229.reuse, R5, 0x5, P0 ;  /* 0x00000005e5cd7211 */ /* 0x040fe400000f2eff */
[C---:B------:R-:W-:Y:S03]  /*5230*/  LEA R44, P0, R229.reuse, R204, 0x5 ;  /* 0x000000cce52c7211 */ /* 0x040fe600078028ff */
[----:B------:R-:W-:Y:S01]  /*5240*/  REDG.E.ADD.F32.FTZ.RN.STRONG.GPU desc[UR36][R204.64+0x180], R61 ;  /* 0x0001803dcc0079a6 */ /* 0x000fe2000c12f324 */
[C---:B------:R-:W-:Y:S02]  /*5250*/  LEA.HI.X.SX32 R45, R229.reuse, R205, 0x5, P0 ;  /* 0x000000cde52d7211 */ /* 0x040fe400000f2eff */
[C---:B------:R-:W-:Y:S03]  /*5260*/  LEA R206, P0, R229.reuse, R44, 0x5 ;  /* 0x0000002ce5ce7211 */ /* 0x040fe600078028ff */
[----:B------:R-:W-:Y:S01]  /*5270*/  REDG.E.ADD.F32.FTZ.RN.STRONG.GPU desc[UR36][R44.64+0x180], R62 ;  /* 0x0001803e2c0079a6 */ /* 0x000fe2000c12f324 */
[C---:B------:R-:W-:Y:S03]  /*5280*/  LEA.HI.X.SX32 R207, R229.reuse, R45, 0x5, P0 ;  /* 0x0000002de5cf7211 */ /* 0x040fe600000f2eff */
[C---:B------:R-:W-:Y:S02]  /*5290*/  IMAD.WIDE R6, R229.reuse, -0xc0, R206 ;  /* 0xffffff40e5067825 */ /* 0x040fe400078e02ce */
[----:B------:R-:W-:Y:S01]  /*52a0*/  REDG.E.ADD.F32.FTZ.RN.STRONG.GPU desc[UR36][R206.64+0x180], R63 ;  /* 0x0001803fce0079a6 */ /* 0x000fe2000c12f324 */
[C---:B------:R-:W-:Y:S03]  /*52b0*/  LEA R46, P0, R229.reuse, R6, 0x5 ;  /* 0x00000006e52e7211 */ /* 0x040fe600078028ff */
[----:B------:R-:W-:Y:S01]  /*52c0*/  REDG.E.ADD.F32.FTZ.RN.STRONG.GPU desc[UR36][R234.64+0x200], R68 ;  /* 0x00020044ea0079a6 */ /* 0x000fe2000c12f324 */
[C---:B------:R-:W-:Y:S03]  /*52d0*/  LEA.HI.X.SX32 R47, R229.reuse, R7, 0x5, P0 ;  /* 0x00000007e52f7211 */ /* 0x040fe600000f2eff */
[----:B------:R-:W-:Y:S01]  /*52e0*/  REDG.E.ADD.F32.FTZ.RN.STRONG.GPU desc[UR36][R6.64+0x200], R69 ;  /* 0x00020045060079a6 */ /* 0x000fe2000c12f324 */
[C---:B------:R-:W-:Y:S03]  /*52f0*/  LEA R250, P0, R229.reuse, R46, 0x5 ;  /* 0x0000002ee5fa7211 */ /* 0x040fe600078028ff */
[----:B------:R-:W-:Y:S01]  /*5300*/  REDG.E.ADD.F32.FTZ.RN.STRONG.GPU desc[UR36][R46.64+0x200], R70 ;  /* 0x000200462e0079a6 */ /* 0x000fe2000c12f324 */
[C---:B------:R-:W-:Y:S02]  /*5310*/  LEA.HI.X.SX32 R251, R229.reuse, R47, 0x5, P0 ;  /* 0x0000002fe5fb7211 */ /* 0x040fe400000f2eff */
        /* <DEDUP_REMOVED lines=9> */
[C---:B-1----:R-:W-:Y:S03]  /*53b0*/  LEA R208, P0, R229.reuse, R8, 0x5 ;  /* 0x00000008e5d07211 */ /* 0x042fe600078028ff */
        /* <DEDUP_REMOVED lines=11> */
[C---:B------:R-:W-:Y:S01]  /*5470*/  LEA R10, P0, R229.reuse, R56, 0x5 ;  /* 0x00000038e50a7211 */ /* 0x040fe200078028ff */
[----:B------:R-:W-:Y:S03]  /*5480*/  LDSM.16.MT88.4 R52, [R227+0x14400] ;  /* 0x01440000e334783b */ /* 0x000fe60000004200 */
[C---:B------:R-:W-:Y:S01]  /*5490*/  LEA.HI.X.SX32 R11, R229.reuse, R57, 0x5, P0 ;  /* 0x00000039e50b7211 */ /* 0x040fe200000f2eff */
[----:B------:R-:W-:Y:S01]  /*54a0*/  REDG.E.ADD.F32.FTZ.RN.STRONG.GPU desc[UR36][R56.64+0x280], R83 ;  /* 0x00028053380079a6 */ /* 0x000fe2000c12f324 */
[C---:B------:R-:W-:Y:S03]  /*54b0*/  LEA R200, P0, R229.reuse, R10, 0x5 ;  /* 0x0000000ae5c87211 */ /* 0x040fe600078028ff */
[----:B------:R1:W-:Y:S01]  /*54c0*/  REDG.E.ADD.F32.FTZ.RN.STRONG.GPU desc[UR36][R10.64+0x280], R76 ;  /* 0x0002804c0a0079a6 */ /* 0x0003e2000c12f324 */
[C---:B------:R-:W-:Y:S02]  /*54d0*/  LEA.HI.X.SX32 R201, R229.reuse, R11, 0x5, P0 ;  /* 0x0000000be5c97211 */ /* 0x040fe400000f2eff */
[C---:B------:R-:W-:Y:S01]  /*54e0*/  LEA R58, P0, R229.reuse, R200, 0x5 ;  /* 0x000000c8e53a7211 */ /* 0x040fe200078028ff */
[----:B------:R-:W-:Y:S03]  /*54f0*/  LDSM.16.MT88.4 R8, [R226] ;  /* 0x00000000e208783b */ /* 0x000fe60000004200 */
[C---:B--2---:R-:W-:Y:S01]  /*5500*/  LEA.HI.X.SX32 R59, R229.reuse, R201, 0x5, P0 ;  /* 0x000000c9e53b7211 */ /* 0x044fe200000f2eff */
[----:B------:R-:W-:Y:S01]  /*5510*/  REDG.E.ADD.F32.FTZ.RN.STRONG.GPU desc[UR36][R200.64+0x280], R77 ;  /* 0x0002804dc80079a6 */ /* 0x000fe2000c12f324 */
[C---:B------:R-:W-:Y:S03]  /*5520*/  LEA R48, P0, R229.reuse, R58, 0x5 ;  /* 0x0000003ae5307211 */ /* 0x040fe600078028ff */
[----:B------:R-:W-:Y:S01]  /*5530*/  REDG.E.ADD.F32.FTZ.RN.STRONG.GPU desc[UR36][R58.64+0x280], R78 ;  /* 0x0002804e3a0079a6 */ /* 0x000fe2000c12f324 */
[C---:B------:R-:W-:Y:S03]  /*5540*/  LEA.HI.X.SX32 R49, R229.reuse, R59, 0x5, P0 ;  /* 0x0000003be5317211 */ /* 0x040fe600000f2eff */
[----:B------:R-:W-:Y:S01]  /*5550*/  LDSM.16.MT88.4 R56, [R226+0x800] ;  /* 0x00080000e238783b */ /* 0x000fe20000004200 */
[C---:B---3--:R-:W-:Y:S03]  /*5560*/  IMAD.WIDE R198, R229.reuse, -0xc0, R48 ;  /* 0xffffff40e5c67825 */ /* 0x048fe600078e0230 */
[----:B------:R-:W-:Y:S01]  /*5570*/  REDG.E.ADD.F32.FTZ.RN.STRONG.GPU desc[UR36][R48.64+0x280], R79 ;  /* 0x0002804f300079a6 */ /* 0x000fe2000c12f324 */
[C---:B------:R-:W-:Y:S03]  /*5580*/  LEA R64, P0, R229.reuse, R198, 0x5 ;  /* 0x000000c6e5407211 */ /* 0x040fe600078028ff */
[----:B------:R-:W-:Y:S01]  /*5590*/  REDG.E.ADD.F32.FTZ.RN.STRONG.GPU desc[UR36][R234.64+0x300], R84 ;  /* 0x00030054ea0079a6 */ /* 0x000fe2000c12f324 */
[C---:B------:R-:W-:Y:S03]  /*55a0*/  LEA.HI.X.SX32 R65, R229.reuse, R199, 0x5, P0 ;  /* 0x000000c7e5417211 */ /* 0x040fe600000f2eff */
[----:B------:R-:W-:Y:S01]  /*55b0*/  REDG.E.ADD.F32.FTZ.RN.STRONG.GPU desc[UR36][R198.64+0x300], R85 ;  /* 0x00030055c60079a6 */ /* 0x000fe2000c12f324 */
[----:B------:R-:W-:Y:S01]  /*55c0*/  LEA R202, P0, R229, R64, 0x5 ;  /* 0x00000040e5ca7211 */ /* 0x000fe200078028ff */
[----:B-1----:R-:W-:Y:S02]  /*55d0*/  VIADD R76, R227, 0x20 ;  /* 0x00000020e34c7836 */ /* 0x002fe40000000000 */
[----:B------:R-:W-:Y:S01]  /*55e0*/  REDG.E.ADD.F32.FTZ.RN.STRONG.GPU desc[UR36][R64.64+0x300], R86 ;  /* 0x00030056400079a6 */ /* 0x000fe2000c12f324 */
[----:B------:R-:W-:Y:S01]  /*55f0*/  LEA.HI.X.SX32 R203, R229, R65, 0x5, P0 ;  /* 0x00000041e5cb7211 */ /* 0x000fe200000f2eff */
[----:B------:R-:W-:Y:S01]  /*5600*/  @P6 VIADD R76, R227, 0xffffffe0 ;  /* 0xffffffe0e34c6836 */ /* 0x000fe20000000000 */
[C---:B------:R-:W-:Y:S03]  /*5610*/  LEA R66, P0, R229.reuse, R202, 0x5 ;  /* 0x000000cae5427211 */ /* 0x040fe600078028ff */
[----:B------:R-:W-:Y:S01]  /*5620*/  REDG.E.ADD.F32.FTZ.RN.STRONG.GPU desc[UR36][R202.64+0x300], R87 ;  /* 0x00030057ca0079a6 */ /* 0x000fe2000c12f324 */
[C---:B------:R-:W-:Y:S02]  /*5630*/  LEA.HI.X.SX32 R67, R229.reuse, R203, 0x5, P0 ;  /* 0x000000cbe5437211 */ /* 0x040fe400000f2eff */
        /* <DEDUP_REMOVED lines=8> */
[----:B------:R-:W-:Y:S01]  /*56c0*/  REDG.E.ADD.F32.FTZ.RN.STRONG.GPU desc[UR36][R4.64+0x300], R90 ;  /* 0x0003005a040079a6 */ /* 0x000fe2000c12f324 */
[C---:B------:R-:W-:Y:S03]  /*56d0*/  LEA.HI.X.SX32 R205, R229.reuse, R5, 0x5, P0 ;  /* 0x00000005e5cd7211 */ /* 0x040fe600000f2eff */
[----:B------:R-:W1:Y:S01]  /*56e0*/  LDSM.16.MT88.4 R4, [R227+0x14000] ;  /* 0x01400000e304783b */ /* 0x000e620000004200 */
[C---:B------:R-:W-:Y:S03]  /*56f0*/  IMAD.WIDE R60, R229.reuse, -0xc0, R204 ;  /* 0xffffff40e53c7825 */ /* 0x040fe600078e02cc */
        /* <DEDUP_REMOVED lines=9> */
[----:B------:R-:W2:Y:S03]  /*5790*/  LDSM.16.MT88.4 R44, [R76+0x14000] ;  /* 0x014000004c2c783b */ /* 0x000ea60000004200 */
[C---:B------:R-:W-:Y:S01]  /*57a0*/  LEA.HI.X.SX32 R63, R229.reuse, R207, 0x5, P0 ;  /* 0x000000cfe53f7211 */ /* 0x040fe200000f2eff */
[----:B------:R-:W-:Y:S01]  /*57b0*/  REDG.E.ADD.F32.FTZ.RN.STRONG.GPU desc[UR36][R206.64+0x380], R99 ;  /* 0x00038063ce0079a6 */ /* 0x000fe2000c12f324 */
[C---:B------:R-:W-:Y:S03]  /*57c0*/  LEA R68, P0, R229.reuse, R62, 0x5 ;  /* 0x0000003ee5447211 */ /* 0x040fe600078028ff */
[----:B------:R-:W-:Y:S01]  /*57d0*/  REDG.E.ADD.F32.FTZ.RN.STRONG.GPU desc[UR36][R62.64+0x380], R92 ;  /* 0x0003805c3e0079a6 */ /* 0x000fe2000c12f324 */
[C---:B------:R-:W-:Y:S02]  /*57e0*/  LEA.HI.X.SX32 R69, R229.reuse, R63, 0x5, P0 ;  /* 0x0000003fe5457211 */ /* 0x040fe400000f2eff */
[C---:B------:R-:W-:Y:S01]  /*57f0*/  LEA R70, P0, R229.reuse, R68, 0x5 ;  /* 0x00000044e5467211 */ /* 0x040fe200078028ff */
[----:B------:R-:W3:Y:S03]  /*5800*/  LDSM.16.MT88.4 R48, [R226+0x4000] ;  /* 0x00400000e230783b */ /* 0x000ee60000004200 */
[C---:B------:R-:W-:Y:S01]  /*5810*/  LEA.HI.X.SX32 R71, R229.reuse, R69, 0x5, P0 ;  /* 0x00000045e5477211 */ /* 0x040fe200000f2eff */
[----:B------:R-:W-:Y:S01]  /*5820*/  REDG.E.ADD.F32.FTZ.RN.STRONG.GPU desc[UR36][R68.64+0x380], R93 ;  /* 0x0003805d440079a6 */ /* 0x000fe2000c12f324 */
[C---:B------:R-:W-:Y:S01]  /*5830*/  LEA R72, P0, R229.reuse, R70, 0x5 ;  /* 0x00000046e5487211 */ /* 0x040fe200078028ff */
[-C--:B-1----:R-:W-:Y:S02]  /*5840*/  HMMA.16816.F32.BF16 R100, R4, R8.reuse, R100 ;  /* 0x000000080464723c */ /* 0x082fe40000041864 */
[----:B------:R-:W-:Y:S03]  /*5850*/  REDG.E.ADD.F32.FTZ.RN.STRONG.GPU desc[UR36][R70.64+0x380], R94 ;  /* 0x0003805e460079a6 */ /* 0x000fe6000c12f324 */
[----:B------:R-:W-:Y:S01]  /*5860*/  LEA.HI.X.SX32 R73, R229, R71, 0x5, P0 ;  /* 0x00000047e5497211 */ /* 0x000fe200000f2eff */
[----:B------:R-:W1:Y:S04]  /*5870*/  LDSM.16.MT88.4 R60, [R76+0x14400] ;  /* 0x014400004c3c783b */ /* 0x000e680000004200 */
[----:B------:R-:W-:Y:S04]  /*5880*/  REDG.E.ADD.F32.FTZ.RN.STRONG.GPU desc[UR36][R72.64+0x380], R95 ;  /* 0x0003805f480079a6 */ /* 0x000fe8000c12f324 */
[----:B------:R-:W-:Y:S04]  /*5890*/  LDSM.16.MT88.4 R68, [R226+0x1000] ;  /* 0x00100000e244783b */ /* 0x000fe80000004200 */
[----:B------:R-:W-:Y:S01]  /*58a0*/  LDSM.16.MT88.4 R72, [R76+0x14800] ;  /* 0x014800004c48783b */ /* 0x000fe20000004200 */
[C---:B--2---:R-:W-:Y:S08]  /*58b0*/  HMMA.16816.F32.BF16 R104, R44.reuse, R8, R104 ;  /* 0x000000082c68723c */ /* 0x044ff00000041868 */
[-C--:B------:R-:W-:Y:S08]  /*58c0*/  HMMA.16816.F32.BF16 R108, R44, R10.reuse, R108 ;  /* 0x0000000a2c6c723c */ /* 0x080ff0000004186c */
[C---:B------:R-:W-:Y:S01]  /*58d0*/  HMMA.16816.F32.BF16 R112, R4.reuse, R10, R112 ;  /* 0x0000000a0470723c */ /* 0x040fe20000041870 */
[----:B------:R-:W2:Y:S07]  /*58e0*/  LDSM.16.MT88.4 R8, [R227+0x14800] ;  /* 0x01480000e308783b */ /* 0x000eae0000004200 */
[-C--:B---3--:R-:W-:Y:S08]  /*58f0*/  HMMA.16816.F32.BF16 R116, R4, R48.reuse, R116 ;  /* 0x000000300474723c */ /* 0x088ff00000041874 */
[C---:B------:R-:W-:Y:S08]  /*5900*/  HMMA.16816.F32.BF16 R120, R44.reuse, R48, R120 ;  /* 0x000000302c78723c */ /* 0x040ff00000041878 */
[-C--:B------:R-:W-:Y:S01]  /*5910*/  HMMA.16816.F32.BF16 R124, R44, R50.reuse, R124 ;  /* 0x000000322c7c723c */ /* 0x080fe2000004187c */
[----:B------:R-:W3:Y:S07]  /*5920*/  LDSM.16.MT88.4 R44, [R226+0x5000] ;  /* 0x00500000e22c783b */ /* 0x000eee0000004200 */
[----:B------:R-:W-:Y:S01]  /*5930*/  HMMA.16816.F32.BF16 R128, R4, R50, R128 ;  /* 0x000000320480723c */ /* 0x000fe20000041880 */
[----:B------:R-:W-:Y:S04]  /*5940*/  LDSM.16.MT88.4 R4, [R227+0x14c00] ;  /* 0x014c0000e304783b */ /* 0x000fe80000004200 */
[----:B------:R-:W4:Y:S03]  /*5950*/  LDSM.16.MT88.4 R48, [R226+0x1800] ;  /* 0x00180000e230783b */ /* 0x000f260000004200 */
[-C--:B------:R-:W-:Y:S08]  /*5960*/  HMMA.16816.F32.BF16 R100, R52, R56.reuse, R100 ;  /* 0x000000383464723c */ /* 0x080ff00000041864 */
[C---:B-1----:R-:W-:Y:S08]  /*5970*/  HMMA.16816.F32.BF16 R104, R60.reuse, R56, R104 ;  /* 0x000000383c68723c */ /* 0x042ff00000041868 */
[-C--:B------:R-:W-:Y:S08]  /*5980*/  HMMA.16816.F32.BF16 R108, R60, R58.reuse, R108 ;  /* 0x0000003a3c6c723c */ /* 0x080ff0000004186c */
[C---:B------:R-:W-:Y:S01]  /*5990*/  HMMA.16816.F32.BF16 R112, R52.reuse, R58, R112 ;  /* 0x0000003a3470723c */ /* 0x040fe20000041870 */
[----:B------:R-:W1:Y:S07]  /*59a0*/  LDSM.16.MT88.4 R56, [R76+0x14c00] ;  /* 0x014c00004c38783b */ /* 0x000e6e0000004200 */
[-C--:B------:R-:W-:Y:S08]  /*59b0*/  HMMA.16816.F32.BF16 R116, R52, R64.reuse, R116 ;  /* 0x000000403474723c */ /* 0x080ff00000041874 */
[C---:B------:R-:W-:Y:S08]  /*59c0*/  HMMA.16816.F32.BF16 R120, R60.reuse, R64, R120 ;  /* 0x000000403c78723c */ /* 0x040ff00000041878 */
[-C--:B------:R-:W-:Y:S01]  /*59d0*/  HMMA.16816.F32.BF16 R124, R60, R66.reuse, R124 ;  /* 0x000000423c7c723c */ /* 0x080fe2000004187c */
[----:B------:R-:W1:Y:S07]  /*59e0*/  LDSM.16.MT88.4 R60, [R226+0x5800] ;  /* 0x00580000e23c783b */ /* 0x000e6e0000004200 */
[----:B------:R-:W-:Y:S08]  /*59f0*/  HMMA.16816.F32.BF16 R128, R52, R66, R128 ;  /* 0x000000423480723c */ /* 0x000ff00000041880 */
[-C--:B--2---:R-:W-:Y:S08]  /*5a00*/  HMMA.16816.F32.BF16 R100, R8, R68.reuse, R100 ;  /* 0x000000440864723c */ /* 0x084ff00000041864 */
[C---:B------:R-:W-:Y:S08]  /*5a10*/  HMMA.16816.F32.BF16 R104, R72.reuse, R68, R104 ;  /* 0x000000444868723c */ /* 0x040ff00000041868 */
[-C--:B------:R-:W-:Y:S08]  /*5a20*/  HMMA.16816.F32.BF16 R108, R72, R70.reuse, R108 ;  /* 0x00000046486c723c */ /* 0x080ff0000004186c */
[C---:B------:R-:W-:Y:S08]  /*5a30*/  HMMA.16816.F32.BF16 R112, R8.reuse, R70, R112 ;  /* 0x000000460870723c */ /* 0x040ff00000041870 */
[-C--:B---3--:R-:W-:Y:S08]  /*5a40*/  HMMA.16816.F32.BF16 R116, R8, R44.reuse, R116 ;  /* 0x0000002c0874723c */ /* 0x088ff00000041874 */
[C---:B------:R-:W-:Y:S08]  /*5a50*/  HMMA.16816.F32.BF16 R120, R72.reuse, R44, R120 ;  /* 0x0000002c4878723c */ /* 0x040ff00000041878 */
[-C--:B------:R-:W-:Y:S08]  /*5a60*/  HMMA.16816.F32.BF16 R124, R72, R46.reuse, R124 ;  /* 0x0000002e487c723c */ /* 0x080ff0000004187c */
[----:B------:R-:W-:Y:S04]  /*5a70*/  HMMA.16816.F32.BF16 R128, R8, R46, R128 ;  /* 0x0000002e0880723c */ /* 0x000fe80000041880 */
[----:B------:R-:W-:Y:S04]  /*5a80*/  LOP3.LUT R8, R2, 0x1f8, RZ, 0xc0, !PT ;  /* 0x000001f802087812 */ /* 0x000fe800078ec0ff */
[-C--:B----4-:R-:W-:Y:S05]  /*5a90*/  HMMA.16816.F32.BF16 R100, R4, R48.reuse, R100 ;  /* 0x000000300464723c */ /* 0x090fea0000041864 */
[----:B------:R-:W-:Y:S02]  /*5aa0*/  LOP3.LUT R9, R8, 0x38, R213, 0x78, !PT ;  /* 0x0000003808097812 */ /* 0x000fe400078e78d5 */
[C---:B------:R-:W-:Y:S01]  /*5ab0*/  LOP3.LUT R8, R248.reuse, 0x80, RZ, 0xfc, !PT ;  /* 0x00000080f8087812 */ /* 0x040fe200078efcff */
[C---:B-1----:R-:W-:Y:S04]  /*5ac0*/  HMMA.16816.F32.BF16 R104, R56.reuse, R48, R104 ;  /* 0x000000303868723c */ /* 0x042fe80000041868 */
[----:B------:R-:W-:Y:S04]  /*5ad0*/  LOP3.LUT R9, R9, 0x1e00, R2, 0xf8, !PT ;  /* 0x00001e0009097812 */ /* 0x000fe800078ef802 */
[-C--:B------:R-:W-:Y:S03]  /*5ae0*/  HMMA.16816.F32.BF16 R108, R56, R50.reuse, R108 ;  /* 0x00000032386c723c */ /* 0x080fe6000004186c */
[----:B------:R-:W-:Y:S05]  /*5af0*/  LEA R9, R9, UR4, 0x1 ;  /* 0x0000000409097c11 */ /* 0x000fea000f8e08ff */
[C---:B------:R-:W-:Y:S08]  /*5b00*/  HMMA.16816.F32.BF16 R112, R4.reuse, R50, R112 ;  /* 0x000000320470723c */ /* 0x040ff00000041870 */
[-C--:B------:R-:W-:Y:S08]  /*5b10*/  HMMA.16816.F32.BF16 R116, R4, R60.reuse, R116 ;  /* 0x0000003c0474723c */ /* 0x080ff00000041874 */
[C---:B------:R-:W-:Y:S08]  /*5b20*/  HMMA.16816.F32.BF16 R120, R56.reuse, R60, R120 ;  /* 0x0000003c3878723c */ /* 0x040ff00000041878 */
[-C--:B------:R-:W-:Y:S08]  /*5b30*/  HMMA.16816.F32.BF16 R124, R56, R62.reuse, R124 ;  /* 0x0000003e387c723c */ /* 0x080ff0000004187c */
[----:B------:R-:W-:Y:S04]  /*5b40*/  HMMA.16816.F32.BF16 R128, R4, R62, R128 ;  /* 0x0000003e0480723c */ /* 0x000fe80000041880 */
[C---:B------:R-:W-:Y:S02]  /*5b50*/  LOP3.LUT R6, R248.reuse, 0xc0, RZ, 0xfc, !PT ;  /* 0x000000c0f8067812 */ /* 0x040fe400078efcff */
[----:B------:R-:W-:Y:S02]  /*5b60*/  LOP3.LUT R4, R248, 0x40, RZ, 0xfc, !PT ;  /* 0x00000040f8047812 */ /* 0x000fe400078efcff */
[----:B------:R-:W-:Y:S01]  /*5b70*/  @!UPT UIADD3 URZ, UPT, UPT, URZ, URZ, URZ ;  /* 0x000000fffffff290 */ /* 0x000fe2000fffe0ff */
[----:B------:R-:W-:Y:S11]  /*5b80*/  BRA.U !UP0, `(.L_x_42) ;  /* 0x0000000108e07547 */ /* 0x000ff6000b800000 */
[----:B------:R-:W-:Y:S01]  /*5b90*/  BAR.SYNC.DEFER_BLOCKING 0x0 ;  /* 0x0000000000007b1d */ /* 0x000fe20000010000 */
[----:B------:R-:W-:Y:S02]  /*5ba0*/  IADD3 R10, P0, PT, RZ, -UR35, RZ ;  /* 0x80000023ff0a7c10 */ /* 0x000fe4000ff1e0ff */
[----:B------:R-:W-:Y:S02]  /*5bb0*/  ISETP.GE.AND P3, PT, R248, UR8, PT ;  /* 0x00000008f8007c0c */ /* 0x000fe4000bf66270 */
[----:B------:R-:W-:Y:S02]  /*5bc0*/  ISETP.GE.AND P2, PT, R4, UR8, PT ;  /* 0x0000000804007c0c */ /* 0x000fe4000bf46270 */
[----:B------:R-:W-:Y:S01]  /*5bd0*/  ISETP.GE.AND P1, PT, R8, UR8, PT ;  /* 0x0000000808007c0c */ /* 0x000fe2000bf26270 */
[----:B------:R-:W1:Y:S08]  /*5be0*/  LDC R7, c[0x0][0x3b0] ;  /* 0x0000ec00ff077b82 */ /* 0x000e700000000800 */
[----:B------:R-:W2:Y:S01]  /*5bf0*/  LDC R5, c[0x0][0x3b4] ;  /* 0x0000ed00ff057b82 */ /* 0x000ea20000000800 */
[----:B-1----:R-:W-:Y:S04]  /*5c00*/  IMAD.SHL.U32 R11, R7, 0x40, RZ ;  /* 0x00000040070b7824 */ /* 0x002fe800078e00ff */
[----:B------:R-:W-:Y:S05]  /*5c10*/  IMAD.X R11, RZ, RZ, ~R11, P0 ;  /* 0x000000ffff0b7224 */ /* 0x000fea00000e0e0b */
[----:B------:R-:W-:Y:S04]  /*5c20*/  SHF.R.S64 R45, R10, 0x1f, R11 ;  /* 0x0000001f0a2d7819 */ /* 0x000fe8000000100b */
[----:B------:R-:W-:Y:S04]  /*5c30*/  IADD3 R240, P0, PT, R240, R45, RZ ;  /* 0x0000002df0f07210 */ /* 0x000fe80007f1e0ff */
[----:B------:R-:W-:Y:S02]  /*5c40*/  LEA.HI.X.SX32 R241, R11, R241, 0x1, P0 ;  /* 0x000000f10bf17211 */ /* 0x000fe400000f0eff */
[----:B------:R-:W-:Y:S02]  /*5c50*/  ISETP.GE.AND P0, PT, R6, UR8, PT ;  /* 0x0000000806007c0c */ /* 0x000fe4000bf06270 */
[C---:B------:R-:W-:Y:S01]  /*5c60*/  LEA R10, P4, R7.reuse, R240, 0x6 ;  /* 0x000000f0070a7211 */ /* 0x040fe200078830ff */
[----:B------:R-:W-:Y:S01]  /*5c70*/  @!PT LDS RZ, [RZ] ;  /* 0x00000000fffff984 */ /* 0x000fe20000000800 */
[----:B------:R-:W-:Y:S01]  /*5c80*/  @!PT LDS RZ, [RZ] ;  /* 0x00000000fffff984 */ /* 0x000fe20000000800 */
[----:B------:R-:W-:Y:S01]  /*5c90*/  @!PT LDS RZ, [RZ] ;  /* 0x00000000fffff984 */ /* 0x000fe20000000800 */
[----:B------:R1:W-:Y:S03]  /*5ca0*/  @!P3 LDGSTS.E.BYPASS.LTC128B.128 [R9], desc[UR36][R240.64] ;  /* 0x00000000f009bfae */ /* 0x0003e6000b981a24 */
[----:B--2---:R-:W-:Y:S01]  /*5cb0*/  LEA.HI.X R11, R7, R241, R5, 0x6, P4 ;  /* 0x000000f1070b7211 */ /* 0x004fe200020f3405 */
        /* <DEDUP_REMOVED lines=37> */
.L_x_42:
[----:B------:R-:W-:Y:S01]  /*5f10*/  IADD3 R247, PT, PT, R247, -0x40, RZ ;  /* 0xffffffc0f7f77810 */ /* 0x000fe20007ffe0ff */
[----:B------:R-:W-:Y:S06]  /*5f20*/  BRA.U UP1, `(.L_x_43) ;  /* 0xffffffd101ec7547 */ /* 0x000fec000b83ffff */
[----:B------:R-:W2:Y:S01]  /*5f30*/  S2R R0, SR_TID.X ;  /* 0x0000000000007919 */ /* 0x000ea20000002100 */
[----:B------:R-:W3:Y:S01]  /*5f40*/  LDCU UR8, c[0x0][0x500] ;  /* 0x0000a000ff0877ac */ /* 0x000ee20008000800 */
[----:B------:R-:W-:Y:S02]  /*5f50*/  F2FP.BF16.F32.PACK_AB R12, R13, R12 ;  /* 0x0000000c0d0c723e */ /* 0x000fe400000010ff */
[----:B------:R-:W-:Y:S01]  /*5f60*/  F2FP.BF16.F32.PACK_AB R14, R15, R14 ;  /* 0x0000000e0f0e723e */ /* 0x000fe200000010ff */
[----:B------:R-:W-:Y:S01]  /*5f70*/  UISETP.NE.AND UP0, UPT, UR43, -0x1, UPT ;  /* 0xffffffff2b00788c */ /* 0x000fe2000bf05270 */
[----:B------:R-:W-:Y:S01]  /*5f80*/  F2FP.BF16.F32.PACK_AB R16, R17, R16 ;  /* 0x000000101110723e */ /* 0x000fe200000010ff */
[----:B------:R-:W-:Y:S01]  /*5f90*/  UMOV UR40, UR22 ;  /* 0x0000001600287c82 */ /* 0x000fe20008000000 */
[----:B------:R-:W-:Y:S02]  /*5fa0*/  F2FP.BF16.F32.PACK_AB R18, R19, R18 ;  /* 0x000000121312723e */ /* 0x000fe400000010ff */
[----:B------:R-:W-:-:S02]  /*5fb0*/  F2FP.BF16.F32.PACK_AB R24, R25, R24 ;  /* 0x000000181918723e */ /* 0x000fc400000010ff */
[----:B------:R-:W-:Y:S02]  /*5fc0*/  F2FP.BF16.F32.PACK_AB R26, R27, R26 ;  /* 0x0000001a1b1a723e */ /* 0x000fe400000010ff */
[----:B------:R-:W-:Y:S02]  /*5fd0*/  F2FP.BF16.F32.PACK_AB R20, R21, R20 ;  /* 0x000000141514723e */ /* 0x000fe400000010ff */
[----:B------:R-:W-:Y:S02]  /*5fe0*/  F2FP.BF16.F32.PACK_AB R22, R23, R22 ;  /* 0x000000161716723e */ /* 0x000fe400000010ff */
[----:B------:R-:W-:Y:S01]  /*5ff0*/  F2FP.BF16.F32.PACK_AB R28, R29, R28 ;  /* 0x0000001c1d1c723e */ /* 0x000fe200000010ff */
[----:B---3--:R-:W-:Y:S01]  /*6000*/  FMUL.FTZ R100, R100, UR8 ;  /* 0x0000000864647c20 */ /* 0x008fe20008410000 */
        /* <DEDUP_REMOVED lines=12> */
[----:B--2---:R-:W-:-:S02]  /*60d0*/  IMAD.SHL.U32 R2, R0, 0x10, RZ ;  /* 0x0000001000027824 */ /* 0x004fc400078e00ff */
[----:B------:R-:W-:Y:S01]  /*60e0*/  FMUL.FTZ R109, R109, UR8 ;  /* 0x000000086d6d7c20 */ /* 0x000fe20008410000 */
[----:B------:R-:W-:Y:S02]  /*60f0*/  IMAD.SHL.U32 R3, R0, 0x2, RZ ;  /* 0x0000000200037824 */ /* 0x000fe400078e00ff */
[----:B------:R-:W-:Y:S01]  /*6100*/  FMUL.FTZ R110, R110, UR8 ;  /* 0x000000086e6e7c20 */ /* 0x000fe20008410000 */
[----:B------:R-:W-:Y:S01]  /*6110*/  FMUL.FTZ R111, R111, UR8 ;  /* 0x000000086f6f7c20 */ /* 0x000fe20008410000 */
[----:B------:R-:W-:Y:S01]  /*6120*/  LOP3.LUT R2, R2, 0x1c0, RZ, 0xc0, !PT ;  /* 0x000001c002027812 */ /* 0x000fe200078ec0ff */
[----:B------:R-:W-:Y:S01]  /*6130*/  FMUL.FTZ R116, R116, UR8 ;  /* 0x0000000874747c20 */ /* 0x000fe20008410000 */
[----:B------:R-:W-:Y:S01]  /*6140*/  FMUL.FTZ R117, R117, UR8 ;  /* 0x0000000875757c20 */ /* 0x000fe20008410000 */
[----:B------:R-:W-:Y:S01]  /*6150*/  FMUL.FTZ R118, R118, UR8 ;  /* 0x0000000876767c20 */ /* 0x000fe20008410000 */
[--C-:B------:R-:W-:Y:S01]  /*6160*/  LOP3.LUT R5, R2, 0x38, R3.reuse, 0xf8, !PT ;  /* 0x0000003802057812 */ /* 0x100fe200078ef803 */
[----:B------:R-:W-:Y:S01]  /*6170*/  FMUL.FTZ R119, R119, UR8 ;  /* 0x0000000877777c20 */ /* 0x000fe20008410000 */
[----:B------:R-:W-:Y:S01]  /*6180*/  FMUL.FTZ R120, R120, UR8 ;  /* 0x0000000878787c20 */ /* 0x000fe20008410000 */
[----:B------:R-:W-:Y:S01]  /*6190*/  FMUL.FTZ R121, R121, UR8 ;  /* 0x0000000879797c20 */ /* 0x000fe20008410000 */
[----:B------:R-:W-:Y:S01]  /*61a0*/  LOP3.LUT R230, R5, 0x38, R230, 0x78, !PT ;  /* 0x0000003805e67812 */ /* 0x000fe200078e78e6 */
        /* <DEDUP_REMOVED lines=10> */
[----:B------:R-:W-:-:S02]  /*6250*/  LOP3.LUT R230, R230, 0x6, R3, 0xf8, !PT ;  /* 0x00000006e6e67812 */ /* 0x000fc400078ef803 */
[----:B------:R-:W-:Y:S02]  /*6260*/  F2FP.BF16.F32.PACK_AB R30, R31, R30 ;  /* 0x0000001e1f1e723e */ /* 0x000fe400000010ff */
[----:B------:R-:W-:Y:S02]  /*6270*/  F2FP.BF16.F32.PACK_AB R32, R33, R32 ;  /* 0x000000202120723e */ /* 0x000fe400000010ff */
[----:B------:R-:W-:Y:S02]  /*6280*/  F2FP.BF16.F32.PACK_AB R34, R35, R34 ;  /* 0x000000222322723e */ /* 0x000fe400000010ff */
[----:B------:R-:W-:Y:S02]  /*6290*/  F2FP.BF16.F32.PACK_AB R40, R41, R40 ;  /* 0x000000282928723e */ /* 0x000fe400000010ff */
[----:B------:R-:W-:Y:S02]  /*62a0*/  F2FP.BF16.F32.PACK_AB R42, R43, R42 ;  /* 0x0000002a2b2a723e */ /* 0x000fe400000010ff */
[----:B------:R-:W-:-:S02]  /*62b0*/  F2FP.BF16.F32.PACK_AB R36, R37, R36 ;  /* 0x000000242524723e */ /* 0x000fc400000010ff */
        /* <DEDUP_REMOVED lines=14> */
[----:B------:R-:W-:Y:S01]  /*63a0*/  LEA R3, R230, UR4, 0x1 ;  /* 0x00000004e6037c11 */ /* 0x000fe2000f8e08ff */
[----:B------:R-:W-:Y:S01]  /*63b0*/  BAR.SYNC.DEFER_BLOCKING 0x0 ;  /* 0x0000000000007b1d */ /* 0x000fe20000010000 */
[----:B------:R-:W-:Y:S02]  /*63c0*/  F2FP.BF16.F32.PACK_AB R130, R131, R130 ;  /* 0x000000828382723e */ /* 0x000fe400000010ff */
[----:B------:R-:W-:Y:S02]  /*63d0*/  F2FP.BF16.F32.PACK_AB R124, R125, R124 ;  /* 0x0000007c7d7c723e */ /* 0x000fe400000010ff */
[----:B------:R-:W-:Y:S01]  /*63e0*/  F2FP.BF16.F32.PACK_AB R126, R127, R126 ;  /* 0x0000007e7f7e723e */ /* 0x000fe200000010ff */
[----:B------:R2:W-:Y:S04]  /*63f0*/  STS [R3+0x10000], R100 ;  /* 0x0100006403007388 */ /* 0x0005e80000000800 */
        /* <DEDUP_REMOVED lines=30> */
[----:B------:R2:W-:Y:S01]  /*65e0*/  STS [R3+0x17c00], R38 ;  /* 0x017c002603007388 */ /* 0x0005e20000000800 */
[----:B------:R-:W-:Y:S05]  /*65f0*/  BRA.U UP0, `(.L_x_44) ;  /* 0x0000000100307547 */ /* 0x000fea000b800000 */
[----:B------:R-:W3:Y:S01]  /*6600*/  LDCU.64 UR10, c[0x0][0x5c0] ;  /* 0x0000b800ff0a77ac */ /* 0x000ee20008000a00 */
[----:B------:R-:W4:Y:S01]  /*6610*/  LDCU.64 UR8, c[0x0][0x5a8] ;  /* 0x0000b500ff0877ac */ /* 0x000f220008000a00 */
[----:B------:R-:W-:-:S04]  /*6620*/  USHF.R.S32.HI UR12, URZ, 0x1f, UR42 ;  /* 0x0000001fff0c7899 */ /* 0x000fc8000801142a */
[----:B---3--:R-:W-:Y:S02]  /*6630*/  UIMAD UR12, UR12, UR10, URZ ;  /* 0x0000000a0c0c72a4 */ /* 0x008fe4000f8e02ff */
[----:B------:R-:W-:Y:S02]  /*6640*/  UIMAD.WIDE.U32 UR14, UR42, UR10, URZ ;  /* 0x0000000a2a0e72a5 */ /* 0x000fe4000f8e00ff */
[----:B------:R-:W-:-:S04]  /*6650*/  UIMAD UR12, UR42, UR11, UR12 ;  /* 0x0000000b2a0c72a4 */ /* 0x000fc8000f8e020c */
[----:B------:R-:W-:-:S03]  /*6660*/  UIADD3 UR13, UPT, UPT, UR15, UR12, URZ ;  /* 0x0000000c0f0d7290 */ /* 0x000fc6000fffe0ff */
[----:B------:R-:W-:Y:S02]  /*6670*/  UMOV UR12, UR14 ;  /* 0x0000000e000c7c82 */ /* 0x000fe40008000000 */
[----:B----4-:R-:W-:-:S04]  /*6680*/  UIMAD.WIDE.U32 UR16, UR40, UR8, UR12 ;  /* 0x00000008281072a5 */ /* 0x010fc8000f8e000c */
[----:B------:R-:W-:-:S06]  /*6690*/  UIMAD UR9, UR40, UR9, UR17 ;  /* 0x00000009280972a4 */ /* 0x000fcc000f8e0211 */
[----:B------:R-:W-:Y:S01]  /*66a0*/  MOV R7, UR9 ;  /* 0x0000000900077c02 */ /* 0x000fe20008000f00 */
[----:B------:R-:W-:Y:S05]  /*66b0*/  BRA `(.L_x_45) ;  /* 0x0000000000187947 */ /* 0x000fea0003800000 */
.L_x_44:
[----:B------:R-:W3:Y:S01]  /*66c0*/  LDCU.64 UR10, c[0x0][0x5c0] ;  /* 0x0000b800ff0a77ac */ /* 0x000ee20008000a00 */
[----:B------:R-:W-:-:S04]  /*66d0*/  UIADD3 UR8, UPT, UPT, UR42, UR43, URZ ;  /* 0x0000002b2a087290 */ /* 0x000fc8000fffe0ff */
[----:B---3--:R-:W-:Y:S02]  /*66e0*/  UIMAD.WIDE.U32 UR16, UR8, UR10, URZ ;  /* 0x0000000a081072a5 */ /* 0x008fe4000f8e00ff */
[----:B------:R-:W-:-:S04]  /*66f0*/  UIMAD UR8, UR8, UR11, URZ ;  /* 0x0000000b080872a4 */ /* 0x000fc8000f8e02ff */
[----:B------:R-:W-:-:S06]  /*6700*/  UIADD3 UR8, UPT, UPT, UR17, UR8, URZ ;  /* 0x0000000811087290 */ /* 0x000fcc000fffe0ff */
[----:B------:R-:W-:Y:S02]  /*6710*/  MOV R7, UR8 ;  /* 0x0000000800077c02 */ /* 0x000fe40008000f00 */
.L_x_45:
[----:B------:R-:W-:Y:S05]  /*6720*/  BRA.U UP0, `(.L_x_46) ;  /* 0x00000001002c7547 */ /* 0x000fea000b800000 */
[----:B------:R-:W3:Y:S01]  /*6730*/  LDCU.64 UR8, c[0x0][0x5c8] ;  /* 0x0000b900ff0877ac */ /* 0x000ee20008000a00 */
[----:B------:R-:W4:Y:S01]  /*6740*/  LDCU.64 UR12, c[0x0][0x5b0] ;  /* 0x0000b600ff0c77ac */ /* 0x000f220008000a00 */
[----:B------:R-:W-:-:S04]  /*6750*/  USHF.R.S32.HI UR14, URZ, 0x1f, UR42 ;  /* 0x0000001fff0e7899 */ /* 0x000fc8000801142a */
[----:B---3--:R-:W-:Y:S02]  /*6760*/  UIMAD UR14, UR14, UR8, URZ ;  /* 0x000000080e0e72a4 */ /* 0x008fe4000f8e02ff */
[----:B------:R-:W-:Y:S02]  /*6770*/  UIMAD.WIDE.U32 UR18, UR42, UR8, URZ ;  /* 0x000000082a1272a5 */ /* 0x000fe4000f8e00ff */
[----:B------:R-:W-:-:S04]  /*6780*/  UIMAD UR14, UR42, UR9, UR14 ;  /* 0x000000092a0e72a4 */ /* 0x000fc8000f8e020e */
[----:B------:R-:W-:-:S04]  /*6790*/  UIADD3 UR19, UPT, UPT, UR19, UR14, URZ ;  /* 0x0000000e13137290 */ /* 0x000fc8000fffe0ff */
[----:B----4-:R-:W-:-:S04]  /*67a0*/  UIMAD.WIDE.U32 UR18, UR40, UR12, UR18 ;  /* 0x0000000c281272a5 */ /* 0x010fc8000f8e0012 */
[----:B------:R-:W-:-:S06]  /*67b0*/  UIMAD UR13, UR40, UR13, UR19 ;  /* 0x0000000d280d72a4 */ /* 0x000fcc000f8e0213 */
[----:B------:R-:W-:Y:S01]  /*67c0*/  MOV R5, UR13 ;  /* 0x0000000d00057c02 */ /* 0x000fe20008000f00 */
[----:B------:R-:W-:Y:S06]  /*67d0*/  BRA `(.L_x_47) ;  /* 0x0000000000187947 */ /* 0x000fec0003800000 */
.L_x_46:
[----:B------:R-:W3:Y:S01]  /*67e0*/  LDCU.64 UR8, c[0x0][0x5c8] ;  /* 0x0000b900ff0877ac */ /* 0x000ee20008000a00 */
[----:B------:R-:W-:-:S04]  /*67f0*/  UIADD3 UR12, UPT, UPT, UR42, UR43, URZ ;  /* 0x0000002b2a0c7290 */ /* 0x000fc8000fffe0ff */
[----:B---3--:R-:W-:Y:S02]  /*6800*/  UIMAD.WIDE.U32 UR18, UR12, UR8, URZ ;  /* 0x000000080c1272a5 */ /* 0x008fe4000f8e00ff */
[----:B------:R-:W-:-:S04]  /*6810*/  UIMAD UR12, UR12, UR9, URZ ;  /* 0x000000090c0c72a4 */ /* 0x000fc8000f8e02ff */
[----:B------:R-:W-:-:S06]  /*6820*/  UIADD3 UR12, UPT, UPT, UR19, UR12, URZ ;  /* 0x0000000c130c7290 */ /* 0x000fcc000fffe0ff */
[----:B------:R-:W-:-:S07]  /*6830*/  MOV R5, UR12 ;  /* 0x0000000c00057c02 */ /* 0x000fce0008000f00 */
.L_x_47:
[----:B------:R-:W-:Y:S01]  /*6840*/  USHF.L.U32 UR12, UR39, 0x5, URZ ;  /* 0x00000005270c7899 */ /* 0x000fe200080006ff */
[----:B------:R-:W-:Y:S01]  /*6850*/  SHF.R.U32.HI R0, RZ, 0x3, R0 ;  /* 0x00000003ff007819 */ /* 0x000fe20000011600 */
[----:B------:R-:W-:Y:S02]  /*6860*/  BAR.SYNC.DEFER_BLOCKING 0x0 ;  /* 0x0000000000007b1d */ /* 0x000fe40000010000 */
[----:B------:R-:W-:-:S06]  /*6870*/  UIADD3 UR12, UPT, UPT, -UR12, UR41, URZ ;  /* 0x000000290c0c7290 */ /* 0x000fcc000fffe1ff */
[----:B------:R-:W-:-:S13]  /*6880*/  ISETP.GE.AND P0, PT, R0, UR12, PT ;  /* 0x0000000c00007c0c */ /* 0x000fda000bf06270 */
[----:B------:R-:W-:Y:S05]  /*6890*/  @P0 BRA `(.L_x_24) ;  /* 0x0000000000d00947 */ /* 0x000fea0003800000 */
[----:B------:R-:W3:Y:S01]  /*68a0*/  LDCU UR17, c[0x0][0x440] ;  /* 0x00008800ff1177ac */ /* 0x000ee20008000800 */
[----:B------:R-:W-:Y:S01]  /*68b0*/  MOV R249, RZ ;  /* 0x000000ff00f97202 */ /* 0x000fe20000000f00 */
[----:B------:R-:W-:Y:S01]  /*68c0*/  IMAD.U32 R13, RZ, RZ, UR10 ;  /* 0x0000000aff0d7e24 */ /* 0x000fe2000f8e00ff */
[----:B-1----:R-:W1:Y:S01]  /*68d0*/  LDC.64 R10, c[0x0][0x5d8] ;  /* 0x00017600ff0a7b82 */ /* 0x002e620000000a00 */
[----:B------:R-:W-:Y:S01]  /*68e0*/  USHF.L.U32 UR12, UR39, 0x5, URZ ;  /* 0x00000005270c7899 */ /* 0x000fe200080006ff */
[----:B------:R-:W-:Y:S01]  /*68f0*/  IMAD.U32 R44, RZ, RZ, UR8 ;  /* 0x00000008ff2c7e24 */ /* 0x000fe2000f8e00ff */
[----:B--2---:R-:W2:Y:S02]  /*6900*/  LDS.128 R36, [R9+0x11000] ;  /* 0x0110000009247984 */ /* 0x004ea40000000c00 */
[----:B------:R-:W-:Y:S02]  /*6910*/  USHF.R.S32.HI UR13, URZ, 0x1f, UR12 ;  /* 0x0000001fff0d7899 */ /* 0x000fe4000801140c */
[--C-:B------:R-:W-:Y:S01]  /*6920*/  IMAD.WIDE.U32 R12, R13, UR12, R248.reuse ;  /* 0x0000000c0d0c7c25 */ /* 0x100fe2000f8e00f8 */
[----:B------:R-:W4:Y:S01]  /*6930*/  LDC.64 R2, c[0x0][0x5e0] ;  /* 0x00017800ff027b82 */ /* 0x000f220000000a00 */
[----:B------:R-:W-:Y:S01]  /*6940*/  UIMAD UR14, UR13, UR10, URZ ;  /* 0x0000000a0d0e72a4 */ /* 0x000fe2000f8e02ff */
[----:B------:R-:W2:Y:S01]  /*6950*/  LDS.128 R32, [R9+0x12000] ;  /* 0x0120000009207984 */ /* 0x000ea20000000c00 */
[----:B------:R-:W-:Y:S01]  /*6960*/  UIMAD UR13, UR13, UR8, URZ ;  /* 0x000000080d0d72a4 */ /* 0x000fe2000f8e02ff */
[----:B------:R-:W-:Y:S01]  /*6970*/  IADD3 R46, P0, PT, R12, UR16, RZ ;  /* 0x000000100c2e7c10 */ /* 0x000fe2000ff1e0ff */
[----:B------:R-:W-:Y:S01]  /*6980*/  UIMAD UR14, UR12, UR11, UR14 ;  /* 0x0000000b0c0e72a4 */ /* 0x000fe2000f8e020e */
[----:B------:R-:W2:Y:S01]  /*6990*/  LDS.128 R28, [R9+0x13000] ;  /* 0x01300000091c7984 */ /* 0x000ea20000000c00 */
[----:B---3--:R-:W-:Y:S01]  /*69a0*/  ISETP.GE.AND P3, PT, R248, UR17, PT ;  /* 0x00000011f8007c0c */ /* 0x008fe2000bf66270 */
[----:B------:R-:W-:Y:S01]  /*69b0*/  UIMAD UR13, UR12, UR9, UR13 ;  /* 0x000000090c0d72a4 */ /* 0x000fe2000f8e020d */
[----:B------:R-:W-:Y:S01]  /*69c0*/  IMAD.WIDE.U32 R44, R44, UR12, R248 ;  /* 0x0000000c2c2c7c25 */ /* 0x000fe2000f8e00f8 */
[----:B------:R-:W-:Y:S01]  /*69d0*/  LDS.128 R24, [R9+0x14000] ;  /* 0x0140000009187984 */ /* 0x000fe20000000c00 */
[----:B------:R-:W-:-:S02]  /*69e0*/  IADD3.X R47, PT, PT, R7, UR14, R13, P0, !PT ;  /* 0x0000000e072f7c10 */ /* 0x000fc400087fe40d */
[----:B------:R-:W-:Y:S01]  /*69f0*/  ISETP.GE.AND P2, PT, R4, UR17, PT ;  /* 0x0000001104007c0c */ /* 0x000fe2000bf46270 */
[----:B------:R-:W-:Y:S01]  /*6a00*/  LDS.128 R20, [R9+0x15000] ;  /* 0x0150000009147984 */ /* 0x000fe20000000c00 */
[----:B------:R-:W-:Y:S01]  /*6a10*/  IADD3 R44, P0, PT, R44, UR18, RZ ;  /* 0x000000122c2c7c10 */ /* 0x000fe2000ff1e0ff */
[----:B------:R-:W3:Y:S01]  /*6a20*/  LDCU.64 UR14, c[0x0][0x560] ;  /* 0x0000ac00ff0e77ac */ /* 0x000ee20008000a00 */
[----:B-1----:R-:W-:Y:S01]  /*6a30*/  IMAD.WIDE.U32 R46, R10, UR24, R46 ;  /* 0x000000180a2e7c25 */ /* 0x002fe2000f8e002e */
[----:B------:R-:W-:Y:S01]  /*6a40*/  LDS.128 R16, [R9+0x16000] ;  /* 0x0160000009107984 */ /* 0x000fe20000000c00 */
[----:B------:R-:W-:Y:S01]  /*6a50*/  IADD3.X R45, PT, PT, R5, UR13, R45, P0, !PT ;  /* 0x0000000d052d7c10 */ /* 0x000fe200087fe42d */
[----:B------:R-:W1:Y:S01]  /*6a60*/  LDCU.64 UR12, c[0x0][0x568] ;  /* 0x0000ad00ff0c77ac */ /* 0x000e620008000a00 */
[----:B------:R-:W-:Y:S01]  /*6a70*/  IMAD R47, R11, UR24, R47 ;  /* 0x000000180b2f7c24 */ /* 0x000fe2000f8e022f */
[----:B------:R-:W2:Y:S01]  /*6a80*/  @!P3 LDS.128 R12, [R9+0x10000] ;  /* 0x01000000090cb984 */ /* 0x000ea20000000c00 */
[----:B------:R-:W-:Y:S01]  /*6a90*/  ISETP.GE.AND P1, PT, R8, UR17, PT ;  /* 0x0000001108007c0c */ /* 0x000fe2000bf26270 */
[----:B----4-:R-:W-:Y:S01]  /*6aa0*/  IMAD.WIDE.U32 R44, R2, UR24, R44 ;  /* 0x00000018022c7c25 */ /* 0x010fe2000f8e002c */
[----:B------:R-:W-:Y:S01]  /*6ab0*/  ISETP.GE.AND P0, PT, R6, UR17, PT ;  /* 0x0000001106007c0c */ /* 0x000fe2000bf06270 */
[----:B------:R-:W4:Y:S02]  /*6ac0*/  LDS.128 R40, [R9+0x17000] ;  /* 0x0170000009287984 */ /* 0x000f240000000c00 */
[----:B------:R-:W-:-:S04]  /*6ad0*/  IMAD.WIDE.U32 R46, R0, UR10, R46 ;  /* 0x0000000a002e7c25 */ /* 0x000fc8000f8e002e */
[----:B------:R-:W-:Y:S02]  /*6ae0*/  IMAD R45, R3, UR24, R45 ;  /* 0x00000018032d7c24 */ /* 0x000fe4000f8e022d */
[----:B------:R-:W-:Y:S01]  /*6af0*/  IMAD R2, R0, UR11, R47 ;  /* 0x0000000b00027c24 */ /* 0x000fe2000f8e022f */
[----:B---3--:R-:W-:Y:S01]  /*6b00*/  LEA R4, P4, R46, UR14, 0x1 ;  /* 0x0000000e2e047c11 */ /* 0x008fe2000f8808ff */
[----:B------:R-:W-:-:S03]  /*6b10*/  IMAD.WIDE.U32 R44, R0, UR8, R44 ;  /* 0x00000008002c7c25 */ /* 0x000fc6000f8e002c */
[----:B------:R-:W-:Y:S01]  /*6b20*/  LEA.HI.X R5, R46, UR15, R2, 0x1, P4 ;  /* 0x0000000f2e057c11 */ /* 0x000fe2000a0f0c02 */
[----:B------:R-:W-:Y:S01]  /*6b30*/  IMAD R0, R0, UR9, R45 ;  /* 0x0000000900007c24 */ /* 0x000fe2000f8e022d */
[----:B-1----:R-:W-:-:S03]  /*6b40*/  LEA R2, P4, R44, UR12, 0x1 ;  /* 0x0000000c2c027c11 */ /* 0x002fc6000f8808ff */
[----:B--2---:R3:W-:Y:S01]  /*6b50*/  @!P2 STG.E.128 desc[UR36][R4.64+0x80], R36 ;  /* 0x000080240400a986 */ /* 0x0047e2000c101d24 */
[----:B------:R-:W-:-:S03]  /*6b60*/  LEA.HI.X R3, R44, UR13, R0, 0x1, P4 ;  /* 0x0000000d2c037c11 */ /* 0x000fc6000a0f0c00 */
[----:B------:R3:W-:Y:S04]  /*6b70*/  @!P1 STG.E.128 desc[UR36][R4.64+0x100], R32 ;  /* 0x0001002004009986 */ /* 0x0007e8000c101d24 */
[----:B------:R3:W-:Y:S04]  /*6b80*/  @!P0 STG.E.128 desc[UR36][R4.64+0x180], R28 ;  /* 0x0001801c04008986 */ /* 0x0007e8000c101d24 */
[----:B------:R3:W-:Y:S04]  /*6b90*/  @!P3 STG.E.128 desc[UR36][R4.64], R12 ;  /* 0x0000000c0400b986 */ /* 0x0007e8000c101d24 */
[----:B------:R3:W-:Y:S04]  /*6ba0*/  @!P3 STG.E.128 desc[UR36][R2.64], R24 ;  /* 0x000000180200b986 */ /* 0x0007e8000c101d24 */
[----:B------:R3:W-:Y:S04]  /*6bb0*/  @!P2 STG.E.128 desc[UR36][R2.64+0x80], R20 ;  /* 0x000080140200a986 */ /* 0x0007e8000c101d24 */
[----:B------:R3:W-:Y:S04]  /*6bc0*/  @!P1 STG.E.128 desc[UR36][R2.64+0x100], R16 ;  /* 0x0001001002009986 */ /* 0x0007e8000c101d24 */
[----:B----4-:R3:W-:Y:S02]  /*6bd0*/  @!P0 STG.E.128 desc[UR36][R2.64+0x180], R40 ;  /* 0x0001802802008986 */ /* 0x0107e4000c101d24 */
.L_x_24:
[----:B------:R-:W-:Y:S05]  /*6be0*/  BSYNC.RECONVERGENT B1 ;  /* 0x0000000000017941 */ /* 0x000fea0003800200 */
.L_x_8:
[----:B------:R-:W2:Y:S01]  /*6bf0*/  LDCU UR9, c[0x0][0x438] ;  /* 0x00008700ff0977ac */ /* 0x000ea20008000800 */
[----:B------:R-:W1:Y:S01]  /*6c00*/  LDCU UR10, c[0x0][0x370] ;  /* 0x00006e00ff0a77ac */ /* 0x000e620008000800 */
[----:B--2---:R-:W-:-:S04]  /*6c10*/  UIADD3 UR9, UPT, UPT, UR9, 0x1f, URZ ;  /* 0x0000001f09097890 */ /* 0x004fc8000fffe0ff */
[----:B------:R-:W-:Y:S02]  /*6c20*/  USHF.R.S32.HI UR8, URZ, 0x1f, UR9 ;  /* 0x0000001fff087899 */ /* 0x000fe40008011409 */
[----:B-1----:R-:W-:Y:S02]  /*6c30*/  UIADD3 UR39, UPT, UPT, UR10, UR39, URZ ;  /* 0x000000270a277290 */ /* 0x002fe4000fffe0ff */
[----:B------:R-:W-:Y:S01]  /*6c40*/  ULEA.HI UR8, UR8, UR9, URZ, 0x5 ;  /* 0x0000000908087291 */ /* 0x000fe2000f8f28ff */
[----:B------:R-:W-:-:S03]  /*6c50*/  UMOV UR10, UR23 ;  /* 0x00000017000a7c82 */ /* 0x000fc60008000000 */
[----:B------:R-:W-:-:S04]  /*6c60*/  USHF.R.S32.HI UR8, URZ, 0x5, UR8 ;  /* 0x00000005ff087899 */ /* 0x000fc80008011408 */
[----:B------:R-:W-:-:S09]  /*6c70*/  UISETP.GE.AND UP0, UPT, UR39, UR8, UPT ;  /* 0x000000082700728c */ /* 0x000fd2000bf06270 */
[----:B------:R-:W-:Y:S05]  /*6c80*/  BRA.U !UP0, `(.L_x_48) ;  /* 0xffffff9508a47547 */ /* 0x000fea000b83ffff */
[----:B------:R-:W-:Y:S05]  /*6c90*/  EXIT ;  /* 0x000000000000794d */ /* 0x000fea0003800000 */
.L_x_49:
        /* <DEDUP_REMOVED lines=14> */
.L_x_1256:


//--------------------- .text._ZN5flash44flash_bwd_dq_dk_dv_loop_seqk_parallel_kernelI23Flash_bwd_kernel_traitsILi256ELi64ELi32ELi8ELi4ELi1ELi2ELb1ELb1EN7cutlass10bfloat16_tE19Flash_kernel_traitsILi256ELi64ELi32ELi8ES3_EELb0ELb1ELb0ELb0ELb0ELb0ELb1EEEvNS_16Flash_bwd_paramsE --------------------------
	.section	.text._ZN5flash44flash_bwd_dq_dk_dv_loop_seqk_parallel_kernelI23Flash_bwd_kernel_traitsILi256ELi64ELi32ELi8ELi4ELi1ELi2ELb1ELb1EN7cutlass10bfloat16_tE19Flash_kernel_traitsILi256ELi64ELi32ELi8ES3_EELb0ELb1ELb0ELb0ELb0ELb0ELb1EEEvNS_16Flash_bwd_paramsE,"ax",@progbits
	.align	128
        .global         _ZN5flash44flash_bwd_dq_dk_dv_loop_seqk_parallel_kernelI23Flash_bwd_kernel_traitsILi256ELi64ELi32ELi8ELi4ELi1ELi2ELb1ELb1EN7cutlass10bfloat16_tE19Flash_kernel_traitsILi256ELi64ELi32ELi8ES3_EELb0ELb1ELb0ELb0ELb0ELb0ELb1EEEvNS_16Flash_bwd_paramsE
        .type           _ZN5flash44flash_bwd_dq_dk_dv_loop_seqk_parallel_kernelI23Flash_bwd_kernel_traitsILi256ELi64ELi32ELi8ELi4ELi1ELi2ELb1ELb1EN7cutlass10bfloat16_tE19Flash_kernel_traitsILi256ELi64ELi32ELi8ES3_EELb0ELb1ELb0ELb0ELb0ELb0ELb1EEEvNS_16Flash_bwd_paramsE,@function
        .size           _ZN5flash44flash_bwd_dq_dk_dv_loop_seqk_parallel_kernelI23Flash_bwd_kernel_traitsILi256ELi64ELi32ELi8ELi4ELi1ELi2ELb1ELb1EN7cutlass10bfloat16_tE19Flash_kernel_traitsILi256ELi64ELi32ELi8ES3_EELb0ELb1ELb0ELb0ELb0ELb0ELb1EEEvNS_16Flash_bwd_paramsE,(.L_x_1257 - _ZN5flash44flash_bwd_dq_dk_dv_loop_seqk_parallel_kernelI23Flash_bwd_kernel_traitsILi256ELi64ELi32ELi8ELi4ELi1ELi2ELb1ELb1EN7cutlass10bfloat16_tE19Flash_kernel_traitsILi256ELi64ELi32ELi8ES3_EELb0ELb1ELb0ELb0ELb0ELb0ELb1EEEvNS_16Flash_bwd_paramsE)
        .other          _ZN5flash44flash_bwd_dq_dk_dv_loop_seqk_parallel_kernelI23Flash_bwd_kernel_traitsILi256ELi64ELi32ELi8ELi4ELi1ELi2ELb1ELb1EN7cutlass10bfloat16_tE19Flash_kernel_traitsILi256ELi64ELi32ELi8ES3_EELb0ELb1ELb0ELb0ELb0ELb0ELb1EEEvNS_16Flash_bwd_paramsE,@"STO_CUDA_ENTRY STV_DEFAULT"
_ZN5flash44flash_bwd_dq_dk_dv_loop_seqk_parallel_kernelI23Flash_bwd_kernel_traitsILi256ELi64ELi32ELi8ELi4ELi1ELi2ELb1ELb1EN7cutlass10bfloat16_tE19Flash_kernel_traitsILi256ELi64ELi32ELi8ES3_EELb0ELb1ELb0ELb0ELb0ELb0ELb1EEEvNS_16Flash_bwd_paramsE:
.text._ZN5flash44flash_bwd_dq_dk_dv_loop_seqk_parallel_kernelI23Flash_bwd_kernel_traitsILi256ELi64ELi32ELi8ELi4ELi1ELi2ELb1ELb1EN7cutlass10bfloat16_tE19Flash_kernel_traitsILi256ELi64ELi32ELi8ES3_EELb0ELb1ELb0ELb0ELb0ELb0ELb1EEEvNS_16Flash_bwd_paramsE:
[----:B------:R-:W1:Y:S08]  /*0000*/  LDC R1, c[0x0][0x37c] ;  /* 0x0000df00ff017b82 */ /* 0x000e700000000800 */
[----:B------:R-:W2:Y:S01]  /*0010*/  LDC R2, c[0x0][0x438] ;  /* 0x00010e00ff027b82 */ /* 0x000ea20000000800 */
[----:B-1----:R-:W-:-:S07]  /*0020*/  VIADD R1, R1, 0xfffffff8 ;  /* 0xfffffff801017836 */ /* 0x002fce0000000000 */
[----:B------:R-:W1:Y:S01]  /*0030*/  S2UR UR39, SR_CTAID.X ;  /* 0x00000000002779c3 */ /* 0x000e620000002500 */
[----:B--2---:R-:W-:-:S05]  /*0040*/  VIADD R2, R2, 0x1f ;  /* 0x0000001f02027836 */ /* 0x004fca0000000000 */
[----:B------:R-:W-:-:S04]  /*0050*/  SHF.R.S32.HI R0, RZ, 0x1f, R2 ;  /* 0x0000001fff007819 */ /* 0x000fc80000011402 */
[----:B------:R-:W-:-:S04]  /*0060*/  LEA.HI R0, R0, R2, RZ, 0x5 ;  /* 0x0000000200007211 */ /* 0x000fc800078f28ff */
[----:B------:R-:W-:-:S04]  /*0070*/  SHF.R.S32.HI R0, RZ, 0x5, R0 ;  /* 0x00000005ff007819 */ /* 0x000fc80000011400 */
[----:B-1----:R-:W-:-:S13]  /*0080*/  ISETP.LE.AND P0, PT, R0, UR39, PT ;  /* 0x0000002700007c0c */ /* 0x002fda000bf03270 */
        /* <DEDUP_REMOVED lines=42> */
.L_x_91:
[----:B------:R-:W2:Y:S01]  /*0330*/  LDCU.64 UR8, c[0x0][0x478] ;  /* 0x00008f00ff0877ac */ /* 0x000ea20008000a00 */
[----:B------:R-:W-:Y:S02]  /*0340*/  PLOP3.LUT P1, PT, PT, PT, UP4, 0x80, 0x8 ;  /* 0x000000000008781c */ /* 0x000fe40003f2f048 */
[----:B------:R-:W-:Y:S01]  /*0350*/  PLOP3.LUT P4, PT, PT, PT, UP5, 0x80, 0x8 ;  /* 0x000000000008781c */ /* 0x000fe20003f8f058 */
[----:B------:R-:W-:Y:S01]  /*0360*/  @UP4 ULEA UR12, UP0, UR40, UR6, 0x2 ;  /* 0x00000006280c4291 */ /* 0x000fe2000f8010ff */
[----:B------:R-:W-:Y:S01]  /*0370*/  PLOP3.LUT P2, PT, PT, PT, UP3, 0x80, 0x8 ;  /* 0x000000000008781c */ /* 0x000fe20003f4f038 */
[----:B------:R-:W-:Y:S02]  /*0380*/  UISETP.NE.AND UP2, UPT, UR29, URZ, UPT ;  /* 0x000000ff1d00728c */ /* 0x000fe4000bf45270 */
[----:B------:R-:W-:Y:S02]  /*0390*/  @UP4 ULEA.HI.X UR13, UR40, UR7, URZ, 0x2, UP0 ;  /* 0x00000007280d4291 */ /* 0x000fe400080f14ff */
[----:B-1----:R-:W-:-:S02]  /*03a0*/  IMAD.U32 R2, RZ, RZ, UR12 ;  /* 0x0000000cff027e24 */ /* 0x002fc4000f8e00ff */
[----:B------:R-:W-:Y:S02]  /*03b0*/  PLOP3.LUT P3, PT, PT, PT, UP2, 0x80, 0x8 ;  /* 0x000000000008781c */ /* 0x000fe40003f6f028 */
[----:B------:R-:W-:Y:S01]  /*03c0*/  IMAD.U32 R3, RZ, RZ, UR13 ;  /* 0x0000000dff037e24 */ /* 0x000fe2000f8e00ff */
[----:B------:R-:W-:Y:S02]  /*03d0*/  UIMAD.WIDE.U32 UR12, UR40, 0x4, UR30 ;  /* 0x00000004280c78a5 */ /* 0x000fe4000f8e001e */
[----:B--2---:R-:W-:-:S03]  /*03e0*/  UISETP.NE.U32.AND UP0, UPT, UR8, URZ, UPT ;  /* 0x000000ff0800728c */ /* 0x004fc6000bf05070 */
[----:B------:R-:W2:Y:S01]  /*03f0*/  @P1 LDG.E R3, desc[UR36][R2.64] ;  /* 0x0000002402031981 */ /* 0x000ea2000c1e1900 */
[----:B------:R-:W-:-:S06]  /*0400*/  UISETP.NE.AND.EX UP0, UPT, UR9, URZ, UPT, UP0 ;  /* 0x000000ff0900728c */ /* 0x000fcc000bf05300 */
[----:B------:R-:W-:-:S05]  /*0410*/  PLOP3.LUT P0, PT, PT, PT, UP0, 0x80, 0x8 ;  /* 0x000000000008781c */ /* 0x000fca0003f0f008 */
[----:B------:R-:W-:Y:S01]  /*0420*/  @UP0 ULEA UR14, UP1, UR40, UR8, 0x2 ;  /* 0x00000008280e0291 */ /* 0x000fe2000f8210ff */
[----:B---34-:R-:W-:Y:S01]  /*0430*/  IMAD.U32 R6, RZ, RZ, UR12 ;  /* 0x0000000cff067e24 */ /* 0x018fe2000f8e00ff */
[----:B------:R-:W5:Y:S02]  /*0440*/  @!UP0 LDCU UR11, c[0x0][0x43c] ;  /* 0x00008780ff0b87ac */ /* 0x000f640008000800 */
[----:B------:R-:W-:Y:S02]  /*0450*/  @UP0 ULEA.HI.X UR15, UR40, UR9, URZ, 0x2, UP1 ;  /* 0x00000009280f0291 */ /* 0x000fe400088f14ff */
[----:B------:R-:W-:Y:S01]  /*0460*/  IMAD.U32 R4, RZ, RZ, UR14 ;  /* 0x0000000eff047e24 */ /* 0x000fe2000f8e00ff */
[----:B------:R-:W3:Y:S01]  /*0470*/  @!UP0 LDCU.64 UR8, c[0x0][0x488] ;  /* 0x00009100ff0887ac */ /* 0x000ee20008000a00 */
[----:B------:R-:W-:Y:S02]  /*0480*/  IMAD.U32 R7, RZ, RZ, UR13 ;  /* 0x0000000dff077e24 */ /* 0x000fe4000f8e00ff */
[----:B------:R-:W-:-:S03]  /*0490*/  IMAD.U32 R5, RZ, RZ, UR15 ;  /* 0x0000000fff057e24 */ /* 0x000fc6000f8e00ff */
[----:B------:R-:W4:Y:S04]  /*04a0*/  @P2 LDG.E R2, desc[UR36][R6.64+0x4] ;  /* 0x0000042406022981 */ /* 0x000f28000c1e1900 */
[----:B------:R-:W4:Y:S01]  /*04b0*/  @P0 LDG.E R0, desc[UR36][R4.64] ;  /* 0x0000002404000981 */ /* 0x000f22000c1e1900 */
[----:B------:R-:W-:Y:S01]  /*04c0*/  UMOV UR42, URZ ;  /* 0x000000ff002a7c82 */ /* 0x000fe20008000000 */
[----:B------:R-:W-:Y:S01]  /*04d0*/  UMOV UR19, 0xffffffff ;  /* 0xffffffff00137882 */ /* 0x000fe20000000000 */
[----:B------:R-:W-:Y:S01]  /*04e0*/  UMOV UR43, 0xffffffff ;  /* 0xffffffff002b7882 */ /* 0x000fe20000000000 */
[----:B---3--:R-:W-:-:S04]  /*04f0*/  @!UP0 UISETP.NE.U32.AND UP1, UPT, UR8, URZ, UPT ;  /* 0x000000ff0800828c */ /* 0x008fc8000bf25070 */
[----:B------:R-:W-:Y:S02]  /*0500*/  @!UP0 UISETP.NE.AND.EX UP1, UPT, UR9, URZ, UPT, UP1 ;  /* 0x000000ff0900828c */ /* 0x000fe4000bf25310 */
[----:B------:R-:W-:Y:S02]  /*0510*/  USHF.L.U32 UR33, UR39, 0x5, URZ ;  /* 0x0000000527217899 */ /* 0x000fe400080006ff */
[----:B-----5:R-:W-:Y:S01]  /*0520*/  @!UP0 USEL UR9, UR11, URZ, UP1 ;  /* 0x000000ff0b098287 */ /* 0x020fe20008800000 */
[----:B------:R-:W3:Y:S04]  /*0530*/  @P4 LDG.E R5, desc[UR36][R6.64] ;  /* 0x0000002406054981 */ /* 0x000ee8000c1e1900 */
[----:B------:R-:W5:Y:S01]  /*0540*/  @!P3 LDG.E R4, desc[UR36][R240.64] ;  /* 0x00000024f004b981 */ /* 0x000f62000c1e1900 */
[----:B--2---:R-:W-:-:S02]  /*0550*/  @P1 R2UR UR42, R3 ;  /* 0x00000000032a12ca */ /* 0x004fc400000e0000 */
[----:B----4-:R-:W-:Y:S02]  /*0560*/  @P2 R2UR UR8, R2 ;  /* 0x00000000020822ca */ /* 0x010fe400000e0000 */
[----:B------:R-:W-:-:S13]  /*0570*/  @P0 R2UR UR41, R0 ;  /* 0x00000000002902ca */ /* 0x000fda00000e0000 */
[----:B------:R-:W-:Y:S01]  /*0580*/  @UP0 UIADD3 UR41, UPT, UPT, UR41, -UR42, URZ ;  /* 0x8000002a29290290 */ /* 0x000fe2000fffe0ff */
[----:B---3--:R-:W-:Y:S02]  /*0590*/  @P4 R2UR UR19, R5 ;  /* 0x00000000051342ca */ /* 0x008fe400000e0000 */
[----:B-----5:R-:W-:Y:S01]  /*05a0*/  @!P3 R2UR UR43, R4 ;  /* 0x00000000042bb2ca */ /* 0x020fe200000e0000 */
[----:B------:R-:W-:-:S14]  /*05b0*/  BRA.U !UP6, `(.L_x_50) ;  /* 0x000000010e1c7547 */ /* 0x000fdc000b800000 */
[----:B------:R-:W-:-:S06]  /*05c0*/  UISETP.NE.AND UP1, UPT, UR28, URZ, UPT ;  /* 0x000000ff1c00728c */ /* 0x000fcc000bf25270 */
[----:B------:R-:W-:-:S13]  /*05d0*/  PLOP3.LUT P0, PT, PT, PT, UP1, 0x80, 0x8 ;  /* 0x000000000008781c */ /* 0x000fda0003f0f018 */
[----:B------:R-:W1:Y:S04]  /*05e0*/  @P0 LDG.E R0, desc[UR36][R240.64+0x4] ;  /* 0x00000424f0000981 */ /* 0x000e68000c1e1900 */
[----:B------:R-:W2:Y:S01]  /*05f0*/  @!P0 LDG.E R2, desc[UR36][R240.64] ;  /* 0x00000024f0028981 */ /* 0x000ea2000c1e1900 */
[----:B-1----:R-:W-:-:S13]  /*0600*/  @P0 R2UR UR10, R0 ;  /* 0x00000000000a02ca */ /* 0x002fda00000e0000 */
[----:B------:R-:W-:-:S07]  /*0610*/  @UP1 UIADD3 UR10, UPT, UPT, UR10, -UR43, URZ ;  /* 0x8000002b0a0a1290 */ /* 0x000fce000fffe0ff */
[----:B--2---:R-:W-:-:S15]  /*0620*/  @!P0 R2UR UR10, R2 ;  /* 0x00000000020a82ca */ /* 0x004fde00000e0000 */
.L_x_50:
        /* <DEDUP_REMOVED lines=34> */
.L_x_52:
[----:B------:R-:W1:Y:S01]  /*0850*/  LDCU.64 UR14, c[0x0][0x3b8] ;  /* 0x00007700ff0e77ac */ /* 0x000e620008000a00 */
[----:B------:R-:W-:-:S04]  /*0860*/  UIADD3 UR8, UPT, UPT, UR42, UR43, URZ ;  /* 0x0000002b2a087290 */ /* 0x000fc8000fffe0ff */
[----:B-1----:R-:W-:Y:S02]  /*0870*/  UIMAD.WIDE.U32 UR48, UR8, UR14, URZ ;  /* 0x0000000e083072a5 */ /* 0x002fe4000f8e00ff */
[----:B------:R-:W-:-:S04]  /*0880*/  UIMAD UR8, UR8, UR15, URZ ;  /* 0x0000000f080872a4 */ /* 0x000fc8000f8e02ff */
[----:B------:R-:W-:-:S06]  /*0890*/  UIADD3 UR8, UPT, UPT, UR49, UR8, URZ ;  /* 0x0000000831087290 */ /* 0x000fcc000fffe0ff */
[----:B------:R-:W-:Y:S02]  /*08a0*/  MOV R7, UR8 ;  /* 0x0000000800077c02 */ /* 0x000fe40008000f00 */
.L_x_53:
[----:B------:R-:W1:Y:S01]  /*08b0*/  LDC R0, c[0x0][0x3e8] ;  /* 0x0000fa00ff007b82 */ /* 0x000e620000000800 */
[----:B------:R-:W2:Y:S01]  /*08c0*/  S2R R2, SR_CTAID.Z ;  /* 0x0000000000027919 */ /* 0x000ea20000002700 */
[----:B------:R-:W-:Y:S01]  /*08d0*/  USHF.R.S32.HI UR32, URZ, 0x1f, UR33 ;  /* 0x0000001fff207899 */ /* 0x000fe20008011421 */
[----:B-1----:R-:W-:-:S04]  /*08e0*/  IABS R4, R0 ;  /* 0x0000000000047213 */ /* 0x002fc80000000000 */
[----:B------:R-:W1:Y:S01]  /*08f0*/  I2F.RP R8, R4 ;  /* 0x0000000400087306 */ /* 0x000e620000209400 */
[----:B--2---:R-:W-:-:S07]  /*0900*/  IABS R2, R2 ;  /* 0x0000000200027213 */ /* 0x004fce0000000000 */
[----:B-1----:R-:W1:Y:S02]  /*0910*/  MUFU.RCP R8, R8 ;  /* 0x0000000800087308 */ /* 0x002e640000001000 */
[----:B-1----:R-:W-:-:S06]  /*0920*/  VIADD R8, R8, 0xffffffe ;  /* 0x0ffffffe08087836 */ /* 0x002fcc0000000000 */
[----:B------:R-:W1:Y:S02]  /*0930*/  F2I.FTZ.U32.TRUNC.NTZ R9, R8 ;  /* 0x0000000800097305 */ /* 0x000e64000021f000 */
[----:B-1----:R-:W-:Y:S02]  /*0940*/  IMAD.MOV R3, RZ, RZ, -R9 ;  /* 0x000000ffff037224 */ /* 0x002fe400078e0a09 */
[----:B------:R-:W-:Y:S02]  /*0950*/  IMAD.MOV.U32 R8, RZ, RZ, RZ ;  /* 0x000000ffff087224 */ /* 0x000fe400078e00ff */
[----:B------:R-:W-:-:S04]  /*0960*/  IMAD R3, R3, R4, RZ ;  /* 0x0000000403037224 */ /* 0x000fc800078e02ff */
[----:B------:R-:W-:Y:S01]  /*0970*/  IMAD.HI.U32 R6, R9, R3, R8 ;  /* 0x0000000309067227 */ /* 0x000fe200078e0008 */
[----:B------:R-:W-:-:S05]  /*0980*/  MOV R3, R2 ;  /* 0x0000000200037202 */ /* 0x000fca0000000f00 */
[----:B------:R-:W-:-:S04]  /*0990*/  IMAD.HI.U32 R6, R6, R3, RZ ;  /* 0x0000000306067227 */ /* 0x000fc800078e00ff */
[----:B------:R-:W-:-:S04]  /*09a0*/  IMAD.MOV R2, RZ, RZ, -R6 ;  /* 0x000000ffff027224 */ /* 0x000fc800078e0a06 */
[----:B------:R-:W-:-:S05]  /*09b0*/  IMAD R2, R4, R2, R3 ;  /* 0x0000000204027224 */ /* 0x000fca00078e0203 */
[----:B------:R-:W-:-:S13]  /*09c0*/  ISETP.GT.U32.AND P1, PT, R4, R2, PT ;  /* 0x000000020400720c */ /* 0x000fda0003f24070 */
[----:B------:R-:W-:Y:S01]  /*09d0*/  @!P1 IMAD.IADD R2, R2, 0x1, -R4 ;  /* 0x0000000102029824 */ /* 0x000fe200078e0a04 */
[----:B------:R-:W-:Y:S02]  /*09e0*/  @!P1 IADD3 R6, PT, PT, R6, 0x1, RZ ;  /* 0x0000000106069810 */ /* 0x000fe40007ffe0ff */
[----:B------:R-:W-:Y:S02]  /*09f0*/  ISETP.NE.AND P1, PT, R0, RZ, PT ;  /* 0x000000ff0000720c */ /* 0x000fe40003f25270 */
[----:B------:R-:W-:Y:S02]  /*0a00*/  ISETP.GE.U32.AND P2, PT, R2, R4, PT ;  /* 0x000000040200720c */ /* 0x000fe40003f46070 */
[----:B------:R-:W-:-:S04]  /*0a10*/  LOP3.LUT R2, R0, UR27, RZ, 0x3c, !PT ;  /* 0x0000001b00027c12 */ /* 0x000fc8000f8e3cff */
[----:B------:R-:W-:-:S07]  /*0a20*/  ISETP.GE.AND P0, PT, R2, RZ, PT ;  /* 0x000000ff0200720c */ /* 0x000fce0003f06270 */
[----:B------:R-:W-:-:S06]  /*0a30*/  @P2 VIADD R6, R6, 0x1 ;  /* 0x0000000106062836 */ /* 0x000fcc0000000000 */
        /* <DEDUP_REMOVED lines=16> */
.L_x_54:
[----:B------:R-:W1:Y:S01]  /*0b40*/  LDCU.64 UR12, c[0x0][0x3c0] ;  /* 0x00007800ff0c77ac */ /* 0x000e620008000a00 */
[----:B------:R-:W-:-:S04]  /*0b50*/  UIADD3 UR8, UPT, UPT, UR42, UR43, URZ ;  /* 0x0000002b2a087290 */ /* 0x000fc8000fffe0ff */
[----:B-1----:R-:W-:Y:S02]  /*0b60*/  UIMAD.WIDE.U32 UR52, UR8, UR12, URZ ;  /* 0x0000000c083472a5 */ /* 0x002fe4000f8e00ff */
[----:B------:R-:W-:-:S04]  /*0b70*/  UIMAD UR8, UR8, UR13, URZ ;  /* 0x0000000d080872a4 */ /* 0x000fc8000f8e02ff */
[----:B------:R-:W-:-:S06]  /*0b80*/  UIADD3 UR8, UPT, UPT, UR53, UR8, URZ ;  /* 0x0000000835087290 */ /* 0x000fcc000fffe0ff */
[----:B------:R-:W-:-:S07]  /*0b90*/  MOV R14, UR8 ;  /* 0x00000008000e7c02 */ /* 0x000fce0008000f00 */
.L_x_55:
        /* <DEDUP_REMOVED lines=28> */
.L_x_56:
[----:B------:R-:W-:Y:S02]  /*0d60*/  IMAD R18, R25, UR19, RZ ;  /* 0x0000001319127c24 */ /* 0x000fe4000f8e02ff */
[----:B------:R-:W-:-:S05]  /*0d70*/  IMAD.WIDE.U32 R2, R24, UR19, RZ ;  /* 0x0000001318027c25 */ /* 0x000fca000f8e00ff */
[----:B------:R-:W-:Y:S02]  /*0d80*/  IADD3 R18, PT, PT, R3, R18, RZ ;  /* 0x0000001203127210 */ /* 0x000fe40007ffe0ff */
[----:B------:R-:W-:-:S07]  /*0d90*/  MOV R13, R2 ;  /* 0x00000002000d7202 */ /* 0x000fce0000000f00 */
.L_x_57:
        /* <DEDUP_REMOVED lines=20> */
.L_x_58:
[----:B------:R-:W1:Y:S01]  /*0ee0*/  LDCU UR53, c[0x0][0x434] ;  /* 0x00008680ff3577ac */ /* 0x000e620008000800 */
[----:B------:R-:W-:-:S04]  /*0ef0*/  UIMAD UR8, UR40, UR20, UR27 ;  /* 0x00000014280872a4 */ /* 0x000fc8000f8e021b */
[----:B-1----:R-:W-:-:S12]  /*0f00*/  UIMAD UR53, UR8, UR53, URZ ;  /* 0x00000035083572a4 */ /* 0x002fd8000f8e02ff */
.L_x_59:
        /* <DEDUP_REMOVED lines=10> */
.L_x_60:
[----:B------:R-:W1:Y:S01]  /*0fb0*/  LDCU UR51, c[0x0][0x444] ;  /* 0x00008880ff3377ac */ /* 0x000e620008000800 */
[----:B------:R-:W-:-:S04]  /*0fc0*/  UIMAD UR8, UR40, UR20, UR27 ;  /* 0x00000014280872a4 */ /* 0x000fc8000f8e021b */
[----:B-1----:R-:W-:-:S12]  /*0fd0*/  UIMAD UR51, UR8, UR51, URZ ;  /* 0x00000033083372a4 */ /* 0x002fd8000f8e02ff */
.L_x_61:
        /* <DEDUP_REMOVED lines=16> */
[C---:B--2---:R-:W-:Y:S01]  /*10e0*/  IMAD.SHL.U32 R4, R0.reuse, 0x8, RZ ;  /* 0x0000000800047824 */ /* 0x044fe200078e00ff */
[----:B------:R-:W-:Y:S02]  /*10f0*/  SHF.R.U32.HI R17, RZ, 0x5, R0 ;  /* 0x00000005ff117819 */ /* 0x000fe40000011600 */
[----:B------:R-:W-:Y:S01]  /*1100*/  UISETP.LT.AND UP0, UPT, URZ, UR49, UPT ;  /* 0x00000031ff00728c */ /* 0x000fe2000bf01270 */
[----:B------:R-:W-:Y:S02]  /*1110*/  LOP3.LUT R15, R0, 0x1f, RZ, 0xc0, !PT ;  /* 0x0000001f000f7812 */ /* 0x000fe400078ec0ff */
[----:B------:R-:W1:Y:S01]  /*1120*/  LDCU.128 UR8, c[0x0][0x590] ;  /* 0x0000b200ff0877ac */ /* 0x000e620008000c00 */
[----:B------:R-:W-:Y:S02]  /*1130*/  LOP3.LUT R16, R4, 0x38, RZ, 0xc0, !PT ;  /* 0x0000003804107812 */ /* 0x000fe400078ec0ff */
[----:B------:R-:W-:-:S02]  /*1140*/  IMAD R15, R12, R17, R15 ;  /* 0x000000110c0f7224 */ /* 0x000fc400078e020f */
[----:B------:R-:W-:Y:S01]  /*1150*/  IADD3 R22, P0, PT, R16, UR54, RZ ;  /* 0x0000003610167c10 */ /* 0x000fe2000ff1e0ff */
[----:B------:R-:W-:Y:S01]  /*1160*/  IMAD.MOV.U32 R17, RZ, RZ, RZ ;  /* 0x000000ffff117224 */ /* 0x000fe200078e00ff */
[----:B------:R-:W-:Y:S01]  /*1170*/  USEL UR49, URZ, UR49, !UP0 ;  /* 0x00000031ff317287 */ /* 0x000fe2000c000000 */
[----:B------:R-:W-:Y:S01]  /*1180*/  IMAD.SHL.U32 R12, R12, 0x40, RZ ;  /* 0x000000400c0c7824 */ /* 0x000fe200078e00ff */
[----:B------:R-:W2:Y:S01]  /*1190*/  LDCU.64 UR54, c[0x0][0x420] ;  /* 0x00008400ff3677ac */ /* 0x000ea20008000a00 */
[----:B------:R-:W-:Y:S01]  /*11a0*/  IMAD.X R23, RZ, RZ, UR21, P0 ;  /* 0x00000015ff177e24 */ /* 0x000fe200080e06ff */
[--C-:B------:R-:W-:Y:S01]  /*11b0*/  IADD3 R13, P1, P0, R24, R13, R19.reuse ;  /* 0x0000000d180d7210 */ /* 0x100fe2000783e013 */
[----:B------:R-:W4:Y:S01]  /*11c0*/  LDCU.64 UR20, c[0x0][0x3c8] ;  /* 0x00007900ff1477ac */ /* 0x000f220008000a00 */
[----:B------:R-:W-:Y:S01]  /*11d0*/  SHF.R.S32.HI R19, RZ, 0x1f, R19 ;  /* 0x0000001fff137819 */ /* 0x000fe20000011413 */
[----:B------:R-:W-:Y:S01]  /*11e0*/  UISETP.GT.AND UP0, UPT, UR45, UR49, UPT ;  /* 0x000000312d00728c */ /* 0x000fe2000bf04270 */
[----:B-1----:R-:W-:Y:S01]  /*11f0*/  IMAD.U32 R20, RZ, RZ, UR8 ;  /* 0x00000008ff147e24 */ /* 0x002fe2000f8e00ff */
[----:B------:R-:W-:Y:S01]  /*1200*/  UIMAD UR19, UR17, UR8, URZ ;  /* 0x00000008111372a4 */ /* 0x000fe2000f8e02ff */
[----:B------:R-:W-:Y:S01]  /*1210*/  IMAD.U32 R11, RZ, RZ, UR10 ;  /* 0x0000000aff0b7e24 */ /* 0x000fe2000f8e00ff */
[----:B------:R-:W-:Y:S01]  /*1220*/  IADD3.X R10, PT, PT, R10, R18, R19, P1, P0 ;  /* 0x000000120a0a7210 */ /* 0x000fe20000fe0413 */
[----:B------:R-:W-:Y:S01]  /*1230*/  IMAD.WIDE.U32 R20, R20, UR47, R22 ;  /* 0x0000002f14147c25 */ /* 0x000fe2000f8e0016 */
[----:B------:R-:W-:-:S03]  /*1240*/  UIMAD UR19, UR47, UR9, UR19 ;  /* 0x000000092f1372a4 */ /* 0x000fc6000f8e0213 */
[----:B---3--:R-:W-:Y:S01]  /*1250*/  IMAD.WIDE.U32 R22, R2, UR47, R16 ;  /* 0x0000002f02167c25 */ /* 0x008fe2000f8e0010 */
[----:B--2---:R-:W-:-:S03]  /*1260*/  UIMAD.WIDE UR54, UR53, 0x4, UR54 ;  /* 0x00000004353678a5 */ /* 0x004fc6000f8e0236 */
[----:B------:R-:W-:Y:S01]  /*1270*/  VIADD R21, R21, UR19 ;  /* 0x0000001315157c36 */ /* 0x000fe20008000000 */
[----:B------:R-:W-:Y:S01]  /*1280*/  IADD3 R22, P0, PT, R22, UR16, RZ ;  /* 0x0000001016167c10 */ /* 0x000fe2000ff1e0ff */
[----:B------:R-:W-:Y:S01]  /*1290*/  IMAD.U32 R18, RZ, RZ, UR11 ;  /* 0x0000000bff127e24 */ /* 0x000fe2000f8e00ff */
[----:B------:R-:W1:Y:S01]  /*12a0*/  LDCU.64 UR10, c[0x0][0x570] ;  /* 0x0000ae00ff0a77ac */ /* 0x000e620008000a00 */
[----:B------:R-:W-:-:S04]  /*12b0*/  IMAD.WIDE.U32 R24, R11, UR27, R20 ;  /* 0x0000001b0b187c25 */ /* 0x000fc8000f8e0014 */
[----:B------:R-:W-:Y:S01]  /*12c0*/  IMAD R11, R2, UR17, RZ ;  /* 0x00000011020b7c24 */ /* 0x000fe2000f8e02ff */
[----:B------:R-:W2:Y:S01]  /*12d0*/  LDCU.64 UR16, c[0x0][0x550] ;  /* 0x0000aa00ff1077ac */ /* 0x000ea20008000a00 */
[----:B-----5:R-:W-:-:S04]  /*12e0*/  IMAD.WIDE.U32 R20, R8, UR25, RZ ;  /* 0x0000001908147c25 */ /* 0x020fc8000f8e00ff */
[----:B------:R-:W-:Y:S02]  /*12f0*/  IMAD R8, R3, UR47, R11 ;  /* 0x0000002f03087c24 */ /* 0x000fe4000f8e020b */
[----:B------:R-:W-:Y:S02]  /*1300*/  IMAD R9, R9, UR25, R21 ;  /* 0x0000001909097c24 */ /* 0x000fe4000f8e0215 */
[----:B----4-:R-:W-:Y:S01]  /*1310*/  IMAD.U32 R11, RZ, RZ, UR21 ;  /* 0x00000015ff0b7e24 */ /* 0x010fe2000f8e00ff */
[----:B------:R-:W-:Y:S01]  /*1320*/  IADD3.X R23, PT, PT, R23, UR18, R8, P0, !PT ;  /* 0x0000001217177c10 */ /* 0x000fe200087fe408 */
[----:B------:R-:W3:Y:S01]  /*1330*/  LDCU.64 UR18, c[0x0][0x380] ;  /* 0x00007000ff1277ac */ /* 0x000ee20008000a00 */
[----:B------:R-:W-:Y:S01]  /*1340*/  SEL R8, R20, RZ, P3 ;  /* 0x000000ff14087207 */ /* 0x000fe20001800000 */
[----:B------:R-:W-:Y:S01]  /*1350*/  IMAD.U32 R20, RZ, RZ, UR20 ;  /* 0x00000014ff147e24 */ /* 0x000fe2000f8e00ff */
[----:B------:R-:W-:Y:S01]  /*1360*/  SEL R9, R9, RZ, P3 ;  /* 0x000000ff09097207 */ /* 0x000fe20001800000 */
[----:B------:R-:W-:Y:S01]  /*1370*/  IMAD R19, R18, UR27, R25 ;  /* 0x0000001b12137c24 */ /* 0x000fe2000f8e0219 */
[----:B------:R-:W-:Y:S01]  /*1380*/  IADD3 R13, P1, P0, R15, R13, R8 ;  /* 0x0000000d0f0d7210 */ /* 0x000fe2000783e008 */
[----:B------:R-:W-:Y:S01]  /*1390*/  IMAD.WIDE.U32 R20, R20, UR27, R22 ;  /* 0x0000001b14147c25 */ /* 0x000fe2000f8e0016 */
[----:B------:R-:W-:Y:S01]  /*13a0*/  SHF.R.U32.HI R8, RZ, 0x3, R0 ;  /* 0x00000003ff087819 */ /* 0x000fe20000011600 */
[----:B------:R-:W-:Y:S01]  /*13b0*/  USHF.L.U64.HI UR20, UR8, 0x5, UR9 ;  /* 0x0000000508147899 */ /* 0x000fe20008010209 */
[----:B------:R-:W-:Y:S01]  /*13c0*/  SHF.R.S32.HI R15, RZ, 0x1f, R15 ;  /* 0x0000001fff0f7819 */ /* 0x000fe2000001140f */
[----:B------:R-:W-:-:S02]  /*13d0*/  IMAD.MOV.U32 R18, RZ, RZ, R24 ;  /* 0x000000ffff127224 */ /* 0x000fc400078e0018 */
[----:B------:R-:W-:Y:S01]  /*13e0*/  IMAD R21, R11, UR27, R21 ;  /* 0x0000001b0b157c24 */ /* 0x000fe2000f8e0215 */
[----:B------:R-:W-:Y:S01]  /*13f0*/  IADD3.X R10, PT, PT, R15, R10, R9, P1, P0 ;  /* 0x0000000a0f0a7210 */ /* 0x000fe20000fe0409 */
[----:B------:R-:W-:Y:S01]  /*1400*/  IMAD.WIDE.U32 R18, R8, UR8, R18 ;  /* 0x0000000808127c25 */ /* 0x000fe2000f8e0012 */
[----:B------:R-:W-:Y:S02]  /*1410*/  IADD3 R9, P0, PT, R12, R13, RZ ;  /* 0x0000000d0c097210 */ /* 0x000fe40007f1e0ff */
[----:B------:R-:W-:Y:S01]  /*1420*/  LOP3.LUT R13, R16, 0x40, RZ, 0xfc, !PT ;  /* 0x00000040100d7812 */ /* 0x000fe200078efcff */
[----:B------:R-:W-:Y:S01]  /*1430*/  IMAD.WIDE.U32 R20, R8, R2, R20 ;  /* 0x0000000208147225 */ /* 0x000fe200078e0014 */
[----:B------:R-:W-:Y:S02]  /*1440*/  LEA.HI.X.SX32 R12, R12, R10, 0x1, P0 ;  /* 0x0000000a0c0c7211 */ /* 0x000fe400000f0eff */
[----:B--2---:R-:W-:Y:S01]  /*1450*/  LEA R234, P2, R18, UR16, 0x1 ;  /* 0x0000001012ea7c11 */ /* 0x004fe2000f8408ff */
[C---:B------:R-:W-:Y:S01]  /*1460*/  IMAD R11, R8.reuse, UR9, R19 ;  /* 0x00000009080b7c24 */ /* 0x040fe2000f8e0213 */
[C---:B-1----:R-:W-:Y:S01]  /*1470*/  LEA R244, P0, R9.reuse, UR10, 0x2 ;  /* 0x0000000a09f47c11 */ /* 0x042fe2000f8010ff */
[----:B------:R-:W-:Y:S01]  /*1480*/  IMAD R10, R8, R3, R21 ;  /* 0x00000003080a7224 */ /* 0x000fe200078e0215 */
[----:B---3--:R-:W-:Y:S01]  /*1490*/  LEA R236, P1, R20, UR18, 0x1 ;  /* 0x0000001214ec7c11 */ /* 0x008fe2000f8208ff */
[----:B------:R-:W-:Y:S01]  /*14a0*/  USHF.L.U32 UR16, UR8, 0x5, URZ ;  /* 0x0000000508107899 */ /* 0x000fe200080006ff */
[----:B------:R-:W-:Y:S01]  /*14b0*/  LEA.HI.X R235, R18, UR17, R11, 0x1, P2 ;  /* 0x0000001112eb7c11 */ /* 0x000fe200090f0c0b */
[----:B------:R-:W-:Y:S01]  /*14c0*/  UMOV UR18, UR56 ;  /* 0x0000003800127c82 */ /* 0x000fe20008000000 */
[----:B------:R-:W-:Y:S01]  /*14d0*/  LEA.HI.X R245, R9, UR11, R12, 0x2, P0 ;  /* 0x0000000b09f57c11 */ /* 0x000fe200080f140c */
[----:B------:R-:W-:Y:S01]  /*14e0*/  IMAD.SHL.U32 R9, R2, 0x20, RZ ;  /* 0x0000002002097824 */ /* 0x000fe200078e00ff */
[----:B------:R-:W-:Y:S01]  /*14f0*/  LEA.HI.X R237, R20, UR19, R10, 0x1, P1 ;  /* 0x0000001314ed7c11 */ /* 0x000fe200088f0c0a */
[----:B------:R-:W-:Y:S01]  /*1500*/  UMOV UR17, UR57 ;  /* 0x0000003900117c82 */ /* 0x000fe20008000000 */
[----:B------:R-:W-:-:S02]  /*1510*/  SHF.L.U64.HI R3, R2, 0x5, R3 ;  /* 0x0000000502037819 */ /* 0x000fc40000010203 */
        /* <DEDUP_REMOVED lines=16> */
.L_x_63:
[----:B------:R-:W1:Y:S01]  /*1620*/  LDCU.64 UR14, c[0x0][0x5c0] ;  /* 0x0000b800ff0e77ac */ /* 0x000e620008000a00 */
[----:B------:R-:W-:-:S04]  /*1630*/  UIADD3 UR8, UPT, UPT, UR42, UR43, URZ ;  /* 0x0000002b2a087290 */ /* 0x000fc8000fffe0ff */
[----:B-1----:R-:W-:Y:S02]  /*1640*/  UIMAD.WIDE.U32 UR18, UR8, UR14, URZ ;  /* 0x0000000e081272a5 */ /* 0x002fe4000f8e00ff */
[----:B------:R-:W-:-:S04]  /*1650*/  UIMAD UR8, UR8, UR15, URZ ;  /* 0x0000000f080872a4 */ /* 0x000fc8000f8e02ff */
[----:B------:R-:W-:-:S06]  /*1660*/  UIADD3 UR8, UPT, UPT, UR19, UR8, URZ ;  /* 0x0000000813087290 */ /* 0x000fcc000fffe0ff */
[----:B------:R-:W-:Y:S02]  /*1670*/  MOV R3, UR8 ;  /* 0x0000000800037c02 */ /* 0x000fe40008000f00 */
.L_x_64:
        /* <DEDUP_REMOVED lines=13> */
.L_x_65:
[----:B------:R-:W1:Y:S01]  /*1750*/  LDCU.64 UR12, c[0x0][0x5c8] ;  /* 0x0000b900ff0c77ac */ /* 0x000e620008000a00 */
[----:B------:R-:W-:-:S04]  /*1760*/  UIADD3 UR42, UPT, UPT, UR42, UR43, URZ ;  /* 0x0000002b2a2a7290 */ /* 0x000fc8000fffe0ff */
[----:B-1----:R-:W-:Y:S02]  /*1770*/  UIMAD.WIDE.U32 UR20, UR42, UR12, URZ ;  /* 0x0000000c2a1472a5 */ /* 0x002fe4000f8e00ff */
[----:B------:R-:W-:-:S04]  /*1780*/  UIMAD UR42, UR42, UR13, URZ ;  /* 0x0000000d2a2a72a4 */ /* 0x000fc8000f8e02ff */
[----:B------:R-:W-:-:S06]  /*1790*/  UIADD3 UR42, UPT, UPT, UR21, UR42, URZ ;  /* 0x0000002a152a7290 */ /* 0x000fcc000fffe0ff */
[----:B------:R-:W-:Y:S02]  /*17a0*/  MOV R4, UR42 ;  /* 0x0000002a00047c02 */ /* 0x000fe40008000f00 */
.L_x_66:
[----:B------:R-:W-:-:S06]  /*17b0*/  UIADD3 UR41, UPT, UPT, -UR33, UR41, URZ ;  /* 0x0000002921297290 */ /* 0x000fcc000fffe1ff */
[----:B------:R-:W-:-:S13]  /*17c0*/  ISETP.GE.AND P0, PT, R8, UR41, PT ;  /* 0x0000002908007c0c */ /* 0x000fda000bf06270 */
[----:B------:R-:W-:Y:S05]  /*17d0*/  @P0 BRA `(.L_x_67) ;  /* 0x0000005400e40947 */ /* 0x000fea0003800000 */
[----:B------:R-:W1:Y:S01]  /*17e0*/  LDCU.64 UR8, c[0x0][0x5e0] ;  /* 0x0000bc00ff0877ac */ /* 0x000e620008000a00 */
[----:B------:R-:W-:Y:S01]  /*17f0*/  MOV R0, UR12 ;  /* 0x0000000c00007c02 */ /* 0x000fe20008000f00 */
[----:B------:R-:W-:Y:S01]  /*1800*/  IMAD.U32 R2, RZ, RZ, UR14 ;  /* 0x0000000eff027e24 */ /* 0x000fe2000f8e00ff */
[----:B------:R-:W2:Y:S03]  /*1810*/  LDCU.64 UR16, c[0x0][0x5d8] ;  /* 0x0000bb00ff1077ac */ /* 0x000ea60008000a00 */
[--C-:B------:R-:W-:Y:S01]  /*1820*/  IMAD.WIDE.U32 R6, R0, UR33, R16.reuse ;  /* 0x0000002100067c25 */ /* 0x100fe2000f8e0010 */
[----:B------:R-:W-:Y:S02]  /*1830*/  UIMAD UR11, UR32, UR14, URZ ;  /* 0x0000000e200b72a4 */ /* 0x000fe4000f8e02ff */
[----:B------:R-:W-:Y:S01]  /*1840*/  UIMAD UR10, UR32, UR12, URZ ;  /* 0x0000000c200a72a4 */ /* 0x000fe2000f8e02ff */
[----:B------:R-:W-:Y:S01]  /*1850*/  IMAD.WIDE.U32 R14, R2, UR33, R16 ;  /* 0x00000021020e7c25 */ /* 0x000fe2000f8e0010 */
[----:B------:R-:W-:Y:S01]  /*1860*/  UIMAD UR11, UR33, UR15, UR11 ;  /* 0x0000000f210b72a4 */ /* 0x000fe2000f8e020b */
[----:B------:R-:W-:Y:S01]  /*1870*/  IADD3 R6, P0, PT, R6, UR20, RZ ;  /* 0x0000001406067c10 */ /* 0x000fe2000ff1e0ff */
[----:B------:R-:W-:Y:S01]  /*1880*/  UIMAD UR10, UR33, UR13, UR10 ;  /* 0x0000000d210a72a4 */ /* 0x000fe2000f8e020a */
[----:B------:R-:W-:Y:S01]  /*1890*/  IADD3 R14, P1, PT, R14, UR18, RZ ;  /* 0x000000120e0e7c10 */ /* 0x000fe2000ff3e0ff */
[----:B------:R-:W3:Y:S01]  /*18a0*/  LDCU UR19, c[0x0][0x440] ;  /* 0x00008800ff1377ac */ /* 0x000ee20008000800 */
[----:B-1----:R-:W-:-:S03]  /*18b0*/  MOV R2, UR8 ;  /* 0x0000000800027c02 */ /* 0x002fc60008000f00 */
[----:B------:R-:W-:Y:S02]  /*18c0*/  IADD3.X R7, PT, PT, R4, UR10, R7, P0, !PT ;  /* 0x0000000a04077c10 */ /* 0x000fe400087fe407 */
[----:B------:R-:W-:Y:S01]  /*18d0*/  IADD3.X R15, PT, PT, R3, UR11, R15, P1, !PT ;  /* 0x0000000b030f7c10 */ /* 0x000fe20008ffe40f */
[----:B--2---:R-:W-:Y:S02]  /*18e0*/  IMAD.U32 R0, RZ, RZ, UR16 ;  /* 0x00000010ff007e24 */ /* 0x004fe4000f8e00ff */
[----:B------:R-:W1:Y:S01]  /*18f0*/  LDCU.64 UR10, c[0x0][0x560] ;  /* 0x0000ac00ff0a77ac */ /* 0x000e620008000a00 */
[----:B------:R-:W-:Y:S01]  /*1900*/  IMAD.WIDE.U32 R6, R2, UR27, R6 ;  /* 0x0000001b02067c25 */ /* 0x000fe2000f8e0006 */
[----:B------:R-:W-:Y:S01]  /*1910*/  MOV R2, UR9 ;  /* 0x0000000900027c02 */ /* 0x000fe20008000f00 */
[----:B------:R-:W2:Y:S02]  /*1920*/  LDCU.64 UR8, c[0x0][0x568] ;  /* 0x0000ad00ff0877ac */ /* 0x000ea40008000a00 */
[----:B------:R-:W-:-:S04]  /*1930*/  IMAD.WIDE.U32 R14, R0, UR27, R14 ;  /* 0x0000001b000e7c25 */ /* 0x000fc8000f8e000e */
[----:B------:R-:W-:Y:S01]  /*1940*/  IMAD.U32 R0, RZ, RZ, UR17 ;  /* 0x00000011ff007e24 */ /* 0x000fe2000f8e00ff */
[----:B---3--:R-:W-:Y:S01]  /*1950*/  ISETP.GE.AND P4, PT, R16, UR19, PT ;  /* 0x0000001310007c0c */ /* 0x008fe2000bf86270 */
[----:B------:R-:W-:Y:S01]  /*1960*/  IMAD R3, R2, UR27, R7 ;  /* 0x0000001b02037c24 */ /* 0x000fe2000f8e0207 */
[----:B------:R-:W-:Y:S01]  /*1970*/  ISETP.GE.AND P3, PT, R13, UR19, PT ;  /* 0x000000130d007c0c */ /* 0x000fe2000bf66270 */
[----:B------:R-:W-:Y:S01]  /*1980*/  IMAD R15, R0, UR27, R15 ;  /* 0x0000001b000f7c24 */ /* 0x000fe2000f8e020f */
[----:B------:R-:W-:Y:S01]  /*1990*/  ISETP.GE.AND P2, PT, R11, UR19, PT ;  /* 0x000000130b007c0c */ /* 0x000fe2000bf46270 */
[----:B------:R-:W-:Y:S01]  /*19a0*/  IMAD.MOV.U32 R2, RZ, RZ, R6 ;  /* 0x000000ffff027224 */ /* 0x000fe200078e0006 */
[----:B------:R-:W-:Y:S01]  /*19b0*/  ISETP.GE.AND P1, PT, R12, UR19, PT ;  /* 0x000000130c007c0c */ /* 0x000fe2000bf26270 */
[----:B------:R-:W-:-:S04]  /*19c0*/  IMAD.WIDE.U32 R14, R8, UR14, R14 ;  /* 0x0000000e080e7c25 */ /* 0x000fc8000f8e000e */
[----:B------:R-:W-:Y:S01]  /*19d0*/  IMAD R0, R8, UR15, R15 ;  /* 0x0000000f08007c24 */ /* 0x000fe2000f8e020f */
        /* <DEDUP_REMOVED lines=16> */
.L_x_62:
        /* <DEDUP_REMOVED lines=51> */
.L_x_69:
[----:B------:R1:W-:Y:S04]  /*1e10*/  STS.128 [R10+0x14000], RZ ;  /* 0x014000ff0a007388 */ /* 0x0003e80000000c00 */
[----:B------:R1:W-:Y:S04]  /*1e20*/  STS.128 [R10+0x15000], RZ ;  /* 0x015000ff0a007388 */ /* 0x0003e80000000c00 */
[----:B------:R1:W-:Y:S04]  /*1e30*/  STS.128 [R10+0x16000], RZ ;  /* 0x016000ff0a007388 */ /* 0x0003e80000000c00 */
[----:B------:R1:W-:Y:S02]  /*1e40*/  STS.128 [R10+0x17000], RZ ;  /* 0x017000ff0a007388 */ /* 0x0003e40000000c00 */
.L_x_70:
[----:B------:R-:W-:Y:S05]  /*1e50*/  BSYNC.RECONVERGENT B0 ;  /* 0x0000000000007941 */ /* 0x000fea0003800200 */
.L_x_68:
        /* <DEDUP_REMOVED lines=31> */
.L_x_72:
[----:B------:R4:W-:Y:S04]  /*2050*/  STS.128 [R10+0x8000], RZ ;  /* 0x008000ff0a007388 */ /* 0x0009e80000000c00 */
[----:B------:R4:W-:Y:S04]  /*2060*/  STS.128 [R10+0xa000], RZ ;  /* 0x00a000ff0a007388 */ /* 0x0009e80000000c00 */
[----:B------:R4:W-:Y:S04]  /*2070*/  STS.128 [R10+0xc000], RZ ;  /* 0x00c000ff0a007388 */ /* 0x0009e80000000c00 */
[----:B------:R4:W-:Y:S02]  /*2080*/  STS.128 [R10+0xe000], RZ ;  /* 0x00e000ff0a007388 */ /* 0x0009e40000000c00 */
.L_x_73:
[----:B------:R-:W-:Y:S05]  /*2090*/  BSYNC.RECONVERGENT B0 ;  /* 0x0000000000007941 */ /* 0x000fea0003800200 */
.L_x_71:
        /* <DEDUP_REMOVED lines=38> */
.L_x_75:
[----:B------:R-:W-:Y:S05]  /*2300*/  BSYNC.RECONVERGENT B0 ;  /* 0x0000000000007941 */ /* 0x000fea0003800200 */
.L_x_74:
        /* <DEDUP_REMOVED lines=28> */
.L_x_77:
[----:B------:R1:W-:Y:S04]  /*24d0*/  STS.128 [R10], RZ ;  /* 0x000000ff0a007388 */ /* 0x0003e80000000c00 */
[----:B------:R1:W-:Y:S04]  /*24e0*/  STS.128 [R10+0x2000], RZ ;  /* 0x002000ff0a007388 */ /* 0x0003e80000000c00 */
[----:B------:R1:W-:Y:S04]  /*24f0*/  STS.128 [R10+0x4000], RZ ;  /* 0x004000ff0a007388 */ /* 0x0003e80000000c00 */
[----:B------:R1:W-:Y:S02]  /*2500*/  STS.128 [R10+0x6000], RZ ;  /* 0x006000ff0a007388 */ /* 0x0003e40000000c00 */
.L_x_78:
[----:B------:R-:W-:Y:S05]  /*2510*/  BSYNC.RECONVERGENT B0 ;  /* 0x0000000000007941 */ /* 0x000fea0003800200 */
.L_x_76:
[--C-:B------:R-:W-:Y:S01]  /*2520*/  SHF.R.U32.HI R2, RZ, 0x1, R0.reuse ;  /* 0x00000001ff027819 */ /* 0x100fe20000011600 */
[----:B------:R-:W-:Y:S01]  /*2530*/  IMAD.MOV.U32 R232, RZ, RZ, 0x7f800000 ;  /* 0x7f800000ffe87424 */ /* 0x000fe200078e00ff */
[----:B------:R-:W-:Y:S01]  /*2540*/  SHF.R.U32.HI R233, RZ, 0x2, R0 ;  /* 0x00000002ffe97819 */ /* 0x000fe20000011600 */
[----:B------:R-:W-:Y:S01]  /*2550*/  IMAD.MOV.U32 R231, RZ, RZ, 0x7f800000 ;  /* 0x7f800000ffe77424 */ /* 0x000fe200078e00ff */
[----:B--2---:R-:W-:-:S04]  /*2560*/  LOP3.LUT R14, R2, 0x30, RZ, 0xc0, !PT ;  /* 0x00000030020e7812 */ /* 0x004fc800078ec0ff */
        /* <DEDUP_REMOVED lines=14> */
[----:B------:R-:W1:Y:S01]  /*2650*/  LDCU UR8, c[0x0][0x440] ;  /* 0x00008800ff0877ac */ /* 0x000e620008000800 */
[----:B--2---:R-:W-:-:S04]  /*2660*/  LEA R14, P4, R9, R236, 0x1 ;  /* 0x000000ec090e7211 */ /* 0x004fc800078808ff */
[----:B------:R-:W-:Y:S02]  /*2670*/  LEA.HI.X R15, R9, R237, R3, 0x1, P4 ;  /* 0x000000ed090f7211 */ /* 0x000fe400020f0c03 */
[----:B-1----:R-:W-:Y:S02]  /*2680*/  ISETP.GE.AND P3, PT, R16, UR8, PT ;  /* 0x0000000810007c0c */ /* 0x002fe4000bf66270 */
        /* <DEDUP_REMOVED lines=23> */
.L_x_80:
[----:B------:R-:W-:Y:S05]  /*2800*/  BSYNC.RECONVERGENT B0 ;  /* 0x0000000000007941 */ /* 0x000fea0003800200 */
.L_x_79:
[----:B------:R-:W-:Y:S04]  /*2810*/  BSSY.RECONVERGENT B0, `(.L_x_81) ;  /* 0x0000031000007945 */ /* 0x000fe80003800200 */
[----:B------:R-:W-:Y:S05]  /*2820*/  @P6 BRA `(.L_x_82) ;  /* 0x0000000000ac6947 */ /* 0x000fea0003800000 */
[----:B------:R-:W3:Y:S01]  /*2830*/  LDCU.64 UR10, c[0x0][0x3d0] ;  /* 0x00007a00ff0a77ac */ /* 0x000ee20008000a00 */
[----:B------:R-:W-:Y:S01]  /*2840*/  IMAD.U32 R3, RZ, RZ, UR14 ;  /* 0x0000000eff037e24 */ /* 0x000fe2000f8e00ff */
[----:B------:R-:W-:-:S03]  /*2850*/  UIMAD UR8, UR32, UR14, URZ ;  /* 0x0000000e200872a4 */ /* 0x000fc6000f8e02ff */
[----:B-12---:R-:W-:Y:S01]  /*2860*/  IMAD.WIDE.U32 R14, R3, UR33, R16 ;  /* 0x00000021030e7c25 */ /* 0x006fe2000f8e0010 */
[----:B------:R-:W1:Y:S01]  /*2870*/  LDCU UR12, c[0x0][0x440] ;  /* 0x00008800ff0c77ac */ /* 0x000e620008000800 */
[----:B------:R-:W-:Y:S01]  /*2880*/  UIMAD UR8, UR33, UR15, UR8 ;  /* 0x0000000f210872a4 */ /* 0x000fe2000f8e0208 */
[----:B------:R-:W-:-:S05]  /*2890*/  IADD3 R14, P0, PT, R14, UR48, RZ ;  /* 0x000000300e0e7c10 */ /* 0x000fca000ff1e0ff */
[----:B------:R-:W-:Y:S01]  /*28a0*/  IADD3.X R15, PT, PT, R7, UR8, R15, P0, !PT ;  /* 0x00000008070f7c10 */ /* 0x000fe200087fe40f */
[----:B---3--:R-:W-:-:S04]  /*28b0*/  IMAD R5, R5, UR10, RZ ;  /* 0x0000000a05057c24 */ /* 0x008fc8000f8e02ff */
[----:B------:R-:W2:Y:S01]  /*28c0*/  LDCU.64 UR8, c[0x0][0x388] ;  /* 0x00007100ff0877ac */ /* 0x000ea20008000a00 */
[C---:B------:R-:W-:Y:S02]  /*28d0*/  IMAD R5, R6.reuse, UR11, R5 ;  /* 0x0000000b06057c24 */ /* 0x040fe4000f8e0205 */
[----:B------:R-:W-:Y:S01]  /*28e0*/  IMAD.WIDE.U32 R14, R6, UR10, R14 ;  /* 0x0000000a060e7c25 */ /* 0x000fe2000f8e000e */
[----:B-1----:R-:W-:Y:S02]  /*28f0*/  ISETP.GE.AND P3, PT, R16, UR12, PT ;  /* 0x0000000c10007c0c */ /* 0x002fe4000bf66270 */
[----:B------:R-:W-:Y:S01]  /*2900*/  ISETP.GE.AND P2, PT, R13, UR12, PT ;  /* 0x0000000c0d007c0c */ /* 0x000fe2000bf46270 */
[----:B------:R-:W-:Y:S01]  /*2910*/  IMAD.MOV.U32 R6, RZ, RZ, R14 ;  /* 0x000000ffff067224 */ /* 0x000fe200078e000e */
[----:B------:R-:W-:Y:S02]  /*2920*/  IADD3 R7, PT, PT, R15, R5, RZ ;  /* 0x000000050f077210 */ /* 0x000fe40007ffe0ff */
[----:B------:R-:W-:-:S02]  /*2930*/  ISETP.GE.AND P1, PT, R11, UR12, PT ;  /* 0x0000000c0b007c0c */ /* 0x000fc4000bf26270 */
        /* <DEDUP_REMOVED lines=26> */
.L_x_82:
[----:B------:R1:W-:Y:S04]  /*2ae0*/  STS.128 [R10+0x10000], RZ ;  /* 0x010000ff0a007388 */ /* 0x0003e80000000c00 */
[----:B------:R1:W-:Y:S04]  /*2af0*/  STS.128 [R10+0x11000], RZ ;  /* 0x011000ff0a007388 */ /* 0x0003e80000000c00 */
[----:B------:R1:W-:Y:S04]  /*2b00*/  STS.128 [R10+0x12000], RZ ;  /* 0x012000ff0a007388 */ /* 0x0003e80000000c00 */
[----:B------:R1:W-:Y:S02]  /*2b10*/  STS.128 [R10+0x13000], RZ ;  /* 0x013000ff0a007388 */ /* 0x0003e40000000c00 */
.L_x_83:
[----:B------:R-:W-:Y:S05]  /*2b20*/  BSYNC.RECONVERGENT B0 ;  /* 0x0000000000007941 */ /* 0x000fea0003800200 */
.L_x_81:
[----:B------:R-:W2:Y:S01]  /*2b30*/  S2R R214, SR_TID.X ;  /* 0x0000000000d67919 */ /* 0x000ea20000002100 */
[C---:B------:R-:W-:Y:S01]  /*2b40*/  IMAD.SHL.U32 R224, R0.reuse, 0x40, RZ ;  /* 0x0000004000e07824 */ /* 0x040fe200078e00ff */
[C---:B------:R-:W-:Y:S01]  /*2b50*/  R2P PR, R0.reuse, 0x6 ;  /* 0x0000000600007804 */ /* 0x040fe20000000000 */
[----:B------:R-:W-:Y:S01]  /*2b60*/  IMAD.SHL.U32 R3, R0, 0x20, RZ ;  /* 0x0000002000037824 */ /* 0x000fe200078e00ff */
[----:B------:R-:W0:Y:S01]  /*2b70*/  LDGDEPBAR ;  /* 0x00000000000079af */ /* 0x000e220000000000 */
[----:B------:R-:W-:Y:S01]  /*2b80*/  IMAD.MOV.U32 R222, RZ, RZ, 0x20 ;  /* 0x00000020ffde7424 */ /* 0x000fe200078e00ff */
[C---:B------:R-:W-:Y:S01]  /*2b90*/  LOP3.LUT R7, R224.reuse, 0x1c0, RZ, 0xc0, !PT ;  /* 0x000001c0e0077812 */ /* 0x040fe200078ec0ff */
[----:B------:R-:W1:Y:S01]  /*2ba0*/  LDC R243, c[0x0][0x44c] ;  /* 0x00011300fff37b82 */ /* 0x000e620000000800 */
[----:B------:R-:W-:Y:S01]  /*2bb0*/  LOP3.LUT R224, R224, 0x200, RZ, 0xc0, !PT ;  /* 0x00000200e0e07812 */ /* 0x000fe200078ec0ff */
[----:B------:R-:W3:Y:S01]  /*2bc0*/  LDCU UR12, c[0x0][0x590] ;  /* 0x0000b200ff0c77ac */ /* 0x000ee20008000800 */
[----:B------:R-:W-:Y:S01]  /*2bd0*/  LOP3.LUT R225, R3, 0x200, RZ, 0xc0, !PT ;  /* 0x0000020003e17812 */ /* 0x000fe200078ec0ff */
[----:B------:R-:W-:Y:S01]  /*2be0*/  IMAD.MOV.U32 R223, RZ, RZ, 0x40 ;  /* 0x00000040ffdf7424 */ /* 0x000fe200078e00ff */
[--C-:B------:R-:W-:Y:S01]  /*2bf0*/  LOP3.LUT R7, R7, 0x38, R4.reuse, 0xf8, !PT ;  /* 0x0000003807077812 */ /* 0x100fe200078ef804 */
[----:B------:R-:W-:Y:S01]  /*2c00*/  IMAD.MOV.U32 R247, RZ, RZ, 0x240 ;  /* 0x00000240fff77424 */ /* 0x000fe200078e00ff */
[----:B------:R-:W-:Y:S01]  /*2c10*/  LOP3.LUT R224, R224, 0xc00, R3, 0xf8, !PT ;  /* 0x00000c00e0e07812 */ /* 0x000fe200078ef803 */
[----:B------:R-:W-:Y:S01]  /*2c20*/  IMAD.MOV.U32 R242, RZ, RZ, 0x3f ;  /* 0x0000003ffff27424 */ /* 0x000fe200078e00ff */
[----:B------:R-:W-:Y:S01]  /*2c30*/  LOP3.LUT R225, R225, 0x1c00, R4, 0xf8, !PT ;  /* 0x00001c00e1e17812 */ /* 0x000fe200078ef804 */
[----:B------:R-:W-:Y:S01]  /*2c40*/  IMAD.MOV.U32 R239, RZ, RZ, 0x37 ;  /* 0x00000037ffef7424 */ /* 0x000fe200078e00ff */
[----:B------:R-:W-:-:S02]  /*2c50*/  LOP3.LUT R6, R7, 0x8, R0, 0x78, !PT ;  /* 0x0000000807067812 */ /* 0x000fc400078e7800 */
[----:B------:R-:W-:Y:S02]  /*2c60*/  CS2R R126, SRZ ;  /* 0x00000000007e7805 */ /* 0x000fe4000001ff00 */
[----:B------:R-:W-:Y:S02]  /*2c70*/  SEL R222, R222, 0xffffffe0, !P1 ;  /* 0xffffffe0dede7807 */ /* 0x000fe40004800000 */
[----:B------:R-:W-:Y:S02]  /*2c80*/  CS2R R124, SRZ ;  /* 0x00000000007c7805 */ /* 0x000fe4000001ff00 */
[----:B------:R-:W-:Y:S02]  /*2c90*/  LOP3.LUT R225, R225, R6, RZ, 0xfc, !PT ;  /* 0x00000006e1e17212 */ /* 0x000fe400078efcff */
[----:B------:R-:W-:Y:S02]  /*2ca0*/  CS2R R130, SRZ ;  /* 0x0000000000827805 */ /* 0x000fe4000001ff00 */
[----:B------:R-:W-:-:S02]  /*2cb0*/  LOP3.LUT R7, R7, 0x8, R2, 0x78, !PT ;  /* 0x0000000807077812 */ /* 0x000fc400078e7802 */
[----:B------:R-:W-:Y:S02]  /*2cc0*/  CS2R R128, SRZ ;  /* 0x0000000000807805 */ /* 0x000fe4000001ff00 */
[----:B------:R-:W-:Y:S02]  /*2cd0*/  LEA R225, R225, UR5, 0x1 ;  /* 0x00000005e1e17c11 */ /* 0x000fe4000f8e08ff */
[----:B------:R-:W-:Y:S01]  /*2ce0*/  CS2R R122, SRZ ;  /* 0x00000000007a7805 */ /* 0x000fe2000001ff00 */
[----:B------:R-:W-:-:S04]  /*2cf0*/  DEPBAR.LE SB0, 0x1 ;  /* 0x000080400000791a */ /* 0x000fc80000000000 */
[C---:B--2---:R-:W-:Y:S01]  /*2d00*/  IMAD.SHL.U32 R212, R214.reuse, 0x40, RZ ;  /* 0x00000040d6d47824 */ /* 0x044fe200078e00ff */
[----:B------:R-:W-:Y:S01]  /*2d10*/  SHF.R.U32.HI R230, RZ, 0x2, R214 ;  /* 0x00000002ffe67819 */ /* 0x000fe200000116d6 */
[----:B------:R-:W-:Y:S01]  /*2d20*/  IMAD.SHL.U32 R3, R214, 0x100, RZ ;  /* 0x00000100d6037824 */ /* 0x000fe200078e00ff */
[----:B------:R-:W-:Y:S01]  /*2d30*/  BAR.SYNC.DEFER_BLOCKING 0x0 ;  /* 0x0000000000007b1d */ /* 0x000fe20000010000 */
[C---:B------:R-:W-:Y:S01]  /*2d40*/  VIADD R188, R225.reuse, 0x14040 ;  /* 0x00014040e1bc7836 */ /* 0x040fe20000000000 */
[C---:B------:R-:W-:Y:S01]  /*2d50*/  LOP3.LUT R4, R212.reuse, 0x200, RZ, 0xc0, !PT ;  /* 0x00000200d4047812 */ /* 0x040fe200078ec0ff */
[----:B------:R-:W-:Y:S01]  /*2d60*/  IMAD.IADD R217, R225, 0x1, R222 ;  /* 0x00000001e1d97824 */ /* 0x000fe200078e02de */
[----:B------:R-:W-:Y:S01]  /*2d70*/  LOP3.LUT R220, R212, 0x1c0, RZ, 0xc0, !PT ;  /* 0x000001c0d4dc7812 */ /* 0x000fe200078ec0ff */
[----:B------:R-:W-:Y:S01]  /*2d80*/  IMAD.SHL.U32 R2, R214, 0x20, RZ ;  /* 0x00000020d6027824 */ /* 0x000fe200078e00ff */
[----:B------:R-:W-:Y:S01]  /*2d90*/  LOP3.LUT R4, R4, 0x1000, R3, 0xf8, !PT ;  /* 0x0000100004047812 */ /* 0x000fe200078ef803 */
[----:B------:R-:W-:Y:S01]  /*2da0*/  IMAD.SHL.U32 R3, R214, 0x8, RZ ;  /* 0x00000008d6037824 */ /* 0x000fe200078e00ff */
[----:B------:R-:W-:Y:S01]  /*2db0*/  LOP3.LUT R220, R220, 0x38, R230, 0xf8, !PT ;  /* 0x00000038dcdc7812 */ /* 0x000fe200078ef8e6 */
[----:B------:R-:W-:Y:S01]  /*2dc0*/  IMAD.SHL.U32 R5, R214, 0x10, RZ ;  /* 0x00000010d6057824 */ /* 0x000fe200078e00ff */
[----:B------:R-:W-:Y:S01]  /*2dd0*/  LOP3.LUT R0, R2, 0xe0, RZ, 0xc0, !PT ;  /* 0x000000e002007812 */ /* 0x000fe200078ec0ff */
[----:B------:R-:W-:Y:S01]  /*2de0*/  IMAD.SHL.U32 R221, R214, 0x2, RZ ;  /* 0x00000002d6dd7824 */ /* 0x000fe200078e00ff */
[----:B------:R-:W-:Y:S01]  /*2df0*/  LOP3.LUT R220, R220, 0x38, R3, 0x78, !PT ;  /* 0x00000038dcdc7812 */ /* 0x000fe200078e7803 */
[----:B------:R-:W-:Y:S01]  /*2e00*/  IMAD.SHL.U32 R218, R214, 0x4, RZ ;  /* 0x00000004d6da7824 */ /* 0x000fe200078e00ff */
[----:B------:R-:W-:-:S02]  /*2e10*/  LOP3.LUT R0, R0, 0x100, R5, 0xf8, !PT ;  /* 0x0000010000007812 */ /* 0x000fc400078ef805 */
[----:B------:R-:W-:Y:S02]  /*2e20*/  CS2R R120, SRZ ;  /* 0x0000000000787805 */ /* 0x000fe4000001ff00 */
[----:B------:R-:W-:Y:S01]  /*2e30*/  LOP3.LUT R220, R4, R220, RZ, 0xfc, !PT ;  /* 0x000000dc04dc7212 */ /* 0x000fe200078efcff */
[----:B------:R-:W-:Y:S01]  /*2e40*/  VIADD R4, R225, 0x14000 ;  /* 0x00014000e1047836 */ /* 0x000fe20000000000 */
[----:B------:R-:W-:Y:S02]  /*2e50*/  LOP3.LUT R219, R214, 0x8, RZ, 0xc0, !PT ;  /* 0x00000008d6db7812 */ /* 0x000fe400078ec0ff */
[----:B------:R-:W-:Y:S02]  /*2e60*/  CS2R R118, SRZ ;  /* 0x0000000000767805 */ /* 0x000fe4000001ff00 */
[----:B------:R-:W-:Y:S01]  /*2e70*/  SHF.R.U32.HI R6, RZ, 0x3, R0 ;  /* 0x00000003ff067819 */ /* 0x000fe20000011600 */
[----:B------:R-:W-:Y:S01]  /*2e80*/  @P2 VIADD R188, R4, 0xffffffc0 ;  /* 0xffffffc004bc2836 */ /* 0x000fe20000000000 */
[----:B------:R-:W-:Y:S01]  /*2e90*/  LOP3.LUT R224, R224, R7, RZ, 0xfc, !PT ;  /* 0x00000007e0e07212 */ /* 0x000fe200078efcff */
[----:B------:R-:W-:Y:S01]  /*2ea0*/  IMAD.U32 R4, RZ, RZ, UR44 ;  /* 0x0000002cff047e24 */ /* 0x000fe2000f8e00ff */
[----:B------:R2:W1:Y:S01]  /*2eb0*/  LDSM.16.M88.4 R132, [R225+0x14000] ;  /* 0x01400000e184783b */ /* 0x0004620000000200 */
[----:B------:R-:W-:Y:S01]  /*2ec0*/  IMAD.IADD R192, R222, 0x1, R188 ;  /* 0x00000001dec07824 */ /* 0x000fe200078e02bc */
[----:B------:R-:W-:-:S02]  /*2ed0*/  LOP3.LUT R238, R3, 0xe0, RZ, 0xc0, !PT ;  /* 0x000000e003ee7812 */ /* 0x000fc400078ec0ff */
[----:B------:R-:W-:Y:S01]  /*2ee0*/  CS2R R116, SRZ ;  /* 0x0000000000747805 */ /* 0x000fe2000001ff00 */
[----:B------:R2:W1:Y:S01]  /*2ef0*/  LDSM.16.M88.4 R140, [R188] ;  /* 0x00000000bc8c783b */ /* 0x0004620000000200 */
[----:B------:R-:W-:Y:S02]  /*2f00*/  LOP3.LUT R219, R219, 0x38, R6, 0x78, !PT ;  /* 0x00000038dbdb7812 */ /* 0x000fe400078e7806 */
[----:B------:R-:W-:Y:S02]  /*2f10*/  CS2R R110, SRZ ;  /* 0x00000000006e7805 */ /* 0x000fe4000001ff00 */
[----:B------:R-:W-:Y:S01]  /*2f20*/  SEL R223, R223, 0xffffffc0, !P2 ;  /* 0xffffffc0dfdf7807 */ /* 0x000fe20005000000 */
[----:B------:R2:W1:Y:S01]  /*2f30*/  LDSM.16.M88.4 R156, [R188+0x1000] ;  /* 0x00100000bc9c783b */ /* 0x0004620000000200 */
[----:B------:R-:W-:Y:S02]  /*2f40*/  LEA R224, R224, UR5, 0x1 ;  /* 0x00000005e0e07c11 */ /* 0x000fe4000f8e08ff */
[----:B------:R-:W-:-:S02]  /*2f50*/  CS2R R108, SRZ ;  /* 0x00000000006c7805 */ /* 0x000fc4000001ff00 */
[--C-:B------:R-:W-:Y:S01]  /*2f60*/  SHF.R.U32.HI R213, RZ, 0x3, R214.reuse ;  /* 0x00000003ffd57819 */ /* 0x100fe200000116d6 */
[----:B------:R2:W1:Y:S01]  /*2f70*/  LDSM.16.M88.4 R172, [R188+0x2000] ;  /* 0x00200000bcac783b */ /* 0x0004620000000200 */
[----:B------:R-:W-:Y:S01]  /*2f80*/  LOP3.LUT R5, R5, 0x600, RZ, 0xc0, !PT ;  /* 0x0000060005057812 */ /* 0x000fe200078ec0ff */
[----:B------:R-:W-:Y:S01]  /*2f90*/  IMAD.IADD R216, R225, 0x1, R223 ;  /* 0x00000001e1d87824 */ /* 0x000fe200078e02df */
[----:B------:R-:W-:Y:S01]  /*2fa0*/  LOP3.LUT R238, R238, 0x18, R214, 0xf8, !PT ;  /* 0x00000018eeee7812 */ /* 0x000fe200078ef8d6 */
[----:B------:R2:W1:Y:S01]  /*2fb0*/  LDSM.16.M88.4 R144, [R192] ;  /* 0x00000000c090783b */ /* 0x0004620000000200 */
[----:B------:R-:W-:Y:S01]  /*2fc0*/  LOP3.LUT R219, R219, R0, RZ, 0x3c, !PT ;  /* 0x00000000dbdb7212 */ /* 0x000fe200078e3cff */
[----:B------:R-:W-:Y:S01]  /*2fd0*/  IMAD.MOV.U32 R0, RZ, RZ, 0x20 ;  /* 0x00000020ff007424 */ /* 0x000fe200078e00ff */
[----:B------:R-:W-:Y:S01]  /*2fe0*/  IADD3 R4, PT, PT, R4, UR41, R233 ;  /* 0x0000002904047c10 */ /* 0x000fe2000fffe0e9 */
[----:B------:R2:W1:Y:S01]  /*2ff0*/  LDSM.16.M88.4 R160, [R192+0x1000] ;  /* 0x00100000c0a0783b */ /* 0x0004620000000200 */
[----:B------:R-:W-:Y:S01]  /*3000*/  LOP3.LUT R5, R5, 0x6, R221, 0xf8, !PT ;  /* 0x0000000605057812 */ /* 0x000fe200078ef8dd */
[--C-:B------:R-:W-:Y:S01]  /*3010*/  IMAD.IADD R223, R223, 0x1, R224.reuse ;  /* 0x00000001dfdf7824 */ /* 0x100fe200078e02e0 */
[----:B------:R-:W-:Y:S01]  /*3020*/  LOP3.LUT R238, R238, 0x10, R213, 0x78, !PT ;  /* 0x00000010eeee7812 */ /* 0x000fe200078e78d5 */
[----:B------:R2:W1:Y:S01]  /*3030*/  LDSM.16.M88.4 R176, [R192+0x2000] ;  /* 0x00200000c0b0783b */ /* 0x0004620000000200 */
[----:B------:R-:W-:Y:S01]  /*3040*/  LOP3.LUT P0, RZ, R214, 0x2, RZ, 0xc0, !PT ;  /* 0x00000002d6ff7812 */ /* 0x000fe2000780c0ff */
[----:B------:R-:W-:Y:S01]  /*3050*/  IMAD.IADD R226, R222, 0x1, R224 ;  /* 0x00000001dee27824 */ /* 0x000fe200078e02e0 */
[----:B------:R-:W-:Y:S01]  /*3060*/  LOP3.LUT P1, RZ, R214, 0x4, RZ, 0xc0, !PT ;  /* 0x00000004d6ff7812 */ /* 0x000fe2000782c0ff */
[----:B------:R2:W1:Y:S01]  /*3070*/  LDSM.16.M88.4 R148, [R225+0x15000] ;  /* 0x01500000e194783b */ /* 0x0004620000000200 */
[----:B------:R-:W-:Y:S01]  /*3080*/  IMAD.IADD R215, R222, 0x1, R216 ;  /* 0x00000001ded77824 */ /* 0x000fe200078e02d8 */
[----:B------:R-:W-:-:S02]  /*3090*/  LOP3.LUT R238, R5, R238, RZ, 0xfc, !PT ;  /* 0x000000ee05ee7212 */ /* 0x000fc400078efcff */
[----:B------:R-:W-:Y:S01]  /*30a0*/  CS2R R114, SRZ ;  /* 0x0000000000727805 */ /* 0x000fe2000001ff00 */
[----:B------:R2:W2:Y:S01]  /*30b0*/  LDSM.16.M88.4 R164, [R225+0x16000] ;  /* 0x01600000e1a4783b */ /* 0x0004a20000000200 */
[----:B------:R-:W-:Y:S02]  /*30c0*/  CS2R R112, SRZ ;  /* 0x0000000000707805 */ /* 0x000fe4000001ff00 */
[----:B------:R-:W-:Y:S02]  /*30d0*/  CS2R R106, SRZ ;  /* 0x00000000006a7805 */ /* 0x000fe4000001ff00 */
[----:B------:R-:W-:Y:S01]  /*30e0*/  CS2R R104, SRZ ;  /* 0x0000000000687805 */ /* 0x000fe2000001ff00 */
[----:B------:R1:W2:Y:S01]  /*30f0*/  LDSM.16.M88.4 R180, [R225+0x17000] ;  /* 0x01700000e1b4783b */ /* 0x0002a20000000200 */
[----:B------:R-:W-:Y:S02]  /*3100*/  CS2R R102, SRZ ;  /* 0x0000000000667805 */ /* 0x000fe4000001ff00 */
[----:B------:R-:W-:-:S02]  /*3110*/  CS2R R100, SRZ ;  /* 0x0000000000647805 */ /* 0x000fc4000001ff00 */
        /* <DEDUP_REMOVED lines=17> */
[----:B------:R-:W2:Y:S01]  /*3230*/  LDSM.16.M88.4 R188, [R188+0x3000] ;  /* 0x00300000bcbc783b */ /* 0x000ea20000000200 */
[----:B------:R-:W-:Y:S02]  /*3240*/  CS2R R16, SRZ ;  /* 0x0000000000107805 */ /* 0x000fe4000001ff00 */
[----:B-1----:R-:W-:Y:S02]  /*3250*/  CS2R R14, SRZ ;  /* 0x00000000000e7805 */ /* 0x002fe4000001ff00 */
[----:B------:R-:W-:Y:S01]  /*3260*/  CS2R R12, SRZ ;  /* 0x00000000000c7805 */ /* 0x000fe2000001ff00 */
[----:B------:R-:W1:Y:S01]  /*3270*/  LDSM.16.M88.4 R192, [R192+0x3000] ;  /* 0x00300000c0c0783b */ /* 0x000e620000000200 */
[----:B------:R-:W-:Y:S01]  /*3280*/  VIADD R246, R4, -UR46 ;  /* 0x8000002e04f67c36 */ /* 0x000fe20008000000 */
[----:B------:R-:W-:Y:S01]  /*3290*/  SEL R0, R0, 0xffffffe0, !P0 ;  /* 0xffffffe000007807 */ /* 0x000fe20004000000 */
[----:B------:R-:W-:Y:S01]  /*32a0*/  IMAD.IADD R222, R222, 0x1, R223 ;  /* 0x00000001dede7824 */ /* 0x000fe200078e02df */
[----:B------:R-:W-:Y:S01]  /*32b0*/  SEL R247, R247, 0x1c0, !P1 ;  /* 0x000001c0f7f77807 */ /* 0x000fe20004800000 */
[----:B------:R-:W-:Y:S01]  /*32c0*/  UIADD3 UR50, UPT, UPT, UR50, 0x20, -UR41 ;  /* 0x0000002032327890 */ /* 0x000fe2000fffe829 */
[----:B------:R-:W-:Y:S01]  /*32d0*/  LOP3.LUT R248, R3, 0x38, RZ, 0xc0, !PT ;  /* 0x0000003803f87812 */ /* 0x000fe200078ec0ff */
[----:B------:R-:W1:Y:S01]  /*32e0*/  LDCU UR8, c[0x0][0x440] ;  /* 0x00008800ff0877ac */ /* 0x000e620008000800 */
[----:B------:R-:W-:Y:S01]  /*32f0*/  LOP3.LUT R249, R218, 0x20, RZ, 0xc0, !PT ;  /* 0x00000020daf97812 */ /* 0x000fe200078ec0ff */
[----:B------:R-:W1:Y:S01]  /*3300*/  LDCU UR9, c[0x0][0x3e0] ;  /* 0x00007c00ff0977ac */ /* 0x000e620008000800 */
[----:B------:R-:W1:Y:S01]  /*3310*/  LDCU UR11, c[0x0][0x50c] ;  /* 0x0000a180ff0b77ac */ /* 0x000e620008000800 */
[----:B------:R-:W1:Y:S01]  /*3320*/  LDCU UR10, c[0x0][0x45c] ;  /* 0x00008b80ff0a77ac */ /* 0x000e620008000800 */
[----:B---3--:R-:W-:-:S12]  /*3330*/  USHF.L.U32 UR12, UR12, 0x6, URZ ;  /* 0x000000060c0c7899 */ /* 0x008fd800080006ff */
.L_x_86:
[----:B------:R-:W0:Y:S01]  /*3340*/  LDGDEPBAR ;  /* 0x00000000000079af */ /* 0x000e220000000000 */
[----:B------:R-:W-:Y:S01]  /*3350*/  UIADD3 UR44, UPT, UPT, UR44, -0x40, URZ ;  /* 0xffffffc02c2c7890 */ /* 0x000fe2000fffe0ff */
[C---:B-----5:R-:W-:Y:S01]  /*3360*/  FMUL.FTZ R74, R232.reuse, 1.4426950216293334961 ;  /* 0x3fb8aa3be84a7820 */ /* 0x060fe20000410000 */
[----:B------:R-:W-:Y:S01]  /*3370*/  USHF.L.U32 UR13, UR39, 0x5, URZ ;  /* 0x00000005270d7899 */ /* 0x000fe200080006ff */
[----:B------:R-:W-:Y:S01]  /*3380*/  FSETP.NEU.FTZ.AND P5, PT, R232, -INF , PT ;  /* 0xff800000e800780b */ /* 0x000fe20003fbd000 */
[----:B------:R-:W-:Y:S01]  /*3390*/  UISETP.GE.AND UP0, UPT, UR44, UR50, UPT ;  /* 0x000000322c00728c */ /* 0x000fe2000bf06270 */
[----:B------:R-:W-:Y:S01]  /*33a0*/  FSETP.NEU.FTZ.AND P2, PT, R231, -INF , PT ;  /* 0xff800000e700780b */ /* 0x000fe20003f5d000 */
[----:B------:R-:W-:Y:S01]  /*33b0*/  UIADD3 UR13, UPT, UPT, UR13, 0x20, URZ ;  /* 0x000000200d0d7890 */ /* 0x000fe2000fffe0ff */
[----:B------:R-:W-:Y:S01]  /*33c0*/  FSEL R74, R74, RZ, P5 ;  /* 0x000000ff4a4a7208 */ /* 0x000fe20002800000 */
[----:B------:R-:W-:Y:S01]  /*33d0*/  IMAD.U32 R69, RZ, RZ, UR17 ;  /* 0x00000011ff457e24 */ /* 0x000fe2000f8e00ff */
[----:B------:R-:W-:Y:S01]  /*33e0*/  MOV R68, UR18 ;  /* 0x0000001200447c02 */ /* 0x000fe20008000f00 */
[----:B------:R-:W-:Y:S01]  /*33f0*/  UISETP.LT.AND UP0, UPT, UR13, UR41, UP0 ;  /* 0x000000290d00728c */ /* 0x000fe20008701270 */
[----:B------:R-:W-:Y:S01]  /*3400*/  LEA R228, R219, UR4, 0x1 ;  /* 0x00000004dbe47c11 */ /* 0x000fe2000f8e08ff */
[----:B------:R-:W-:Y:S01]  /*3410*/  UIADD3 UR45, UPT, UPT, UR45, -0x1, URZ ;  /* 0xffffffff2d2d7890 */ /* 0x000fe2000fffe0ff */
[----:B------:R-:W-:Y:S03]  /*3420*/  LEA R227, R220, UR4, 0x1 ;  /* 0x00000004dce37c11 */ /* 0x000fe6000f8e08ff */
[----:B------:R-:W-:Y:S01]  /*3430*/  PLOP3.LUT P0, PT, PT, PT, UP0, 0x80, 0x8 ;  /* 0x000000000008781c */ /* 0x000fe20003f0f008 */
[----:B------:R-:W-:Y:S01]  /*3440*/  UISETP.GT.AND UP0, UPT, UR45, UR49, UPT ;  /* 0x000000312d00728c */ /* 0x000fe2000bf04270 */
[----:B------:R-:W-:Y:S04]  /*3450*/  DEPBAR.LE SB0, 0x0 ;  /* 0x000080000000791a */ /* 0x000fe80000000000 */
[----:B------:R-:W-:Y:S06]  /*3460*/  BAR.SYNC.DEFER_BLOCKING 0x0 ;  /* 0x0000000000007b1d */ /* 0x000fec0000010000 */
[----:B------:R-:W-:Y:S04]  /*3470*/  @UP0 UIADD3 UR14, UP1, UPT, UR54, -0x100, URZ ;  /* 0xffffff00360e0890 */ /* 0x000fe8000ff3e0ff */
[----:B------:R-:W-:Y:S02]  /*3480*/  @UP0 UIADD3.X UR13, UPT, UPT, UR55, -0x1, URZ, UP1, !UPT ;  /* 0xffffffff370d0890 */ /* 0x000fe40008ffe4ff */
[----:B------:R-:W-:Y:S04]  /*3490*/  @UP0 UIADD3 UR18, UP1, UPT, UR18, -0x100, URZ ;  /* 0xffffff0012120890 */ /* 0x000fe8000ff3e0ff */
[----:B------:R-:W-:Y:S01]  /*34a0*/  @UP0 UIADD3.X UR17, UPT, UPT, UR17, -0x1, URZ, UP1, !UPT ;  /* 0xffffffff11110890 */ /* 0x000fe20008ffe4ff */
[----:B-1--4-:R-:W-:Y:S06]  /*34b0*/  LDSM.16.M88.4 R8, [R224] ;  /* 0x00000000e008783b */ /* 0x012fec0000000200 */
[----:B------:R-:W3:Y:S06]  /*34c0*/  LDSM.16.M88.4 R44, [R225+0x10000] ;  /* 0x01000000e12c783b */ /* 0x000eec0000000200 */
[----:B------:R-:W-:Y:S06]  /*34d0*/  LDSM.16.M88.4 R48, [R226] ;  /* 0x00000000e230783b */ /* 0x000fec0000000200 */
[----:B------:R-:W4:Y:S06]  /*34e0*/  LDSM.16.M88.4 R52, [R217+0x10000] ;  /* 0x01000000d934783b */ /* 0x000f2c0000000200 */
[----:B------:R-:W-:Y:S06]  /*34f0*/  LDSM.16.M88.4 R56, [R223] ;  /* 0x00000000df38783b */ /* 0x000fec0000000200 */
[----:B------:R-:W2:Y:S06]  /*3500*/  LDSM.16.M88.4 R60, [R216+0x10000] ;  /* 0x01000000d83c783b */ /* 0x000eac0000000200 */
[----:B------:R-:W-:Y:S01]  /*3510*/  LDSM.16.M88.4 R64, [R215+0x10000] ;  /* 0x01000000d740783b */ /* 0x000fe20000000200 */
[C---:B---3--:R-:W-:Y:S08]  /*3520*/  HMMA.16816.F32.BF16 R4, R8.reuse, R44, RZ ;  /* 0x0000002c0804723c */ /* 0x048ff000000418ff */
[----:B------:R-:W-:Y:S01]  /*3530*/  HMMA.16816.F32.BF16 R8, R8, R46, RZ ;  /* 0x0000002e0808723c */ /* 0x000fe200000418ff */
[----:B------:R-:W3:Y:S11]  /*3540*/  LDSM.16.M88.4 R44, [R222] ;  /* 0x00000000de2c783b */ /* 0x000ef60000000200 */
[C---:B----4-:R-:W-:Y:S08]  /*3550*/  HMMA.16816.F32.BF16 R4, R48.reuse, R52, R4 ;  /* 0x000000343004723c */ /* 0x050ff00000041804 */
[----:B------:R-:W-:Y:S01]  /*3560*/  HMMA.16816.F32.BF16 R8, R48, R54, R8 ;  /* 0x000000363008723c */ /* 0x000fe20000041808 */
[----:B------:R-:W-:Y:S06]  /*3570*/  LDSM.16.M88.4 R48, [R224+0x2000] ;  /* 0x00200000e030783b */ /* 0x000fec0000000200 */
[----:B------:R-:W4:Y:S05]  /*3580*/  LDSM.16.M88.4 R52, [R225+0x11000] ;  /* 0x01100000e134783b */ /* 0x000f2a0000000200 */
[C---:B--2---:R-:W-:Y:S08]  /*3590*/  HMMA.16816.F32.BF16 R4, R56.reuse, R60, R4 ;  /* 0x0000003c3804723c */ /* 0x044ff00000041804 */
[----:B------:R-:W-:Y:S01]  /*35a0*/  HMMA.16816.F32.BF16 R8, R56, R62, R8 ;  /* 0x0000003e3808723c */ /* 0x000fe20000041808 */
[----:B------:R-:W-:Y:S06]  /*35b0*/  LDSM.16.M88.4 R56, [R226+0x2000] ;  /* 0x00200000e238783b */ /* 0x000fec0000000200 */
[----:B------:R-:W2:Y:S05]  /*35c0*/  LDSM.16.M88.4 R60, [R217+0x11000] ;  /* 0x01100000d93c783b */ /* 0x000eaa0000000200 */
[C---:B---3--:R-:W-:Y:S08]  /*35d0*/  HMMA.16816.F32.BF16 R4, R44.reuse, R64, R4 ;  /* 0x000000402c04723c */ /* 0x048ff00000041804 */
[----:B------:R-:W-:Y:S01]  /*35e0*/  HMMA.16816.F32.BF16 R8, R44, R66, R8 ;  /* 0x000000422c08723c */ /* 0x000fe20000041808 */
[----:B------:R-:W-:Y:S06]  /*35f0*/  LDSM.16.M88.4 R44, [R223+0x2000] ;  /* 0x00200000df2c783b */ /* 0x000fec0000000200 */
[----:B------:R-:W3:Y:S05]  /*3600*/  LDSM.16.M88.4 R64, [R216+0x11000] ;  /* 0x01100000d840783b */ /* 0x000eea0000000200 */
        /* <DEDUP_REMOVED lines=26> */
[----:B------:R4:W-:Y:S06]  /*37b0*/  LDSM.16.M88.4 R48, [R226+0x6000] ;  /* 0x00600000e230783b */ /* 0x0009ec0000000200 */
[----:B------:R-:W1:Y:S05]  /*37c0*/  LDSM.16.M88.4 R52, [R217+0x13000] ;  /* 0x01300000d934783b */ /* 0x000e6a0000000200 */
[C---:B--2---:R-:W-:Y:S08]  /*37d0*/  HMMA.16816.F32.BF16 R4, R56.reuse, R60, R4 ;  /* 0x0000003c3804723c */ /* 0x044ff00000041804 */
[----:B------:R-:W-:Y:S01]  /*37e0*/  HMMA.16816.F32.BF16 R8, R56, R62, R8 ;  /* 0x0000003e3808723c */ /* 0x000fe20000041808 */
[----:B------:R-:W-:Y:S02]  /*37f0*/  LDSM.16.M88.4 R56, [R223+0x6000] ;  /* 0x00600000df38783b */ /* 0x000fe40000000200 */
[----:B----4-:R-:W-:Y:S04]  /*3800*/  IADD3 R226, PT, PT, R0, R224, RZ ;  /* 0x000000e000e27210 */ /* 0x010fe80007ffe0ff */
[----:B------:R-:W2:Y:S05]  /*3810*/  LDSM.16.M88.4 R60, [R216+0x13000] ;  /* 0x01300000d83c783b */ /* 0x000eaa0000000200 */
[C---:B---3--:R-:W-:Y:S08]  /*3820*/  HMMA.16816.F32.BF16 R4, R44.reuse, R64, R4 ;  /* 0x000000402c04723c */ /* 0x048ff00000041804 */
[----:B------:R-:W-:Y:S01]  /*3830*/  HMMA.16816.F32.BF16 R8, R44, R66, R8 ;  /* 0x000000422c08723c */ /* 0x000fe20000041808 */
[----:B------:R-:W-:Y:S06]  /*3840*/  LDSM.16.M88.4 R44, [R222+0x6000] ;  /* 0x00600000de2c783b */ /* 0x000fec0000000200 */
[----:B------:R-:W3:Y:S05]  /*3850*/  LDSM.16.M88.4 R64, [R215+0x13000] ;  /* 0x01300000d740783b */ /* 0x000eea0000000200 */
[C---:B-1----:R-:W-:Y:S08]  /*3860*/  HMMA.16816.F32.BF16 R4, R48.reuse, R52, R4 ;  /* 0x000000343004723c */ /* 0x042ff00000041804 */
[----:B------:R-:W-:Y:S11]  /*3870*/  HMMA.16816.F32.BF16 R8, R48, R54, R8 ;  /* 0x000000363008723c */ /* 0x000ff60000041808 */
[----:B------:R-:W-:Y:S01]  /*3880*/  @!UPT UIADD3 URZ, UPT, UPT, URZ, URZ, URZ ;  /* 0x000000fffffff290 */ /* 0x000fe2000fffe0ff */
[C---:B--2---:R-:W-:Y:S08]  /*3890*/  HMMA.16816.F32.BF16 R4, R56.reuse, R60, R4 ;  /* 0x0000003c3804723c */ /* 0x044ff00000041804 */
[----:B------:R-:W-:Y:S03]  /*38a0*/  HMMA.16816.F32.BF16 R8, R56, R62, R8 ;  /* 0x0000003e3808723c */ /* 0x000fe60000041808 */
[C---:B------:R-:W-:Y:S01]  /*38b0*/  VIADD R57, R224.reuse, 0x40 ;  /* 0x00000040e0397836 */ /* 0x040fe20000000000 */
[----:B------:R-:W-:Y:S04]  /*38c0*/  @P1 IADD3 R57, PT, PT, R224, -0x40, RZ ;  /* 0xffffffc0e0391810 */ /* 0x000fe80007ffe0ff */
[----:B------:R-:W-:Y:S04]  /*38d0*/  IADD3 R56, PT, PT, R0, R57, RZ ;  /* 0x0000003900387210 */ /* 0x000fe80007ffe0ff */
[C---:B---3--:R-:W-:Y:S08]  /*38e0*/  HMMA.16816.F32.BF16 R4, R44.reuse, R64, R4 ;  /* 0x000000402c04723c */ /* 0x048ff00000041804 */
[----:B------:R-:W-:Y:S03]  /*38f0*/  HMMA.16816.F32.BF16 R8, R44, R66, R8 ;  /* 0x000000422c08723c */ /* 0x000fe60000041808 */
[C---:B------:R-:W-:Y:S02]  /*3900*/  LEA R67, R238.reuse, UR38, 0x1 ;  /* 0x00000026ee437c11 */ /* 0x040fe4000f8e08ff */
[----:B------:R-:W-:Y:S02]  /*3910*/  LEA R66, R238, UR4, 0x1 ;  /* 0x00000004ee427c11 */ /* 0x000fe4000f8e08ff */
[C---:B------:R-:W-:Y:S01]  /*3920*/  IADD3 R63, PT, PT, R67.reuse, -R249, RZ ;  /* 0x800000f9433f7210 */ /* 0x040fe20007ffe0ff */
[----:B------:R-:W-:Y:S03]  /*3930*/  IMAD.IADD R67, R67, 0x1, R247 ;  /* 0x0000000143437824 */ /* 0x000fe600078e02f7 */
[----:B------:R-:W-:Y:S01]  /*3940*/  FMUL.FTZ R4, R4, UR11 ;  /* 0x0000000b04047c20 */ /* 0x000fe20008410000 */
[----:B------:R-:W-:Y:S01]  /*3950*/  FMUL.FTZ R5, R5, UR11 ;  /* 0x0000000b05057c20 */ /* 0x000fe20008410000 */
[----:B------:R-:W-:Y:S01]  /*3960*/  FMUL.FTZ R6, R6, UR11 ;  /* 0x0000000b06067c20 */ /* 0x000fe20008410000 */
[----:B------:R-:W-:Y:S01]  /*3970*/  FMUL.FTZ R61, R7, UR11 ;  /* 0x0000000b073d7c20 */ /* 0x000fe20008410000 */
[----:B------:R1:W2:Y:S01]  /*3980*/  MUFU.TANH R58, R4 ;  /* 0x00000004003a7308 */ /* 0x0002a20000002400 */
[----:B------:R-:W-:Y:S02]  /*3990*/  MOV R7, UR39 ;  /* 0x0000002700077c02 */ /* 0x000fe40008000f00 */
[----:B------:R-:W-:Y:S01]  /*39a0*/  IADD3 R62, PT, PT, R247, R63, RZ ;  /* 0x0000003ff73e7210 */ /* 0x000fe20007ffe0ff */
[----:B------:R-:W-:Y:S01]  /*39b0*/  FMUL.FTZ R8, R8, UR11 ;  /* 0x0000000b08087c20 */ /* 0x000fe20008410000 */
[----:B------:R-:W-:Y:S01]  /*39c0*/  FMUL.FTZ R10, R10, UR11 ;  /* 0x0000000b0a0a7c20 */ /* 0x000fe20008410000 */
[----:B------:R-:W-:Y:S01]  /*39d0*/  FMUL.FTZ R9, R9, UR11 ;  /* 0x0000000b09097c20 */ /* 0x000fe20008410000 */
[----:B------:R-:W-:Y:S03]  /*39e0*/  FMUL.FTZ R78, R11, UR11 ;  /* 0x0000000b0b4e7c20 */ /* 0x000fe60008410000 */
[----:B------:R3:W-:Y:S10]  /*39f0*/  MUFU.TANH R60, R6 ;  /* 0x00000006003c7308 */ /* 0x0007f40000002400 */
[----:B------:R4:W2:Y:S01]  /*3a00*/  MUFU.TANH R59, R5 ;  /* 0x00000005003b7308 */ /* 0x0008a20000002400 */
[----:B-1----:R-:W-:Y:S04]  /*3a10*/  @!P0 LOP3.LUT R4, R221, 0x6, RZ, 0xc0, !PT ;  /* 0x00000006dd048812 */ /* 0x002fe800078ec0ff */
[----:B------:R-:W-:Y:S05]  /*3a20*/  @!P0 LOP3.LUT R4, R4, 0x70, R213, 0xf8, !PT ;  /* 0x0000007004048812 */ /* 0x000fea00078ef8d5 */
[----:B------:R1:W-:Y:S01]  /*3a30*/  MUFU.TANH R64, R8 ;  /* 0x0000000800407308 */ /* 0x0003e20000002400 */
[C---:B---3--:R-:W-:Y:S01]  /*3a40*/  @!P0 VIADDMNMX R6, R246.reuse, -R239, UR41, PT ;  /* 0x00000029f6068e46 */ /* 0x048fe2000b8009ef */
[----:B------:R-:W-:Y:S04]  /*3a50*/  @!P0 IMAD R7, R7, 0x20, R4 ;  /* 0x0000002007078824 */ /* 0x000fe800078e0204 */
[C---:B------:R-:W-:Y:S04]  /*3a60*/  @!P0 VIADD R11, R7.reuse, 0x8 ;  /* 0x00000008070b8836 */ /* 0x040fe80000000000 */
[----:B------:R2:W-:Y:S01]  /*3a70*/  MUFU.TANH R79, R10 ;  /* 0x0000000a004f7308 */ /* 0x0005e20000002400 */
[----:B------:R-:W-:Y:S02]  /*3a80*/  @!P0 IADD3 R4, PT, PT, R7, 0x1, RZ ;  /* 0x0000000107048810 */ /* 0x000fe40007ffe0ff */
[----:B----4-:R-:W-:Y:S02]  /*3a90*/  @!P0 VIADDMNMX R5, R246, -R242, UR41, PT ;  /* 0x00000029f6058e46 */ /* 0x010fe4000b8009f2 */
[CC--:B------:R-:W-:Y:S02]  /*3aa0*/  @!P0 ISETP.GE.AND P4, PT, R4.reuse, R6.reuse, PT ;  /* 0x000000060400820c */ /* 0x0c0fe40003f86270 */
[-C--:B------:R-:W-:Y:S03]  /*3ab0*/  @!P0 ISETP.GE.AND P3, PT, R4, R5.reuse, PT ;  /* 0x000000050400820c */ /* 0x080fe60003f66270 */
[----:B------:R-:W3:Y:S01]  /*3ac0*/  MUFU.TANH R61, R61 ;  /* 0x0000003d003d7308 */ /* 0x000ee20000002400 */
[----:B------:R-:W-:Y:S01]  /*3ad0*/  FMUL.FTZ R4, R231, 1.4426950216293334961 ;  /* 0x3fb8aa3be7047820 */ /* 0x000fe20000410000 */
[CC--:B------:R-:W-:Y:S01]  /*3ae0*/  @!P0 ISETP.GE.AND P5, PT, R7.reuse, R5.reuse, PT ;  /* 0x000000050700820c */ /* 0x0c0fe20003fa6270 */
[----:B-1----:R-:W-:Y:S01]  /*3af0*/  @!P0 VIADD R8, R7, 0x9 ;  /* 0x0000000907088836 */ /* 0x002fe20000000000 */
[----:B------:R-:W-:Y:S02]  /*3b00*/  @!P0 ISETP.GE.AND P6, PT, R11, R5, PT ;  /* 0x000000050b00820c */ /* 0x000fe40003fc6270 */
[----:B------:R-:W-:Y:S04]  /*3b10*/  FSEL R4, R4, RZ, P2 ;  /* 0x000000ff04047208 */ /* 0x000fe80001000000 */
[----:B------:R1:W4:Y:S01]  /*3b20*/  MUFU.TANH R65, R9 ;  /* 0x0000000900417308 */ /* 0x0003220000002400 */
[----:B------:R-:W-:Y:S02]  /*3b30*/  @!P0 ISETP.GE.AND P2, PT, R7, R6, PT ;  /* 0x000000060700820c */ /* 0x000fe40003f46270 */
[-C--:B--2---:R-:W-:Y:S02]  /*3b40*/  MOV R10, R58.reuse ;  /* 0x0000003a000a7202 */ /* 0x084fe40000000f00 */
[----:B------:R-:W-:Y:S02]  /*3b50*/  MOV R7, R59 ;  /* 0x0000003b00077202 */ /* 0x000fe40000000f00 */
[C---:B------:R-:W-:Y:S03]  /*3b60*/  @!P0 FSEL R10, R58.reuse, -INF , !P5 ;  /* 0xff8000003a0a8808 */ /* 0x040fe60006800000 */
[----:B------:R-:W2:Y:S01]  /*3b70*/  MUFU.TANH R78, R78 ;  /* 0x0000004e004e7308 */ /* 0x000ea20000002400 */
[----:B------:R-:W-:Y:S01]  /*3b80*/  @!P0 FSEL R7, R59, -INF , !P3 ;  /* 0xff8000003b078808 */ /* 0x000fe20005800000 */
[----:B------:R-:W-:Y:S01]  /*3b90*/  FFMA.FTZ R58, -R58, R58, 1 ;  /* 0x3f8000003a3a7423 */ /* 0x000fe2000001013a */
[----:B------:R-:W-:Y:S01]  /*3ba0*/  @!P0 ISETP.GE.AND P5, PT, R8, R5, PT ;  /* 0x000000050800820c */ /* 0x000fe20003fa6270 */
[----:B---3--:R-:W-:Y:S01]  /*3bb0*/  IMAD.MOV.U32 R5, RZ, RZ, R61 ;  /* 0x000000ffff057224 */ /* 0x008fe200078e003d */
[----:B------:R-:W-:Y:S01]  /*3bc0*/  @!P0 FSEL R5, R61, -INF , !P4 ;  /* 0xff8000003d058808 */ /* 0x000fe20006000000 */
[--C-:B------:R-:W-:Y:S01]  /*3bd0*/  FFMA.FTZ R77, R10, UR10, -R74.reuse ;  /* 0x0000000a0a4d7c23 */ /* 0x100fe2000801084a */
[----:B------:R-:W-:Y:S01]  /*3be0*/  FFMA.FTZ R76, R7, UR10, -R74 ;  /* 0x0000000a074c7c23 */ /* 0x000fe2000801084a */
[----:B------:R-:W-:Y:S01]  /*3bf0*/  @!P0 ISETP.GE.AND P3, PT, R11, R6, PT ;  /* 0x000000060b00820c */ /* 0x000fe20003f66270 */
[----:B------:R-:W-:Y:S01]  /*3c00*/  FMUL.FTZ R58, R58, UR11 ;  /* 0x0000000b3a3a7c20 */ /* 0x000fe20008410000 */
[----:B-1----:R-:W-:Y:S01]  /*3c10*/  MOV R9, R60 ;  /* 0x0000003c00097202 */ /* 0x002fe20000000f00 */
[--C-:B------:R-:W-:Y:S01]  /*3c20*/  FFMA.FTZ R72, R5, UR10, -R4.reuse ;  /* 0x0000000a05487c23 */ /* 0x100fe20008010804 */
[----:B------:R-:W-:Y:S01]  /*3c30*/  @!P0 FSEL R9, R60, -INF , !P2 ;  /* 0xff8000003c098808 */ /* 0x000fe20005000000 */
[----:B------:R-:W-:Y:S01]  /*3c40*/  MUFU.EX2 R77, R77 ;  /* 0x0000004d004d7308 */ /* 0x000fe20000000800 */
[----:B------:R-:W-:Y:S01]  /*3c50*/  @!P0 ISETP.GE.AND P2, PT, R8, R6, PT ;  /* 0x000000060800820c */ /* 0x000fe20003f46270 */
[----:B------:R-:W-:Y:S01]  /*3c60*/  IMAD.MOV.U32 R6, RZ, RZ, R79 ;  /* 0x000000ffff067224 */ /* 0x000fe200078e004f */
[----:B------:R-:W-:Y:S01]  /*3c70*/  MOV R8, R64 ;  /* 0x0000004000087202 */ /* 0x000fe20000000f00 */
[----:B------:R-:W-:Y:S01]  /*3c80*/  FFMA.FTZ R73, R9, UR10, -R4 ;  /* 0x0000000a09497c23 */ /* 0x000fe20008010804 */
[----:B------:R-:W-:Y:S05]  /*3c90*/  @!P0 FSEL R8, R64, -INF , !P6 ;  /* 0xff80000040088808 */ /* 0x000fea0007000000 */
[----:B------:R-:W1:Y:S01]  /*3ca0*/  MUFU.EX2 R76, R76 ;  /* 0x0000004c004c7308 */ /* 0x000e620000000800 */
[----:B----4-:R-:W-:Y:S01]  /*3cb0*/  MOV R7, R65 ;  /* 0x0000004100077202 */ /* 0x010fe20000000f00 */
[----:B------:R-:W-:Y:S01]  /*3cc0*/  FFMA.FTZ R59, -R59, R59, 1 ;  /* 0x3f8000003b3b7423 */ /* 0x000fe2000001013b */
[----:B------:R-:W-:Y:S01]  /*3cd0*/  @!P0 FSEL R7, R65, -INF , !P5 ;  /* 0xff80000041078808 */ /* 0x000fe20006800000 */
[--C-:B------:R-:W-:Y:S01]  /*3ce0*/  FFMA.FTZ R75, R8, UR10, -R74.reuse ;  /* 0x0000000a084b7c23 */ /* 0x100fe2000801084a */
[----:B------:R-:W-:Y:S05]  /*3cf0*/  @!P0 FSEL R6, R79, -INF , !P3 ;  /* 0xff8000004f068808 */ /* 0x000fea0005800000 */
[----:B------:R-:W-:Y:S01]  /*3d00*/  MUFU.EX2 R73, R73 ;  /* 0x0000004900497308 */ /* 0x000fe20000000800 */
[----:B--2---:R-:W-:Y:S01]  /*3d10*/  MOV R5, R78 ;  /* 0x0000004e00057202 */ /* 0x004fe20000000f00 */
[----:B------:R-:W-:Y:S01]  /*3d20*/  FFMA.FTZ R74, R7, UR10, -R74 ;  /* 0x0000000a074a7c23 */ /* 0x000fe2000801084a */
[----:B------:R-:W-:Y:S07]  /*3d30*/  @!P0 FSEL R5, R78, -INF , !P2 ;  /* 0xff8000004e058808 */ /* 0x000fee0005000000 */
[----:B------:R-:W2:Y:S01]  /*3d40*/  MUFU.EX2 R72, R72 ;  /* 0x0000004800487308 */ /* 0x000ea20000000800 */
[--C-:B------:R-:W-:Y:S01]  /*3d50*/  FFMA.FTZ R71, R6, UR10, -R4.reuse ;  /* 0x0000000a06477c23 */ /* 0x100fe20008010804 */
[----:B------:R-:W-:Y:S01]  /*3d60*/  LEA R80, P0, R233, R68, 0x2 ;  /* 0x00000044e9507211 */ /* 0x000fe200078010ff */
[----:B------:R-:W-:Y:S07]  /*3d70*/  FMUL.FTZ R59, R59, UR11 ;  /* 0x0000000b3b3b7c20 */ /* 0x000fee0008410000 */
[----:B------:R-:W-:Y:S01]  /*3d80*/  MUFU.EX2 R75, R75 ;  /* 0x0000004b004b7308 */ /* 0x000fe20000000800 */
[----:B------:R-:W-:Y:S01]  /*3d90*/  FFMA.FTZ R4, R5, UR10, -R4 ;  /* 0x0000000a05047c23 */ /* 0x000fe20008010804 */
[----:B-1----:R-:W-:Y:S01]  /*3da0*/  F2FP.BF16.F32.PACK_AB R7, R76, R77 ;  /* 0x0000004d4c07723e */ /* 0x002fe200000010ff */
[----:B------:R-:W-:Y:S07]  /*3db0*/  FFMA.FTZ R60, -R60, R60, 1 ;  /* 0x3f8000003c3c7423 */ /* 0x000fee000001013c */
[----:B------:R-:W1:Y:S01]  /*3dc0*/  MUFU.EX2 R74, R74 ;  /* 0x0000004a004a7308 */ /* 0x000e620000000800 */
[----:B------:R-:W-:Y:S01]  /*3dd0*/  LEA.HI.X R81, R233, R69, RZ, 0x2, P0 ;  /* 0x00000045e9517211 */ /* 0x000fe200000f14ff */
[----:B------:R-:W-:Y:S01]  /*3de0*/  FFMA.FTZ R61, -R61, R61, 1 ;  /* 0x3f8000003d3d7423 */ /* 0x000fe2000001013d */
[----:B------:R-:W-:Y:S07]  /*3df0*/  STS [R66+0x15000], R7 ;  /* 0x0150000742007388 */ /* 0x000fee0000000800 */
[----:B------:R-:W-:Y:S01]  /*3e00*/  MUFU.EX2 R71, R71 ;  /* 0x0000004700477308 */ /* 0x000fe20000000800 */
[----:B------:R-:W-:Y:S01]  /*3e10*/  FMUL.FTZ R60, R60, UR11 ;  /* 0x0000000b3c3c7c20 */ /* 0x000fe20008410000 */
[----:B--2---:R-:W-:Y:S01]  /*3e20*/  F2FP.BF16.F32.PACK_AB R6, R72, R73 ;  /* 0x000000494806723e */ /* 0x004fe200000010ff */
[----:B------:R-:W2:Y:S07]  /*3e30*/  LDG.E R68, desc[UR36][R80.64] ;  /* 0x0000002450447981 */ /* 0x000eae000c1e1900 */
[----:B------:R-:W3:Y:S01]  /*3e40*/  MUFU.EX2 R70, R4 ;  /* 0x0000000400467308 */ /* 0x000ee20000000800 */
[----:B------:R-:W-:Y:S01]  /*3e50*/  FMUL.FTZ R61, R61, UR11 ;  /* 0x0000000b3d3d7c20 */ /* 0x000fe20008410000 */
[----:B------:R-:W-:Y:S01]  /*3e60*/  FFMA.FTZ R64, -R64, R64, 1 ;  /* 0x3f80000040407423 */ /* 0x000fe20000010140 */
[----:B------:R-:W-:Y:S01]  /*3e70*/  STS [R67], R6 ;  /* 0x0000000643007388 */ /* 0x000fe20000000800 */
[----:B------:R-:W-:Y:S01]  /*3e80*/  FFMA.FTZ R65, -R65, R65, 1 ;  /* 0x3f80000041417423 */ /* 0x000fe20000010141 */
[----:B------:R-:W-:Y:S01]  /*3e90*/  FFMA.FTZ R79, -R79, R79, 1 ;  /* 0x3f8000004f4f7423 */ /* 0x000fe2000001014f */
[----:B-1----:R-:W-:Y:S03]  /*3ea0*/  F2FP.BF16.F32.PACK_AB R5, R74, R75 ;  /* 0x0000004b4a05723e */ /* 0x002fe600000010ff */
[----:B------:R-:W4:Y:S01]  /*3eb0*/  LDG.E R69, desc[UR36][R80.64+0x20] ;  /* 0x0000202450457981 */ /* 0x000f22000c1e1900 */
[----:B------:R-:W-:Y:S01]  /*3ec0*/  FMUL.FTZ R64, R64, UR11 ;  /* 0x0000000b40407c20 */ /* 0x000fe20008410000 */
[----:B------:R-:W-:Y:S01]  /*3ed0*/  FMUL.FTZ R65, R65, UR11 ;  /* 0x0000000b41417c20 */ /* 0x000fe20008410000 */
[----:B------:R-:W-:Y:S03]  /*3ee0*/  FMUL.FTZ R79, R79, UR11 ;  /* 0x0000000b4f4f7c20 */ /* 0x000fe60008410000 */
[----:B------:R-:W-:Y:S01]  /*3ef0*/  STS [R63+0x10], R5 ;  /* 0x000010053f007388 */ /* 0x000fe20000000800 */
[----:B------:R-:W-:Y:S01]  /*3f00*/  FFMA.FTZ R78, -R78, R78, 1 ;  /* 0x3f8000004e4e7423 */ /* 0x000fe2000001014e */
[----:B---3--:R-:W-:Y:S03]  /*3f10*/  F2FP.BF16.F32.PACK_AB R4, R70, R71 ;  /* 0x000000474604723e */ /* 0x008fe600000010ff */
[----:B------:R-:W-:Y:S02]  /*3f20*/  FMUL.FTZ R78, R78, UR11 ;  /* 0x0000000b4e4e7c20 */ /* 0x000fe40008410000 */
[----:B------:R-:W-:Y:S06]  /*3f30*/  STS [R62+0x10], R4 ;  /* 0x000010043e007388 */ /* 0x000fec0000000800 */
[----:B------:R-:W1:Y:S06]  /*3f40*/  LDSM.16.M88.4 R8, [R224+0x8000] ;  /* 0x00800000e008783b */ /* 0x000e6c0000000200 */
[----:B------:R-:W3:Y:S06]  /*3f50*/  LDSM.16.M88.4 R44, [R226+0x8000] ;  /* 0x00800000e22c783b */ /* 0x000eec0000000200 */
[----:B------:R-:W3:Y:S06]  /*3f60*/  LDSM.16.M88.4 R48, [R57+0x8000] ;  /* 0x008000003930783b */ /* 0x000eec0000000200 */
[----:B------:R-:W3:Y:S01]  /*3f70*/  LDSM.16.M88.4 R52, [R56+0x8000] ;  /* 0x008000003834783b */ /* 0x000ee20000000200 */
[C---:B-1----:R-:W-:Y:S08]  /*3f80*/  HMMA.16816.F32.BF16 R4, R8.reuse, R132, RZ ;  /* 0x000000840804723c */ /* 0x042ff000000418ff */
[----:B------:R-:W-:Y:S11]  /*3f90*/  HMMA.16816.F32.BF16 R8, R8, R134, RZ ;  /* 0x000000860808723c */ /* 0x000ff600000418ff */
[----:B------:R-:W-:Y:S01]  /*3fa0*/  @!UPT UIADD3 URZ, UPT, UPT, URZ, URZ, URZ ;  /* 0x000000fffffff290 */ /* 0x000fe2000fffe0ff */
[C---:B---3--:R-:W-:Y:S08]  /*3fb0*/  HMMA.16816.F32.BF16 R4, R44.reuse, R136, R4 ;  /* 0x000000882c04723c */ /* 0x048ff00000041804 */
[----:B------:R-:W-:Y:S01]  /*3fc0*/  HMMA.16816.F32.BF16 R8, R44, R138, R8 ;  /* 0x0000008a2c08723c */ /* 0x000fe20000041808 */
[----:B------:R-:W1:Y:S11]  /*3fd0*/  LDSM.16.M88.4 R44, [R224+0xa000] ;  /* 0x00a00000e02c783b */ /* 0x000e760000000200 */
[C---:B------:R-:W-:Y:S08]  /*3fe0*/  HMMA.16816.F32.BF16 R4, R48.reuse, R140, R4 ;  /* 0x0000008c3004723c */ /* 0x040ff00000041804 */
[----:B------:R-:W-:Y:S01]  /*3ff0*/  HMMA.16816.F32.BF16 R8, R48, R142, R8 ;  /* 0x0000008e3008723c */ /* 0x000fe20000041808 */
[----:B------:R-:W3:Y:S11]  /*4000*/  LDSM.16.M88.4 R48, [R226+0xa000] ;  /* 0x00a00000e230783b */ /* 0x000ef60000000200 */
[C---:B------:R-:W-:Y:S08]  /*4010*/  HMMA.16816.F32.BF16 R4, R52.reuse, R144, R4 ;  /* 0x000000903404723c */ /* 0x040ff00000041804 */
[----:B------:R-:W-:Y:S01]  /*4020*/  HMMA.16816.F32.BF16 R8, R52, R146, R8 ;  /* 0x000000923408723c */ /* 0x000fe20000041808 */
[----:B------:R-:W3:Y:S11]  /*4030*/  LDSM.16.M88.4 R52, [R57+0xa000] ;  /* 0x00a000003934783b */ /* 0x000ef60000000200 */
[C---:B-1----:R-:W-:Y:S08]  /*4040*/  HMMA.16816.F32.BF16 R4, R44.reuse, R148, R4 ;  /* 0x000000942c04723c */ /* 0x042ff00000041804 */
[----:B------:R-:W-:Y:S01]  /*4050*/  HMMA.16816.F32.BF16 R8, R44, R150, R8 ;  /* 0x000000962c08723c */ /* 0x000fe20000041808 */
[----:B------:R-:W1:Y:S11]  /*4060*/  LDSM.16.M88.4 R44, [R56+0xa000] ;  /* 0x00a00000382c783b */ /* 0x000e760000000200 */
[C---:B---3--:R-:W-:Y:S08]  /*4070*/  HMMA.16816.F32.BF16 R4, R48.reuse, R152, R4 ;  /* 0x000000983004723c */ /* 0x048ff00000041804 */
        /* <DEDUP_REMOVED lines=13> */
[----:B------:R-:W2:Y:S11]  /*4150*/  LDSM.16.M88.4 R52, [R224+0xe000] ;  /* 0x00e00000e034783b */ /* 0x000eb60000000200 */
[C---:B-1----:R-:W-:Y:S08]  /*4160*/  HMMA.16816.F32.BF16 R4, R44.reuse, R172, R4 ;  /* 0x000000ac2c04723c */ /* 0x042ff00000041804 */
[----:B------:R-:W-:Y:S01]  /*4170*/  HMMA.16816.F32.BF16 R8, R44, R174, R8 ;  /* 0x000000ae2c08723c */ /* 0x000fe20000041808 */
[----:B------:R-:W1:Y:S11]  /*4180*/  LDSM.16.M88.4 R44, [R226+0xe000] ;  /* 0x00e00000e22c783b */ /* 0x000e760000000200 */
[C---:B---3--:R-:W-:Y:S08]  /*4190*/  HMMA.16816.F32.BF16 R4, R48.reuse, R176, R4 ;  /* 0x000000b03004723c */ /* 0x048ff00000041804 */
[----:B------:R-:W-:Y:S01]  /*41a0*/  HMMA.16816.F32.BF16 R8, R48, R178, R8 ;  /* 0x000000b23008723c */ /* 0x000fe20000041808 */
[----:B------:R-:W3:Y:S11]  /*41b0*/  LDSM.16.M88.4 R48, [R57+0xe000] ;  /* 0x00e000003930783b */ /* 0x000ef60000000200 */
[C---:B--2---:R-:W-:Y:S08]  /*41c0*/  HMMA.16816.F32.BF16 R4, R52.reuse, R180, R4 ;  /* 0x000000b43404723c */ /* 0x044ff00000041804 */
[----:B------:R-:W-:Y:S01]  /*41d0*/  HMMA.16816.F32.BF16 R8, R52, R182, R8 ;  /* 0x000000b63408723c */ /* 0x000fe20000041808 */
[----:B------:R-:W2:Y:S11]  /*41e0*/  LDSM.16.M88.4 R52, [R56+0xe000] ;  /* 0x00e000003834783b */ /* 0x000eb60000000200 */
[C---:B-1----:R-:W-:Y:S08]  /*41f0*/  HMMA.16816.F32.BF16 R4, R44.reuse, R184, R4 ;  /* 0x000000b82c04723c */ /* 0x042ff00000041804 */
[----:B------:R-:W-:Y:S11]  /*4200*/  HMMA.16816.F32.BF16 R8, R44, R186, R8 ;  /* 0x000000ba2c08723c */ /* 0x000ff60000041808 */
[----:B------:R-:W-:Y:S01]  /*4210*/  @!UPT UIADD3 URZ, UPT, UPT, URZ, URZ, URZ ;  /* 0x000000fffffff290 */ /* 0x000fe2000fffe0ff */
[C---:B---3--:R-:W-:Y:S08]  /*4220*/  HMMA.16816.F32.BF16 R4, R48.reuse, R188, R4 ;  /* 0x000000bc3004723c */ /* 0x048ff00000041804 */
[----:B------:R-:W-:Y:S11]  /*4230*/  HMMA.16816.F32.BF16 R8, R48, R190, R8 ;  /* 0x000000be3008723c */ /* 0x000ff60000041808 */
[----:B------:R-:W-:Y:S01]  /*4240*/  @!UPT UIADD3 URZ, UPT, UPT, URZ, URZ, URZ ;  /* 0x000000fffffff290 */ /* 0x000fe2000fffe0ff */
[C---:B--2---:R-:W-:Y:S08]  /*4250*/  HMMA.16816.F32.BF16 R4, R52.reuse, R192, R4 ;  /* 0x000000c03404723c */ /* 0x044ff00000041804 */
[----:B------:R-:W-:Y:S11]  /*4260*/  HMMA.16816.F32.BF16 R8, R52, R194, R8 ;  /* 0x000000c23408723c */ /* 0x000ff60000041808 */
[C---:B------:R-:W-:Y:S01]  /*4270*/  FADD.FTZ R4, -R68.reuse, R4 ;  /* 0x0000000444047221 */ /* 0x040fe20000010100 */
[----:B------:R-:W-:Y:S01]  /*4280*/  FADD.FTZ R5, -R68, R5 ;  /* 0x0000000544057221 */ /* 0x000fe20000010100 */
[C---:B----4-:R-:W-:Y:S01]  /*4290*/  FADD.FTZ R6, -R69.reuse, R6 ;  /* 0x0000000645067221 */ /* 0x050fe20000010100 */
[----:B------:R-:W-:Y:S01]  /*42a0*/  FADD.FTZ R7, -R69, R7 ;  /* 0x0000000745077221 */ /* 0x000fe20000010100 */
[----:B------:R-:W-:Y:S01]  /*42b0*/  FMUL.FTZ R4, R77, R4 ;  /* 0x000000044d047220 */ /* 0x000fe20000410000 */
[----:B------:R-:W-:Y:S01]  /*42c0*/  FMUL.FTZ R5, R76, R5 ;  /* 0x000000054c057220 */ /* 0x000fe20000410000 */
[----:B------:R-:W-:Y:S01]  /*42d0*/  FMUL.FTZ R6, R73, R6 ;  /* 0x0000000649067220 */ /* 0x000fe20000410000 */
[----:B------:R-:W-:Y:S01]  /*42e0*/  FMUL.FTZ R7, R72, R7 ;  /* 0x0000000748077220 */ /* 0x000fe20000410000 */
[C---:B------:R-:W-:Y:S01]  /*42f0*/  FADD.FTZ R8, -R68.reuse, R8 ;  /* 0x0000000844087221 */ /* 0x040fe20000010100 */
        /* <DEDUP_REMOVED lines=9> */
[----:B------:R-:W-:Y:S01]  /*4390*/  F2FP.BF16.F32.PACK_AB R4, R5, R4 ;  /* 0x000000040504723e */ /* 0x000fe200000010ff */
[----:B------:R-:W-:Y:S01]  /*43a0*/  FMUL.FTZ R8, R8, R64 ;  /* 0x0000004008087220 */ /* 0x000fe20000410000 */
[----:B------:R-:W-:Y:S01]  /*43b0*/  FMUL.FTZ R10, R71, R10 ;  /* 0x0000000a470a7220 */ /* 0x000fe20000410000 */
[----:B------:R-:W-:Y:S01]  /*43c0*/  FMUL.FTZ R11, R70, R11 ;  /* 0x0000000b460b7220 */ /* 0x000fe20000410000 */
[----:B------:R-:W-:Y:S01]  /*43d0*/  FMUL.FTZ R9, R9, R65 ;  /* 0x0000004109097220 */ /* 0x000fe20000410000 */
[----:B------:R-:W-:Y:S01]  /*43e0*/  F2FP.BF16.F32.PACK_AB R6, R7, R6 ;  /* 0x000000060706723e */ /* 0x000fe200000010ff */
[----:B------:R-:W-:Y:S01]  /*43f0*/  STS [R66+0x14000], R4 ;  /* 0x0140000442007388 */ /* 0x000fe20000000800 */
[----:B------:R-:W-:Y:S01]  /*4400*/  FMUL.FTZ R10, R10, R79 ;  /* 0x0000004f0a0a7220 */ /* 0x000fe20000410000 */
[----:B------:R-:W-:Y:S01]  /*4410*/  FMUL.FTZ R11, R11, R78 ;  /* 0x0000004e0b0b7220 */ /* 0x000fe20000410000 */
[----:B------:R-:W-:Y:S03]  /*4420*/  F2FP.BF16.F32.PACK_AB R8, R9, R8 ;  /* 0x000000080908723e */ /* 0x000fe600000010ff */
[----:B------:R-:W-:Y:S01]  /*4430*/  STS [R67+-0x1000], R6 ;  /* 0xfff0000643007388 */ /* 0x000fe20000000800 */
[----:B------:R-:W-:Y:S02]  /*4440*/  LEA R5, R219, UR38, 0x1 ;  /* 0x00000026db057c11 */ /* 0x000fe4000f8e08ff */
[----:B------:R-:W-:Y:S03]  /*4450*/  F2FP.BF16.F32.PACK_AB R10, R11, R10 ;  /* 0x0000000a0b0a723e */ /* 0x000fe600000010ff */
[----:B------:R-:W-:Y:S01]  /*4460*/  STS [R63+-0xff0], R8 ;  /* 0xfff010083f007388 */ /* 0x000fe20000000800 */
[C---:B------:R-:W-:Y:S01]  /*4470*/  VIADD R80, R5.reuse, 0x20 ;  /* 0x0000002005507836 */ /* 0x040fe20000000000 */
[----:B------:R-:W-:Y:S04]  /*4480*/  @P1 IADD3 R80, PT, PT, R5, -0x20, RZ ;  /* 0xffffffe005501810 */ /* 0x000fe80007ffe0ff */
[----:B------:R-:W-:Y:S01]  /*4490*/  STS [R62+-0xff0], R10 ;  /* 0xfff0100a3e007388 */ /* 0x000fe20000000800 */
[----:B------:R-:W-:Y:S06]  /*44a0*/  BAR.SYNC.DEFER_BLOCKING 0x0 ;  /* 0x0000000000007b1d */ /* 0x000fec0000010000 */
[----:B------:R-:W-:Y:S06]  /*44b0*/  LDSM.16.MT88.4 R4, [R228+0x15000] ;  /* 0x01500000e404783b */ /* 0x000fec0000004200 */
[----:B------:R-:W1:Y:S06]  /*44c0*/  LDSM.16.MT88.4 R8, [R227+0x8000] ;  /* 0x00800000e308783b */ /* 0x000e6c0000004200 */
[----:B------:R-:W2:Y:S06]  /*44d0*/  LDSM.16.MT88.4 R44, [R80] ;  /* 0x00000000502c783b */ /* 0x000eac0000004200 */
[----:B------:R-:W3:Y:S06]  /*44e0*/  LDSM.16.MT88.4 R48, [R227+0xc000] ;  /* 0x00c00000e330783b */ /* 0x000eec0000004200 */
[----:B------:R-:W-:Y:S06]  /*44f0*/  LDSM.16.MT88.4 R52, [R228+0x15400] ;  /* 0x01540000e434783b */ /* 0x000fec0000004200 */
[----:B------:R-:W4:Y:S06]  /*4500*/  LDSM.16.MT88.4 R56, [R227+0x8800] ;  /* 0x00880000e338783b */ /* 0x000f2c0000004200 */
[----:B------:R-:W4:Y:S06]  /*4510*/  LDSM.16.MT88.4 R60, [R80+0x400] ;  /* 0x00040000503c783b */ /* 0x000f2c0000004200 */
[----:B------:R-:W4:Y:S01]  /*4520*/  LDSM.16.MT88.4 R64, [R227+0xc800] ;  /* 0x00c80000e340783b */ /* 0x000f220000004200 */
[-C--:B-1----:R-:W-:Y:S05]  /*4530*/  HMMA.16816.F32.BF16 R12, R4, R8.reuse, R12 ;  /* 0x00000008040c723c */ /* 0x082fea000004180c */
[----:B------:R-:W-:Y:S03]  /*4540*/  LDSM.16.MT88.4 R68, [R227+0x9000] ;  /* 0x00900000e344783b */ /* 0x000fe60000004200 */
[C---:B--2---:R-:W-:Y:S03]  /*4550*/  HMMA.16816.F32.BF16 R16, R44.reuse, R8, R16 ;  /* 0x000000082c10723c */ /* 0x044fe60000041810 */
[----:B------:R-:W-:Y:S06]  /*4560*/  LDSM.16.MT88.4 R72, [R80+0x800] ;  /* 0x000800005048783b */ /* 0x000fec0000004200 */
[----:B------:R-:W-:Y:S01]  /*4570*/  LDSM.16.MT88.4 R76, [R227+0xd000] ;  /* 0x00d00000e34c783b */ /* 0x000fe20000004200 */
        /* <DEDUP_REMOVED lines=8> */
[----:B------:R-:W2:Y:S06]  /*4600*/  LDSM.16.MT88.4 R4, [R228+0x15c00] ;  /* 0x015c0000e404783b */ /* 0x000eac0000004200 */
[----:B------:R-:W3:Y:S01]  /*4610*/  LDSM.16.MT88.4 R48, [R80+0xc00] ;  /* 0x000c00005030783b */ /* 0x000ee20000004200 */
        /* <DEDUP_REMOVED lines=16> */
[-C--:B------:R-:W-:Y:S03]  /*4720*/  HMMA.16816.F32.BF16 R36, R72, R78.reuse, R36 ;  /* 0x0000004e4824723c */ /* 0x080fe60000041824 */
[C---:B------:R-:W-:Y:S05]  /*4730*/  LOP3.LUT R72, R2.reuse, 0x400, RZ, 0xc0, !PT ;  /* 0x0000040002487812 */ /* 0x040fea00078ec0ff */
[----:B------:R-:W-:Y:S04]  /*4740*/  HMMA.16816.F32.BF16 R40, R8, R78, R40 ;  /* 0x0000004e0828723c */ /* 0x000fe80000041828 */
[----:B------:R-:W-:Y:S02]  /*4750*/  LOP3.LUT R8, R221, 0x20, RZ, 0xc0, !PT ;  /* 0x00000020dd087812 */ /* 0x000fe400078ec0ff */
[----:B------:R-:W-:Y:S02]  /*4760*/  LOP3.LUT R9, R2, 0x1e0, RZ, 0xc0, !PT ;  /* 0x000001e002097812 */ /* 0x000fe400078ec0ff */
[-C--:B--2---:R-:W-:Y:S05]  /*4770*/  HMMA.16816.F32.BF16 R12, R4, R44.reuse, R12 ;  /* 0x0000002c040c723c */ /* 0x084fea000004180c */
[----:B------:R-:W-:Y:S02]  /*4780*/  LOP3.LUT R10, R8, 0x18, R213, 0xf8, !PT ;  /* 0x00000018080a7812 */ /* 0x000fe400078ef8d5 */
[----:B------:R-:W-:Y:S01]  /*4790*/  SHF.R.U32.HI R8, RZ, 0x1, R214 ;  /* 0x00000001ff087819 */ /* 0x000fe200000116d6 */
[C---:B---3--:R-:W-:Y:S04]  /*47a0*/  HMMA.16816.F32.BF16 R16, R48.reuse, R44, R16 ;  /* 0x0000002c3010723c */ /* 0x048fe80000041810 */
[----:B------:R-:W-:Y:S02]  /*47b0*/  LOP3.LUT R10, R10, 0x1c0, R212, 0xf8, !PT ;  /* 0x000001c00a0a7812 */ /* 0x000fe400078ef8d4 */
[----:B------:R-:W-:Y:S02]  /*47c0*/  LOP3.LUT R9, R9, 0x38, R218, 0x78, !PT ;  /* 0x0000003809097812 */ /* 0x000fe400078e78da */
[-C--:B------:R-:W-:Y:S03]  /*47d0*/  HMMA.16816.F32.BF16 R20, R48, R46.reuse, R20 ;  /* 0x0000002e3014723c */ /* 0x080fe60000041814 */
[----:B------:R-:W-:Y:S02]  /*47e0*/  LOP3.LUT R10, R10, 0x38, R3, 0x78, !PT ;  /* 0x000000380a0a7812 */ /* 0x000fe400078e7803 */
[----:B------:R-:W-:Y:S02]  /*47f0*/  LOP3.LUT R8, R9, 0x8, R8, 0x78, !PT ;  /* 0x0000000809087812 */ /* 0x000fe400078e7808 */
[----:B------:R-:W-:Y:S01]  /*4800*/  LOP3.LUT R229, R10, 0x200, R212, 0xf8, !PT ;  /* 0x000002000ae57812 */ /* 0x000fe200078ef8d4 */
[C---:B------:R-:W-:Y:S04]  /*4810*/  HMMA.16816.F32.BF16 R24, R4.reuse, R46, R24 ;  /* 0x0000002e0418723c */ /* 0x040fe80000041818 */
[----:B------:R-:W-:Y:S02]  /*4820*/  LEA R72, R8, R72, 0x1 ;  /* 0x0000004808487211 */ /* 0x000fe400078e08ff */
[----:B------:R-:W-:Y:S02]  /*4830*/  LEA R229, R229, UR4, 0x1 ;  /* 0x00000004e5e57c11 */ /* 0x000fe4000f8e08ff */
[-C--:B----4-:R-:W-:Y:S08]  /*4840*/  HMMA.16816.F32.BF16 R28, R4, R56.reuse, R28 ;  /* 0x00000038041c723c */ /* 0x090ff0000004181c */
[C---:B------:R-:W-:Y:S08]  /*4850*/  HMMA.16816.F32.BF16 R32, R48.reuse, R56, R32 ;  /* 0x000000383020723c */ /* 0x040ff00000041820 */
[-C--:B------:R-:W-:Y:S08]  /*4860*/  HMMA.16816.F32.BF16 R36, R48, R58.reuse, R36 ;  /* 0x0000003a3024723c */ /* 0x080ff00000041824 */
[----:B------:R-:W-:Y:S01]  /*4870*/  HMMA.16816.F32.BF16 R40, R4, R58, R40 ;  /* 0x0000003a0428723c */ /* 0x000fe20000041828 */
[----:B------:R-:W-:Y:S08]  /*4880*/  @!UPT UIADD3 URZ, UPT, UPT, URZ, URZ, URZ ;  /* 0x000000fffffff290 */ /* 0x000ff0000fffe0ff */
[----:B------:R-:W-:Y:S11]  /*4890*/  BRA.U !UP0, `(.L_x_84) ;  /* 0x0000000108f87547 */ /* 0x000ff6000b800000 */
[----:B------:R-:W-:Y:S02]  /*48a0*/  IADD3 R7, P0, PT, RZ, -UR34, RZ ;  /* 0x80000022ff077c10 */ /* 0x000fe4000ff1e0ff */
[----:B------:R-:W-:Y:S02]  /*48b0*/  LOP3.LUT R8, R3, 0x1f8, RZ, 0xc0, !PT ;  /* 0x000001f803087812 */ /* 0x000fe400078ec0ff */
[----:B------:R-:W-:Y:S01]  /*48c0*/  ISETP.GE.AND P5, PT, R248, UR8, PT ;  /* 0x00000008f8007c0c */ /* 0x000fe2000bfa6270 */
[----:B------:R-:W-:Y:S01]  /*48d0*/  IMAD.X R4, RZ, RZ, ~UR12, P0 ;  /* 0x8000000cff047e24 */ /* 0x000fe200080e06ff */
[----:B------:R-:W-:Y:S02]  /*48e0*/  LOP3.LUT R8, R8, 0x38, R214, 0x78, !PT ;  /* 0x0000003808087812 */ /* 0x000fe400078e78d6 */
[----:B------:R-:W-:Y:S02]  /*48f0*/  LOP3.LUT R6, R248, 0x40, RZ, 0xfc, !PT ;  /* 0x00000040f8067812 */ /* 0x000fe400078efcff */
[----:B------:R-:W-:Y:S02]  /*4900*/  SHF.R.S64 R7, R7, 0x1f, R4 ;  /* 0x0000001f07077819 */ /* 0x000fe40000001004 */
[----:B------:R-:W-:Y:S02]  /*4910*/  LOP3.LUT R8, R8, 0x1e00, R3, 0xf8, !PT ;  /* 0x00001e0008087812 */ /* 0x000fe400078ef803 */
[----:B------:R-:W-:Y:S02]  /*4920*/  IADD3 R234, P0, PT, R234, R7, RZ ;  /* 0x00000007eaea7210 */ /* 0x000fe40007f1e0ff */
[----:B------:R-:W-:Y:S01]  /*4930*/  ISETP.GE.AND P4, PT, R6, UR8, PT ;  /* 0x0000000806007c0c */ /* 0x000fe2000bf86270 */
[----:B------:R-:W-:Y:S01]  /*4940*/  IMAD.U32 R6, RZ, RZ, UR16 ;  /* 0x00000010ff067e24 */ /* 0x000fe2000f8e00ff */
[----:B------:R-:W-:Y:S01]  /*4950*/  LEA.HI.X.SX32 R235, R4, R235, 0x1, P0 ;  /* 0x000000eb04eb7211 */ /* 0x000fe200000f0eff */
[----:B------:R-:W-:Y:S01]  /*4960*/  IMAD.U32 R4, RZ, RZ, UR20 ;  /* 0x00000014ff047e24 */ /* 0x000fe2000f8e00ff */
[----:B------:R-:W-:Y:S02]  /*4970*/  LEA R8, R8, UR4, 0x1 ;  /* 0x0000000408087c11 */ /* 0x000fe4000f8e08ff */
[----:B------:R-:W-:Y:S02]  /*4980*/  LOP3.LUT R5, R248, 0x80, RZ, 0xfc, !PT ;  /* 0x00000080f8057812 */ /* 0x000fe400078efcff */
[----:B------:R-:W-:Y:S01]  /*4990*/  LEA R6, P0, R6, R234, 0x1 ;  /* 0x000000ea06067211 */ /* 0x000fe200078008ff */
[----:B------:R-:W-:Y:S01]  /*49a0*/  @!PT LDS RZ, [RZ] ;  /* 0x00000000fffff984 */ /* 0x000fe20000000800 */
[----:B------:R-:W-:Y:S01]  /*49b0*/  @!PT LDS RZ, [RZ] ;  /* 0x00000000fffff984 */ /* 0x000fe20000000800 */
[----:B------:R-:W-:Y:S01]  /*49c0*/  @!PT LDS RZ, [RZ] ;  /* 0x00000000fffff984 */ /* 0x000fe20000000800 */
[----:B------:R1:W-:Y:S01]  /*49d0*/  @!P5 LDGSTS.E.BYPASS.LTC128B.128 [R8+0x8000], desc[UR36][R234.64] ;  /* 0x08000000ea08dfae */ /* 0x0003e2000b981a24 */
[----:B------:R-:W-:Y:S01]  /*49e0*/  ISETP.GE.AND P3, PT, R5, UR8, PT ;  /* 0x0000000805007c0c */ /* 0x000fe2000bf66270 */
[----:B------:R-:W-:Y:S01]  /*49f0*/  IMAD.U32 R5, RZ, RZ, UR16 ;  /* 0x00000010ff057e24 */ /* 0x000fe2000f8e00ff */
[----:B------:R-:W-:Y:S01]  /*4a00*/  LOP3.LUT R7, R248, 0xc0, RZ, 0xfc, !PT ;  /* 0x000000c0f8077812 */ /* 0x000fe200078efcff */
[----:B------:R1:W-:Y:S03]  /*4a10*/  @P5 STS.128 [R8+0x8000], RZ ;  /* 0x008000ff08005388 */ /* 0x0003e60000000c00 */
[----:B------:R-:W-:Y:S01]  /*4a20*/  ISETP.GE.AND P2, PT, R7, UR8, PT ;  /* 0x0000000807007c0c */ /* 0x000fe2000bf46270 */
[----:B------:R-:W-:Y:S01]  /*4a30*/  @!PT LDS RZ, [RZ] ;  /* 0x00000000fffff984 */ /* 0x000fe20000000800 */
[----:B------:R-:W-:Y:S01]  /*4a40*/  @!PT LDS RZ, [RZ] ;  /* 0x00000000fffff984 */ /* 0x000fe20000000800 */
[----:B------:R-:W-:Y:S01]  /*4a50*/  @!PT LDS RZ, [RZ] ;  /* 0x00000000fffff984 */ /* 0x000fe20000000800 */
[----:B------:R1:W-:Y:S01]  /*4a60*/  @!P4 LDGSTS.E.BYPASS.LTC128B.128 [R8+0xa000], desc[UR36][R234.64+0x80] ;  /* 0x0a000080ea08cfae */ /* 0x0003e2000b981a24 */
[----:B------:R-:W-:Y:S03]  /*4a70*/  LEA.HI.X R7, R5, R235, R4, 0x1, P0 ;  /* 0x000000eb05077211 */ /* 0x000fe600000f0c04 */
        /* <DEDUP_REMOVED lines=32> */
.L_x_84:
[----:B------:R-:W-:Y:S01]  /*4c80*/  LDSM.16.M88.4 R96, [R72+UR4+0x14000] ;  /* 0x014000044860783b */ /* 0x000fe20008000200 */
[----:B------:R-:W-:Y:S01]  /*4c90*/  VIADD R208, R72, UR4 ;  /* 0x0000000448d07c36 */ /* 0x000fe20008000000 */
[----:B------:R-:W-:Y:S01]  /*4ca0*/  PLOP3.LUT P2, PT, PT, PT, UP0, 0x80, 0x8 ;  /* 0x000000000008781c */ /* 0x000fe20003f4f008 */
[----:B------:R-:W-:Y:S01]  /*4cb0*/  IMAD R250, R243, UR9, RZ ;  /* 0x00000009f3fa7c24 */ /* 0x000fe2000f8e02ff */
[----:B------:R-:W1:Y:S01]  /*4cc0*/  LDSM.16.MT88.4 R48, [R229+0x10000] ;  /* 0x01000000e530783b */ /* 0x000e620000004200 */
[----:B------:R-:W-:Y:S01]  /*4cd0*/  PLOP3.LUT P4, PT, PT, PT, UP0, 0x80, 0x8 ;  /* 0x000000000008781c */ /* 0x000fe20003f8f008 */
[----:B------:R-:W-:Y:S01]  /*4ce0*/  UISETP.GT.AND UP1, UPT, UR45, UR49, UPT ;  /* 0x000000312d00728c */ /* 0x000fe2000bf24270 */
[----:B------:R-:W-:Y:S01]  /*4cf0*/  PLOP3.LUT P3, PT, PT, PT, UP0, 0x80, 0x8 ;  /* 0x000000000008781c */ /* 0x000fe20003f6f008 */
[----:B------:R-:W2:Y:S04]  /*4d00*/  LDSM.16.M88.4 R92, [R72+UR4+0x14800] ;  /* 0x01480004485c783b */ /* 0x000ea80008000200 */
[----:B------:R-:W3:Y:S04]  /*4d10*/  LDSM.16.MT88.4 R64, [R229+0x11000] ;  /* 0x01100000e540783b */ /* 0x000ee80000004200 */
[----:B------:R-:W4:Y:S04]  /*4d20*/  LDSM.16.MT88.4 R80, [R229+0x12000] ;  /* 0x01200000e550783b */ /* 0x000f280000004200 */
[----:B------:R-:W4:Y:S04]  /*4d30*/  LDSM.16.MT88.4 R196, [R229+0x13000] ;  /* 0x01300000e5c4783b */ /* 0x000f280000004200 */
[----:B------:R-:W-:Y:S04]  /*4d40*/  LDSM.16.MT88.4 R204, [R229+0x10800] ;  /* 0x01080000e5cc783b */ /* 0x000fe80000004200 */
[----:B------:R-:W-:Y:S01]  /*4d50*/  STL.64 [R1], R12 ;  /* 0x0000000c01007387 */ /* 0x000fe20000100a00 */
        /* <DEDUP_REMOVED lines=10> */
[C---:B------:R-:W-:Y:S02]  /*4e00*/  VIADD R80, R208.reuse, 0x14000 ;  /* 0x00014000d0507836 */ /* 0x040fe40000000000 */
[----:B------:R-:W-:Y:S02]  /*4e10*/  VIADD R208, R208, 0x14020 ;  /* 0x00014020d0d07836 */ /* 0x000fe40000000000 */
[----:B------:R-:W-:Y:S02]  /*4e20*/  @P1 VIADD R208, R80, 0xffffffe0 ;  /* 0xffffffe050d01836 */ /* 0x000fe40000000000 */
[-C--:B------:R-:W-:Y:S03]  /*4e30*/  HMMA.16816.F32.BF16 R76, R92, R82.reuse, RZ ;  /* 0x000000525c4c723c */ /* 0x080fe600000418ff */
[----:B------:R-:W1:Y:S04]  /*4e40*/  LDSM.16.M88.4 R200, [R208] ;  /* 0x00000000d0c8783b */ /* 0x000e680000000200 */
[----:B------:R-:W2:Y:S01]  /*4e50*/  LDSM.16.M88.4 R208, [R208+0x800] ;  /* 0x00080000d0d0783b */ /* 0x000ea20000000200 */
[C---:B------:R-:W-:Y:S08]  /*4e60*/  HMMA.16816.F32.BF16 R80, R96.reuse, R82, RZ ;  /* 0x000000526050723c */ /* 0x040ff000000418ff */
[-C--:B------:R-:W-:Y:S08]  /*4e70*/  HMMA.16816.F32.BF16 R84, R96, R196.reuse, RZ ;  /* 0x000000c46054723c */ /* 0x080ff000000418ff */
[C---:B------:R-:W-:Y:S08]  /*4e80*/  HMMA.16816.F32.BF16 R88, R92.reuse, R196, RZ ;  /* 0x000000c45c58723c */ /* 0x040ff000000418ff */
[-C--:B------:R-:W-:Y:S08]  /*4e90*/  HMMA.16816.F32.BF16 R92, R92, R198.reuse, RZ ;  /* 0x000000c65c5c723c */ /* 0x080ff000000418ff */
[----:B------:R-:W-:Y:S01]  /*4ea0*/  HMMA.16816.F32.BF16 R96, R96, R198, RZ ;  /* 0x000000c66060723c */ /* 0x000fe200000418ff */
[----:B------:R-:W3:Y:S07]  /*4eb0*/  LDSM.16.MT88.4 R196, [R229+0x11800] ;  /* 0x01180000e5c4783b */ /* 0x000eee0000004200 */
[-C--:B-1----:R-:W-:Y:S08]  /*4ec0*/  HMMA.16816.F32.BF16 R4, R200, R204.reuse, R4 ;  /* 0x000000ccc804723c */ /* 0x082ff00000041804 */
[C---:B--2---:R-:W-:Y:S04]  /*4ed0*/  HMMA.16816.F32.BF16 R8, R208.reuse, R204, R8 ;  /* 0x000000ccd008723c */ /* 0x044fe80000041808 */
[----:B------:R-:W-:Y:S04]  /*4ee0*/  IMAD.U32 R204, R250, -0x40, RZ ;  /* 0xffffffc0facc7824 */ /* 0x000fe800078e00ff */
[-C--:B------:R-:W-:Y:S03]  /*4ef0*/  HMMA.16816.F32.BF16 R44, R208, R206.reuse, R44 ;  /* 0x000000ced02c723c */ /* 0x080fe6000004182c */
[C---:B------:R-:W-:Y:S04]  /*4f00*/  LEA R244, P0, R204.reuse, R244, 0x2 ;  /* 0x000000f4ccf47211 */ /* 0x040fe800078010ff */
[----:B------:R-:W-:Y:S01]  /*4f10*/  LEA.HI.X.SX32 R245, R204, R245, 0x2, P0 ;  /* 0x000000f5ccf57211 */ /* 0x000fe200000f16ff */
[C---:B------:R-:W-:Y:S01]  /*4f20*/  HMMA.16816.F32.BF16 R48, R200.reuse, R206, R48 ;  /* 0x000000cec830723c */ /* 0x040fe20000041830 */
[----:B------:R-:W1:Y:S07]  /*4f30*/  LDSM.16.MT88.4 R204, [R229+0x12800] ;  /* 0x01280000e5cc783b */ /* 0x000e6e0000004200 */
[-C--:B---3--:R-:W-:Y:S08]  /*4f40*/  HMMA.16816.F32.BF16 R52, R200, R196.reuse, R52 ;  /* 0x000000c4c834723c */ /* 0x088ff00000041834 */
[C---:B------:R-:W-:Y:S08]  /*4f50*/  HMMA.16816.F32.BF16 R56, R208.reuse, R196, R56 ;  /* 0x000000c4d038723c */ /* 0x040ff00000041838 */
[-C--:B------:R-:W-:Y:S08]  /*4f60*/  HMMA.16816.F32.BF16 R60, R208, R198.reuse, R60 ;  /* 0x000000c6d03c723c */ /* 0x080ff0000004183c */
[C---:B------:R-:W-:Y:S01]  /*4f70*/  HMMA.16816.F32.BF16 R64, R200.reuse, R198, R64 ;  /* 0x000000c6c840723c */ /* 0x040fe20000041840 */
[----:B------:R-:W2:Y:S07]  /*4f80*/  LDSM.16.MT88.4 R196, [R229+0x13800] ;  /* 0x01380000e5c4783b */ /* 0x000eae0000004200 */
[-C--:B-1----:R-:W-:Y:S08]  /*4f90*/  HMMA.16816.F32.BF16 R68, R200, R204.reuse, R68 ;  /* 0x000000ccc844723c */ /* 0x082ff00000041844 */
[C---:B------:R-:W-:Y:S04]  /*4fa0*/  HMMA.16816.F32.BF16 R72, R208.reuse, R204, R72 ;  /* 0x000000ccd048723c */ /* 0x040fe80000041848 */
[C---:B------:R-:W-:Y:S04]  /*4fb0*/  IMAD.SHL.U32 R205, R250.reuse, 0x8, RZ ;  /* 0x00000008facd7824 */ /* 0x040fe800078e00ff */
[-C--:B------:R-:W-:Y:S03]  /*4fc0*/  HMMA.16816.F32.BF16 R76, R208, R206.reuse, R76 ;  /* 0x000000ced04c723c */ /* 0x080fe6000004184c */
[C---:B------:R-:W-:Y:S04]  /*4fd0*/  LEA R204, P0, R205.reuse, R244, 0x2 ;  /* 0x000000f4cdcc7211 */ /* 0x040fe800078010ff */
[----:B------:R-:W-:Y:S01]  /*4fe0*/  LEA.HI.X.SX32 R205, R205, R245, 0x2, P0 ;  /* 0x000000f5cdcd7211 */ /* 0x000fe200000f16ff */
[C---:B------:R-:W-:Y:S04]  /*4ff0*/  HMMA.16816.F32.BF16 R80, R200.reuse, R206, R80 ;  /* 0x000000cec850723c */ /* 0x040fe80000041850 */
[C---:B------:R-:W-:Y:S04]  /*5000*/  LEA R206, P0, R250.reuse, R204, 0x5 ;  /* 0x000000ccface7211 */ /* 0x040fe800078028ff */
[C---:B------:R-:W-:Y:S01]  /*5010*/  LEA.HI.X.SX32 R207, R250.reuse, R205, 0x5, P0 ;  /* 0x000000cdfacf7211 */ /* 0x040fe200000f2eff */
[-C--:B--2---:R-:W-:Y:S08]  /*5020*/  HMMA.16816.F32.BF16 R84, R200, R196.reuse, R84 ;  /* 0x000000c4c854723c */ /* 0x084ff00000041854 */
[C---:B------:R-:W-:Y:S04]  /*5030*/  HMMA.16816.F32.BF16 R88, R208.reuse, R196, R88 ;  /* 0x000000c4d058723c */ /* 0x040fe80000041858 */
[C---:B------:R-:W-:Y:S04]  /*5040*/  LEA R196, P0, R250.reuse, R206, 0x5 ;  /* 0x000000cefac47211 */ /* 0x040fe800078028ff */
[-C--:B------:R-:W-:Y:S03]  /*5050*/  HMMA.16816.F32.BF16 R92, R208, R198.reuse, R92 ;  /* 0x000000c6d05c723c */ /* 0x080fe6000004185c */
[C---:B------:R-:W-:Y:S02]  /*5060*/  LEA.HI.X.SX32 R197, R250.reuse, R207, 0x5, P0 ;  /* 0x000000cffac57211 */ /* 0x040fe400000f2eff */
[C---:B------:R-:W-:Y:S03]  /*5070*/  LEA R210, P0, R250.reuse, R196, 0x5 ;  /* 0x000000c4fad27211 */ /* 0x040fe600078028ff */
[----:B------:R-:W-:Y:S04]  /*5080*/  HMMA.16816.F32.BF16 R96, R200, R198, R96 ;  /* 0x000000c6c860723c */ /* 0x000fe80000041860 */
[C---:B------:R-:W-:Y:S02]  /*5090*/  LEA.HI.X.SX32 R211, R250.reuse, R197, 0x5, P0 ;  /* 0x000000c5fad37211 */ /* 0x040fe400000f2eff */
[C---:B------:R-:W-:Y:S02]  /*50a0*/  LEA R208, P0, R250.reuse, R210, 0x5 ;  /* 0x000000d2fad07211 */ /* 0x040fe400078028ff */
[----:B------:R-:W-:Y:S02]  /*50b0*/  SHF.R.U32.HI R198, RZ, 0x1, R214 ;  /* 0x00000001ffc67819 */ /* 0x000fe400000116d6 */
[C---:B------:R-:W-:Y:S02]  /*50c0*/  LEA.HI.X.SX32 R209, R250.reuse, R211, 0x5, P0 ;  /* 0x000000d3fad17211 */ /* 0x040fe400000f2eff */
[----:B------:R-:W-:Y:S02]  /*50d0*/  LEA R200, P0, R250, R208, 0x5 ;  /* 0x000000d0fac87211 */ /* 0x000fe400078028ff */
[----:B------:R-:W-:Y:S02]  /*50e0*/  @P2 LOP3.LUT R198, R198, 0x30, RZ, 0xc0, !PT ;  /* 0x00000030c6c62812 */ /* 0x000fe400078ec0ff */
[----:B------:R-:W-:Y:S02]  /*50f0*/  LEA.HI.X.SX32 R201, R250, R209, 0x5, P0 ;  /* 0x000000d1fac97211 */ /* 0x000fe400000f2eff */
[----:B------:R-:W-:Y:S02]  /*5100*/  PLOP3.LUT P0, PT, PT, PT, UP0, 0x80, 0x8 ;  /* 0x000000000008781c */ /* 0x000fe40003f0f008 */
[----:B------:R-:W-:Y:S02]  /*5110*/  PLOP3.LUT P2, PT, PT, PT, UP0, 0x80, 0x8 ;  /* 0x000000000008781c */ /* 0x000fe40003f4f008 */
[----:B------:R-:W-:Y:S01]  /*5120*/  @P4 LOP3.LUT R233, R198, 0x7, R230, 0xf8, !PT ;  /* 0x00000007c6e94812 */ /* 0x000fe200078ef8e6 */
[----:B------:R-:W-:Y:S01]  /*5130*/  IMAD.MOV.U32 R198, RZ, RZ, 0x4 ;  /* 0x00000004ffc67424 */ /* 0x000fe200078e00ff */
[C---:B------:R-:W-:Y:S03]  /*5140*/  LEA R202, P4, R250.reuse, R200, 0x5 ;  /* 0x000000c8faca7211 */ /* 0x040fe600078828ff */
        /* <DEDUP_REMOVED lines=14> */
[C---:B--2---:R-:W-:Y:S03]  /*5230*/  LEA R4, P0, R250.reuse, R198, 0x5 ;  /* 0x000000c6fa047211 */ /* 0x044fe600078028ff */
[----:B------:R2:W-:Y:S01]  /*5240*/  REDG.E.ADD.F32.FTZ.RN.STRONG.GPU desc[UR36][R202.64], R11 ;  /* 0x0000000bca0079a6 */ /* 0x0005e2000c12f324 */
[C---:B---3--:R-:W-:Y:S03]  /*5250*/  LEA.HI.X.SX32 R5, R250.reuse, R199, 0x5, P0 ;  /* 0x000000c7fa057211 */ /* 0x048fe600000f2eff */
[----:B------:R3:W-:Y:S01]  /*5260*/  REDG.E.ADD.F32.FTZ.RN.STRONG.GPU desc[UR36][R244.64+0x80], R48 ;  /* 0x00008030f40079a6 */ /* 0x0007e2000c12f324 */
[C---:B------:R-:W-:Y:S03]  /*5270*/  LEA R204, P0, R250.reuse, R4, 0x5 ;  /* 0x00000004facc7211 */ /* 0x040fe600078028ff */
[----:B------:R3:W-:Y:S01]  /*5280*/  REDG.E.ADD.F32.FTZ.RN.STRONG.GPU desc[UR36][R198.64+0x80], R49 ;  /* 0x00008031c60079a6 */ /* 0x0007e2000c12f324 */
[C---:B------:R-:W-:Y:S02]  /*5290*/  LEA.HI.X.SX32 R205, R250.reuse, R5, 0x5, P0 ;  /* 0x00000005facd7211 */ /* 0x040fe400000f2eff */
[C---:B----4-:R-:W-:Y:S01]  /*52a0*/  LEA R206, P0, R250.reuse, R204, 0x5 ;  /* 0x000000ccface7211 */ /* 0x050fe200078028ff */
[----:B------:R4:W-:Y:S03]  /*52b0*/  REDG.E.ADD.F32.FTZ.RN.STRONG.GPU desc[UR36][R4.64+0x80], R50 ;  /* 0x00008032040079a6 */ /* 0x0009e6000c12f324 */
[C---:B------:R-:W-:Y:S01]  /*52c0*/  LEA.HI.X.SX32 R207, R250.reuse, R205, 0x5, P0 ;  /* 0x000000cdfacf7211 */ /* 0x040fe200000f2eff */
[----:B------:R4:W-:Y:S01]  /*52d0*/  REDG.E.ADD.F32.FTZ.RN.STRONG.GPU desc[UR36][R204.64+0x80], R51 ;  /* 0x00008033cc0079a6 */ /* 0x0009e2000c12f324 */
        /* <DEDUP_REMOVED lines=11> */
[----:B------:R4:W-:Y:S01]  /*5390*/  REDG.E.ADD.F32.FTZ.RN.STRONG.GPU desc[UR36][R244.64+0x100], R52 ;  /* 0x00010034f40079a6 */ /* 0x0009e2000c12f324 */
        /* <DEDUP_REMOVED lines=8> */
[C---:B--2---:R-:W-:Y:S02]  /*5420*/  LEA.HI.X.SX32 R11, R250.reuse, R201, 0x5, P0 ;  /* 0x000000c9fa0b7211 */ /* 0x044fe400000f2eff */
[C---:B------:R-:W-:Y:S03]  /*5430*/  LEA R202, P0, R250.reuse, R10, 0x5 ;  /* 0x0000000afaca7211 */ /* 0x040fe600078028ff */
[----:B------:R2:W-:Y:S01]  /*5440*/  REDG.E.ADD.F32.FTZ.RN.STRONG.GPU desc[UR36][R10.64+0x100], R56 ;  /* 0x000100380a0079a6 */ /* 0x0005e2000c12f324 */
[C---:B------:R-:W-:Y:S02]  /*5450*/  LEA.HI.X.SX32 R203, R250.reuse, R11, 0x5, P0 ;  /* 0x0000000bfacb7211 */ /* 0x040fe400000f2eff */
[C---:B---3--:R-:W-:Y:S03]  /*5460*/  LEA R48, P0, R250.reuse, R202, 0x5 ;  /* 0x000000cafa307211 */ /* 0x048fe600078028ff */
[----:B------:R3:W-:Y:S01]  /*5470*/  REDG.E.ADD.F32.FTZ.RN.STRONG.GPU desc[UR36][R202.64+0x100], R57 ;  /* 0x00010039ca0079a6 */ /* 0x0007e2000c12f324 */
[C---:B------:R-:W-:Y:S02]  /*5480*/  LEA.HI.X.SX32 R49, R250.reuse, R203, 0x5, P0 ;  /* 0x000000cbfa317211 */ /* 0x040fe400000f2eff */
[C---:B------:R-:W-:Y:S03]  /*5490*/  LEA R198, P0, R250.reuse, R48, 0x5 ;  /* 0x00000030fac67211 */ /* 0x040fe600078028ff */
[----:B------:R3:W-:Y:S01]  /*54a0*/  REDG.E.ADD.F32.FTZ.RN.STRONG.GPU desc[UR36][R48.64+0x100], R58 ;  /* 0x0001003a300079a6 */ /* 0x0007e2000c12f324 */
[C---:B------:R-:W-:Y:S03]  /*54b0*/  LEA.HI.X.SX32 R199, R250.reuse, R49, 0x5, P0 ;  /* 0x00000031fac77211 */ /* 0x040fe600000f2eff */
[C---:B------:R-:W-:Y:S02]  /*54c0*/  IMAD.WIDE R12, R250.reuse, -0xc0, R198 ;  /* 0xffffff40fa0c7825 */ /* 0x040fe400078e02c6 */
[----:B------:R3:W-:Y:S01]  /*54d0*/  REDG.E.ADD.F32.FTZ.RN.STRONG.GPU desc[UR36][R198.64+0x100], R59 ;  /* 0x0001003bc60079a6 */ /* 0x0007e2000c12f324 */
[C---:B----4-:R-:W-:Y:S03]  /*54e0*/  LEA R4, P0, R250.reuse, R12, 0x5 ;  /* 0x0000000cfa047211 */ /* 0x050fe600078028ff */
[----:B------:R4:W-:Y:S01]  /*54f0*/  REDG.E.ADD.F32.FTZ.RN.STRONG.GPU desc[UR36][R244.64+0x180], R64 ;  /* 0x00018040f40079a6 */ /* 0x0009e2000c12f324 */
        /* <DEDUP_REMOVED lines=33> */
[C---:B-1----:R-:W-:Y:S03]  /*5710*/  LEA R8, P0, R250.reuse, R210, 0x5 ;  /* 0x000000d2fa087211 */ /* 0x042fe600078028ff */
[----:B------:R-:W-:Y:S01]  /*5720*/  REDG.E.ADD.F32.FTZ.RN.STRONG.GPU desc[UR36][R210.64+0x200], R73 ;  /* 0x00020049d20079a6 */ /* 0x000fe2000c12f324 */
[C---:B------:R-:W-:Y:S02]  /*5730*/  LEA.HI.X.SX32 R9, R250.reuse, R211, 0x5, P0 ;  /* 0x000000d3fa097211 */ /* 0x040fe400000f2eff */
[C---:B------:R-:W-:Y:S03]  /*5740*/  LEA R54, P0, R250.reuse, R8, 0x5 ;  /* 0x00000008fa367211 */ /* 0x040fe600078028ff */
[----:B------:R-:W-:Y:S01]  /*5750*/  REDG.E.ADD.F32.FTZ.RN.STRONG.GPU desc[UR36][R8.64+0x200], R74 ;  /* 0x0002004a080079a6 */ /* 0x000fe2000c12f324 */
[C---:B------:R-:W-:Y:S03]  /*5760*/  LEA.HI.X.SX32 R55, R250.reuse, R9, 0x5, P0 ;  /* 0x00000009fa377211 */ /* 0x040fe600000f2eff */
[C---:B------:R-:W-:Y:S02]  /*5770*/  IMAD.WIDE R200, R250.reuse, -0xc0, R54 ;  /* 0xffffff40fac87825 */ /* 0x040fe400078e0236 */
[----:B------:R-:W-:Y:S01]  /*5780*/  REDG.E.ADD.F32.FTZ.RN.STRONG.GPU desc[UR36][R54.64+0x200], R75 ;  /* 0x0002004b360079a6 */ /* 0x000fe2000c12f324 */
[C---:B--2---:R-:W-:Y:S03]  /*5790*/  LEA R10, P0, R250.reuse, R200, 0x5 ;  /* 0x000000c8fa0a7211 */ /* 0x044fe600078028ff */
[----:B------:R-:W-:Y:S01]  /*57a0*/  REDG.E.ADD.F32.FTZ.RN.STRONG.GPU desc[UR36][R244.64+0x280], R80 ;  /* 0x00028050f40079a6 */ /* 0x000fe2000c12f324 */
[C---:B------:R-:W-:Y:S03]  /*57b0*/  LEA.HI.X.SX32 R11, R250.reuse, R201, 0x5, P0 ;  /* 0x000000c9fa0b7211 */ /* 0x040fe600000f2eff */
[----:B------:R-:W-:Y:S01]  /*57c0*/  REDG.E.ADD.F32.FTZ.RN.STRONG.GPU desc[UR36][R200.64+0x280], R81 ;  /* 0x00028051c80079a6 */ /* 0x000fe2000c12f324 */
[C---:B------:R-:W-:Y:S03]  /*57d0*/  LEA R56, P0, R250.reuse, R10, 0x5 ;  /* 0x0000000afa387211 */ /* 0x040fe600078028ff */
[----:B------:R-:W-:Y:S01]  /*57e0*/  REDG.E.ADD.F32.FTZ.RN.STRONG.GPU desc[UR36][R10.64+0x280], R82 ;  /* 0x000280520a0079a6 */ /* 0x000fe2000c12f324 */
[C---:B---3--:R-:W-:Y:S02]  /*57f0*/  LEA.HI.X.SX32 R57, R250.reuse, R11, 0x5, P0 ;  /* 0x0000000bfa397211 */ /* 0x048fe400000f2eff */
[C---:B------:R-:W-:Y:S01]  /*5800*/  LEA R202, P0, R250.reuse, R56, 0x5 ;  /* 0x00000038faca7211 */ /* 0x040fe200078028ff */
[----:B------:R-:W-:Y:S03]  /*5810*/  LDSM.16.MT88.4 R52, [R228+0x14400] ;  /* 0x01440000e434783b */ /* 0x000fe60000004200 */
[C---:B------:R-:W-:Y:S01]  /*5820*/  LEA.HI.X.SX32 R203, R250.reuse, R57, 0x5, P0 ;  /* 0x00000039facb7211 */ /* 0x040fe200000f2eff */
[----:B------:R-:W-:Y:S01]  /*5830*/  REDG.E.ADD.F32.FTZ.RN.STRONG.GPU desc[UR36][R56.64+0x280], R83 ;  /* 0x00028053380079a6 */ /* 0x000fe2000c12f324 */
        /* <DEDUP_REMOVED lines=8> */
[C---:B------:R-:W-:Y:S03]  /*58c0*/  LEA.HI.X.SX32 R65, R250.reuse, R59, 0x5, P0 ;  /* 0x0000003bfa417211 */ /* 0x040fe600000f2eff */
[----:B------:R-:W-:Y:S01]  /*58d0*/  LDSM.16.MT88.4 R56, [R227+0x800] ;  /* 0x00080000e338783b */ /* 0x000fe20000004200 */
[C---:B------:R-:W-:Y:S03]  /*58e0*/  IMAD.WIDE R198, R250.reuse, -0xc0, R64 ;  /* 0xffffff40fac67825 */ /* 0x040fe600078e0240 */
[----:B------:R-:W-:Y:S01]  /*58f0*/  REDG.E.ADD.F32.FTZ.RN.STRONG.GPU desc[UR36][R64.64+0x280], R79 ;  /* 0x0002804f400079a6 */ /* 0x000fe2000c12f324 */
[C---:B------:R-:W-:Y:S03]  /*5900*/  LEA R12, P0, R250.reuse, R198, 0x5 ;  /* 0x000000c6fa0c7211 */ /* 0x040fe600078028ff */
[----:B------:R-:W-:Y:S01]  /*5910*/  REDG.E.ADD.F32.FTZ.RN.STRONG.GPU desc[UR36][R244.64+0x300], R84 ;  /* 0x00030054f40079a6 */ /* 0x000fe2000c12f324 */
[C---:B------:R-:W-:Y:S03]  /*5920*/  LEA.HI.X.SX32 R13, R250.reuse, R199, 0x5, P0 ;  /* 0x000000c7fa0d7211 */ /* 0x040fe600000f2eff */
[----:B------:R-:W-:Y:S01]  /*5930*/  REDG.E.ADD.F32.FTZ.RN.STRONG.GPU desc[UR36][R198.64+0x300], R85 ;  /* 0x00030055c60079a6 */ /* 0x000fe2000c12f324 */
[----:B------:R-:W-:Y:S01]  /*5940*/  LEA R4, P0, R250, R12, 0x5 ;  /* 0x0000000cfa047211 */ /* 0x000fe200078028ff */
[----:B-1----:R-:W-:Y:S02]  /*5950*/  VIADD R76, R228, 0x20 ;  /* 0x00000020e44c7836 */ /* 0x002fe40000000000 */
[----:B------:R1:W-:Y:S01]  /*5960*/  REDG.E.ADD.F32.FTZ.RN.STRONG.GPU desc[UR36][R12.64+0x300], R86 ;  /* 0x000300560c0079a6 */ /* 0x0003e2000c12f324 */
[----:B------:R-:W-:Y:S01]  /*5970*/  LEA.HI.X.SX32 R5, R250, R13, 0x5, P0 ;  /* 0x0000000dfa057211 */ /* 0x000fe200000f2eff */
[----:B------:R-:W-:Y:S01]  /*5980*/  @P1 VIADD R76, R228, 0xffffffe0 ;  /* 0xffffffe0e44c1836 */ /* 0x000fe20000000000 */
[C---:B------:R-:W-:Y:S03]  /*5990*/  LEA R50, P0, R250.reuse, R4, 0x5 ;  /* 0x00000004fa327211 */ /* 0x040fe600078028ff */
[----:B------:R2:W-:Y:S01]  /*59a0*/  REDG.E.ADD.F32.FTZ.RN.STRONG.GPU desc[UR36][R4.64+0x300], R87 ;  /* 0x00030057040079a6 */ /* 0x0005e2000c12f324 */
[C---:B------:R-:W-:Y:S02]  /*59b0*/  LEA.HI.X.SX32 R51, R250.reuse, R5, 0x5, P0 ;  /* 0x00000005fa337211 */ /* 0x040fe400000f2eff */
[C---:B------:R-:W-:Y:S01]  /*59c0*/  LEA R66, P0, R250.reuse, R50, 0x5 ;  /* 0x00000032fa427211 */ /* 0x040fe200078028ff */
[----:B------:R-:W-:Y:S03]  /*59d0*/  LDSM.16.MT88.4 R72, [R76+0x14800] ;  /* 0x014800004c48783b */ /* 0x000fe60000004200 */
[C---:B------:R-:W-:Y:S01]  /*59e0*/  LEA.HI.X.SX32 R67, R250.reuse, R51, 0x5, P0 ;  /* 0x00000033fa437211 */ /* 0x040fe200000f2eff */
[----:B------:R-:W-:Y:S01]  /*59f0*/  REDG.E.ADD.F32.FTZ.RN.STRONG.GPU desc[UR36][R50.64+0x300], R88 ;  /* 0x00030058320079a6 */ /* 0x000fe2000c12f324 */
[C---:B------:R-:W-:Y:S03]  /*5a00*/  LEA R60, P0, R250.reuse, R66, 0x5 ;  /* 0x00000042fa3c7211 */ /* 0x040fe600078028ff */
[----:B------:R-:W-:Y:S01]  /*5a10*/  REDG.E.ADD.F32.FTZ.RN.STRONG.GPU desc[UR36][R66.64+0x300], R89 ;  /* 0x00030059420079a6 */ /* 0x000fe2000c12f324 */
[C---:B------:R-:W-:Y:S02]  /*5a20*/  LEA.HI.X.SX32 R61, R250.reuse, R67, 0x5, P0 ;  /* 0x00000043fa3d7211 */ /* 0x040fe400000f2eff */
[C---:B------:R-:W-:Y:S01]  /*5a30*/  LEA R44, P0, R250.reuse, R60, 0x5 ;  /* 0x0000003cfa2c7211 */ /* 0x040fe200078028ff */
[----:B------:R-:W-:Y:S03]  /*5a40*/  LDSM.16.MT88.4 R48, [R227+0x4000] ;  /* 0x00400000e330783b */ /* 0x000fe60000004200 */
[C---:B------:R-:W-:Y:S01]  /*5a50*/  LEA.HI.X.SX32 R45, R250.reuse, R61, 0x5, P0 ;  /* 0x0000003dfa2d7211 */ /* 0x040fe200000f2eff */
[----:B------:R-:W-:Y:S02]  /*5a60*/  REDG.E.ADD.F32.FTZ.RN.STRONG.GPU desc[UR36][R60.64+0x300], R90 ;  /* 0x0003005a3c0079a6 */ /* 0x000fe4000c12f324 */
        /* <DEDUP_REMOVED lines=10> */
[----:B-1----:R1:W5:Y:S03]  /*5b10*/  LDL.LU.64 R12, [R1] ;  /* 0x00000000010c7983 */ /* 0x0023660000300a00 */
        /* <DEDUP_REMOVED lines=9> */
[C---:B--2---:R-:W-:Y:S03]  /*5bb0*/  LEA R4, P0, R250.reuse, R10, 0x5 ;  /* 0x0000000afa047211 */ /* 0x044fe600078028ff */
[----:B------:R-:W-:Y:S01]  /*5bc0*/  REDG.E.ADD.F32.FTZ.RN.STRONG.GPU desc[UR36][R10.64+0x380], R94 ;  /* 0x0003805e0a0079a6 */ /* 0x000fe2000c12f324 */
[----:B------:R-:W-:Y:S03]  /*5bd0*/  LEA.HI.X.SX32 R5, R250, R11, 0x5, P0 ;  /* 0x0000000bfa057211 */ /* 0x000fe600000f2eff */
[----:B------:R-:W-:Y:S04]  /*5be0*/  LDSM.16.MT88.4 R8, [R227] ;  /* 0x00000000e308783b */ /* 0x000fe80000004200 */
[----:B------:R-:W-:Y:S04]  /*5bf0*/  REDG.E.ADD.F32.FTZ.RN.STRONG.GPU desc[UR36][R4.64+0x380], R95 ;  /* 0x0003805f040079a6 */ /* 0x000fe8000c12f324 */
[----:B------:R-:W2:Y:S04]  /*5c00*/  LDSM.16.MT88.4 R4, [R228+0x14000] ;  /* 0x01400000e404783b */ /* 0x000ea80000004200 */
[----:B------:R-:W3:Y:S04]  /*5c10*/  LDSM.16.MT88.4 R60, [R76+0x14400] ;  /* 0x014400004c3c783b */ /* 0x000ee80000004200 */
[----:B------:R-:W4:Y:S01]  /*5c20*/  LDSM.16.MT88.4 R64, [R227+0x4800] ;  /* 0x00480000e340783b */ /* 0x000f220000004200 */
[-C--:B--2---:R-:W-:Y:S08]  /*5c30*/  HMMA.16816.F32.BF16 R100, R4, R8.reuse, R100 ;  /* 0x000000080464723c */ /* 0x084ff00000041864 */
[C---:B------:R-:W-:Y:S08]  /*5c40*/  HMMA.16816.F32.BF16 R104, R44.reuse, R8, R104 ;  /* 0x000000082c68723c */ /* 0x040ff00000041868 */
[-C--:B------:R-:W-:Y:S08]  /*5c50*/  HMMA.16816.F32.BF16 R108, R44, R10.reuse, R108 ;  /* 0x0000000a2c6c723c */ /* 0x080ff0000004186c */
[C---:B------:R-:W-:Y:S01]  /*5c60*/  HMMA.16816.F32.BF16 R112, R4.reuse, R10, R112 ;  /* 0x0000000a0470723c */ /* 0x040fe20000041870 */
[----:B------:R-:W2:Y:S07]  /*5c70*/  LDSM.16.MT88.4 R8, [R228+0x14800] ;  /* 0x01480000e408783b */ /* 0x000eae0000004200 */
[-C--:B------:R-:W-:Y:S08]  /*5c80*/  HMMA.16816.F32.BF16 R116, R4, R48.reuse, R116 ;  /* 0x000000300474723c */ /* 0x080ff00000041874 */
[C---:B------:R-:W-:Y:S08]  /*5c90*/  HMMA.16816.F32.BF16 R120, R44.reuse, R48, R120 ;  /* 0x000000302c78723c */ /* 0x040ff00000041878 */
[-C--:B------:R-:W-:Y:S01]  /*5ca0*/  HMMA.16816.F32.BF16 R124, R44, R50.reuse, R124 ;  /* 0x000000322c7c723c */ /* 0x080fe2000004187c */
[----:B------:R-:W1:Y:S07]  /*5cb0*/  LDSM.16.MT88.4 R44, [R227+0x5000] ;  /* 0x00500000e32c783b */ /* 0x000e6e0000004200 */
[----:B------:R-:W-:Y:S01]  /*5cc0*/  HMMA.16816.F32.BF16 R128, R4, R50, R128 ;  /* 0x000000320480723c */ /* 0x000fe20000041880 */
[----:B------:R-:W-:Y:S04]  /*5cd0*/  LDSM.16.MT88.4 R4, [R228+0x14c00] ;  /* 0x014c0000e404783b */ /* 0x000fe80000004200 */
[----:B------:R-:W1:Y:S03]  /*5ce0*/  LDSM.16.MT88.4 R48, [R227+0x1800] ;  /* 0x00180000e330783b */ /* 0x000e660000004200 */
[-C--:B------:R-:W-:Y:S08]  /*5cf0*/  HMMA.16816.F32.BF16 R100, R52, R56.reuse, R100 ;  /* 0x000000383464723c */ /* 0x080ff00000041864 */
[C---:B---3--:R-:W-:Y:S08]  /*5d00*/  HMMA.16816.F32.BF16 R104, R60.reuse, R56, R104 ;  /* 0x000000383c68723c */ /* 0x048ff00000041868 */
[-C--:B------:R-:W-:Y:S08]  /*5d10*/  HMMA.16816.F32.BF16 R108, R60, R58.reuse, R108 ;  /* 0x0000003a3c6c723c */ /* 0x080ff0000004186c */
[C---:B------:R-:W-:Y:S01]  /*5d20*/  HMMA.16816.F32.BF16 R112, R52.reuse, R58, R112 ;  /* 0x0000003a3470723c */ /* 0x040fe20000041870 */
[----:B------:R-:W3:Y:S07]  /*5d30*/  LDSM.16.MT88.4 R56, [R76+0x14c00] ;  /* 0x014c00004c38783b */ /* 0x000eee0000004200 */
[-C--:B----4-:R-:W-:Y:S08]  /*5d40*/  HMMA.16816.F32.BF16 R116, R52, R64.reuse, R116 ;  /* 0x000000403474723c */ /* 0x090ff00000041874 */
[C---:B------:R-:W-:Y:S08]  /*5d50*/  HMMA.16816.F32.BF16 R120, R60.reuse, R64, R120 ;  /* 0x000000403c78723c */ /* 0x040ff00000041878 */
[-C--:B------:R-:W-:Y:S01]  /*5d60*/  HMMA.16816.F32.BF16 R124, R60, R66.reuse, R124 ;  /* 0x000000423c7c723c */ /* 0x080fe2000004187c */
[----:B------:R-:W4:Y:S07]  /*5d70*/  LDSM.16.MT88.4 R60, [R227+0x5800] ;  /* 0x00580000e33c783b */ /* 0x000f2e0000004200 */
[----:B------:R-:W-:Y:S08]  /*5d80*/  HMMA.16816.F32.BF16 R128, R52, R66, R128 ;  /* 0x000000423480723c */ /* 0x000ff00000041880 */
[-C--:B--2---:R-:W-:Y:S08]  /*5d90*/  HMMA.16816.F32.BF16 R100, R8, R68.reuse, R100 ;  /* 0x000000440864723c */ /* 0x084ff00000041864 */
[C---:B------:R-:W-:Y:S08]  /*5da0*/  HMMA.16816.F32.BF16 R104, R72.reuse, R68, R104 ;  /* 0x000000444868723c */ /* 0x040ff00000041868 */
[-C--:B------:R-:W-:Y:S08]  /*5db0*/  HMMA.16816.F32.BF16 R108, R72, R70.reuse, R108 ;  /* 0x00000046486c723c */ /* 0x080ff0000004186c */
[C---:B------:R-:W-:Y:S08]  /*5dc0*/  HMMA.16816.F32.BF16 R112, R8.reuse, R70, R112 ;  /* 0x000000460870723c */ /* 0x040ff00000041870 */
[-C--:B-1----:R-:W-:Y:S08]  /*5dd0*/  HMMA.16816.F32.BF16 R116, R8, R44.reuse, R116 ;  /* 0x0000002c0874723c */ /* 0x082ff00000041874 */
[C---:B------:R-:W-:Y:S08]  /*5de0*/  HMMA.16816.F32.BF16 R120, R72.reuse, R44, R120 ;  /* 0x0000002c4878723c */ /* 0x040ff00000041878 */
[-C--:B------:R-:W-:Y:S08]  /*5df0*/  HMMA.16816.F32.BF16 R124, R72, R46.reuse, R124 ;  /* 0x0000002e487c723c */ /* 0x080ff0000004187c */
[----:B------:R-:W-:Y:S04]  /*5e00*/  HMMA.16816.F32.BF16 R128, R8, R46, R128 ;  /* 0x0000002e0880723c */ /* 0x000fe80000041880 */
[----:B------:R-:W-:Y:S04]  /*5e10*/  LOP3.LUT R8, R3, 0x1f8, RZ, 0xc0, !PT ;  /* 0x000001f803087812 */ /* 0x000fe800078ec0ff */
[-C--:B------:R-:W-:Y:S05]  /*5e20*/  HMMA.16816.F32.BF16 R100, R4, R48.reuse, R100 ;  /* 0x000000300464723c */ /* 0x080fea0000041864 */
[----:B------:R-:W-:Y:S03]  /*5e30*/  LOP3.LUT R8, R8, 0x38, R214, 0x78, !PT ;  /* 0x0000003808087812 */ /* 0x000fe600078e78d6 */
[C---:B---3--:R-:W-:Y:S04]  /*5e40*/  HMMA.16816.F32.BF16 R104, R56.reuse, R48, R104 ;  /* 0x000000303868723c */ /* 0x048fe80000041868 */
[----:B------:R-:W-:Y:S02]  /*5e50*/  LOP3.LUT R9, R8, 0x1e00, R3, 0xf8, !PT ;  /* 0x00001e0008097812 */ /* 0x000fe400078ef803 */
[C---:B------:R-:W-:Y:S02]  /*5e60*/  LOP3.LUT R8, R248.reuse, 0x40, RZ, 0xfc, !PT ;  /* 0x00000040f8087812 */ /* 0x040fe400078efcff */
[-C--:B------:R-:W-:Y:S03]  /*5e70*/  HMMA.16816.F32.BF16 R108, R56, R50.reuse, R108 ;  /* 0x00000032386c723c */ /* 0x080fe6000004186c */
[----:B------:R-:W-:Y:S05]  /*5e80*/  LEA R9, R9, UR4, 0x1 ;  /* 0x0000000409097c11 */ /* 0x000fea000f8e08ff */
[C---:B------:R-:W-:Y:S08]  /*5e90*/  HMMA.16816.F32.BF16 R112, R4.reuse, R50, R112 ;  /* 0x000000320470723c */ /* 0x040ff00000041870 */
[-C--:B----4-:R-:W-:Y:S08]  /*5ea0*/  HMMA.16816.F32.BF16 R116, R4, R60.reuse, R116 ;  /* 0x0000003c0474723c */ /* 0x090ff00000041874 */
        /* <DEDUP_REMOVED lines=63> */
.L_x_85:
[----:B------:R-:W-:Y:S01]  /*62a0*/  IADD3 R246, PT, PT, R246, -0x40, RZ ;  /* 0xffffffc0f6f67810 */ /* 0x000fe20007ffe0ff */
[----:B------:R-:W-:Y:S06]  /*62b0*/  BRA.U UP1, `(.L_x_86) ;  /* 0xffffffd101207547 */ /* 0x000fec000b83ffff */
[----:B------:R-:W2:Y:S01]  /*62c0*/  S2R R0, SR_TID.X ;  /* 0x0000000000007919 */ /* 0x000ea20000002100 */
[----:B------:R-:W3:Y:S01]  /*62d0*/  LDCU UR8, c[0x0][0x500] ;  /* 0x0000a000ff0877ac */ /* 0x000ee20008000800 */
[----:B-----5:R-:W-:Y:S02]  /*62e0*/  F2FP.BF16.F32.PACK_AB R12, R13, R12 ;  /* 0x0000000c0d0c723e */ /* 0x020fe400000010ff */
        /* <DEDUP_REMOVED lines=116> */
[----:B-1----:R-:W-:Y:S01]  /*6a30*/  MOV R11, UR9 ;  /* 0x00000009000b7c02 */ /* 0x002fe20008000f00 */
[----:B------:R-:W-:Y:S05]  /*6a40*/  BRA `(.L_x_88) ;  /* 0x0000000000187947 */ /* 0x000fea0003800000 */
.L_x_87:
[----:B------:R-:W3:Y:S01]  /*6a50*/  LDCU.64 UR10, c[0x0][0x5c0] ;  /* 0x0000b800ff0a77ac */ /* 0x000ee20008000a00 */
[----:B------:R-:W-:-:S04]  /*6a60*/  UIADD3 UR8, UPT, UPT, UR42, UR43, URZ ;  /* 0x0000002b2a087290 */ /* 0x000fc8000fffe0ff */
[----:B---3--:R-:W-:Y:S02]  /*6a70*/  UIMAD.WIDE.U32 UR16, UR8, UR10, URZ ;  /* 0x0000000a081072a5 */ /* 0x008fe4000f8e00ff */
[----:B------:R-:W-:-:S04]  /*6a80*/  UIMAD UR8, UR8, UR11, URZ ;  /* 0x0000000b080872a4 */ /* 0x000fc8000f8e02ff */
[----:B------:R-:W-:-:S06]  /*6a90*/  UIADD3 UR8, UPT, UPT, UR17, UR8, URZ ;  /* 0x0000000811087290 */ /* 0x000fcc000fffe0ff */
[----:B-1----:R-:W-:Y:S02]  /*6aa0*/  MOV R11, UR8 ;  /* 0x00000008000b7c02 */ /* 0x002fe40008000f00 */
.L_x_88:
[----:B------:R-:W-:Y:S05]  /*6ab0*/  BRA.U UP0, `(.L_x_89) ;  /* 0x00000001002c7547 */ /* 0x000fea000b800000 */
[----:B------:R-:W1:Y:S01]  /*6ac0*/  LDCU.64 UR8, c[0x0][0x5c8] ;  /* 0x0000b900ff0877ac */ /* 0x000e620008000a00 */
[----:B------:R-:W3:Y:S01]  /*6ad0*/  LDCU.64 UR12, c[0x0][0x5b0] ;  /* 0x0000b600ff0c77ac */ /* 0x000ee20008000a00 */
[----:B------:R-:W-:-:S04]  /*6ae0*/  USHF.R.S32.HI UR14, URZ, 0x1f, UR42 ;  /* 0x0000001fff0e7899 */ /* 0x000fc8000801142a */
[----:B-1----:R-:W-:Y:S02]  /*6af0*/  UIMAD UR14, UR14, UR8, URZ ;  /* 0x000000080e0e72a4 */ /* 0x002fe4000f8e02ff */
[----:B------:R-:W-:Y:S02]  /*6b00*/  UIMAD.WIDE.U32 UR18, UR42, UR8, URZ ;  /* 0x000000082a1272a5 */ /* 0x000fe4000f8e00ff */
[----:B------:R-:W-:-:S04]  /*6b10*/  UIMAD UR14, UR42, UR9, UR14 ;  /* 0x000000092a0e72a4 */ /* 0x000fc8000f8e020e */
[----:B------:R-:W-:-:S04]  /*6b20*/  UIADD3 UR19, UPT, UPT, UR19, UR14, URZ ;  /* 0x0000000e13137290 */ /* 0x000fc8000fffe0ff */
[----:B---3--:R-:W-:-:S04]  /*6b30*/  UIMAD.WIDE.U32 UR18, UR40, UR12, UR18 ;  /* 0x0000000c281272a5 */ /* 0x008fc8000f8e0012 */
[----:B------:R-:W-:-:S06]  /*6b40*/  UIMAD UR13, UR40, UR13, UR19 ;  /* 0x0000000d280d72a4 */ /* 0x000fcc000f8e0213 */
[----:B------:R-:W-:Y:S01]  /*6b50*/  MOV R10, UR13 ;  /* 0x0000000d000a7c02 */ /* 0x000fe20008000f00 */
[----:B------:R-:W-:Y:S06]  /*6b60*/  BRA `(.L_x_90) ;  /* 0x0000000000187947 */ /* 0x000fec0003800000 */
.L_x_89:
[----:B------:R-:W1:Y:S01]  /*6b70*/  LDCU.64 UR8, c[0x0][0x5c8] ;  /* 0x0000b900ff0877ac */ /* 0x000e620008000a00 */
[----:B------:R-:W-:-:S04]  /*6b80*/  UIADD3 UR12, UPT, UPT, UR42, UR43, URZ ;  /* 0x0000002b2a0c7290 */ /* 0x000fc8000fffe0ff */
[----:B-1----:R-:W-:Y:S02]  /*6b90*/  UIMAD.WIDE.U32 UR18, UR12, UR8, URZ ;  /* 0x000000080c1272a5 */ /* 0x002fe4000f8e00ff */
[----:B------:R-:W-:-:S04]  /*6ba0*/  UIMAD UR12, UR12, UR9, URZ ;  /* 0x000000090c0c72a4 */ /* 0x000fc8000f8e02ff */
[----:B------:R-:W-:-:S06]  /*6bb0*/  UIADD3 UR12, UPT, UPT, UR19, UR12, URZ ;  /* 0x0000000c130c7290 */ /* 0x000fcc000fffe0ff */
[----:B------:R-:W-:-:S07]  /*6bc0*/  MOV R10, UR12 ;  /* 0x0000000c000a7c02 */ /* 0x000fce0008000f00 */
.L_x_90:
[----:B------:R-:W-:Y:S01]  /*6bd0*/  USHF.L.U32 UR12, UR39, 0x5, URZ ;  /* 0x00000005270c7899 */ /* 0x000fe200080006ff */
[----:B------:R-:W-:Y:S01]  /*6be0*/  SHF.R.U32.HI R0, RZ, 0x3, R0 ;  /* 0x00000003ff007819 */ /* 0x000fe20000011600 */
[----:B------:R-:W-:Y:S02]  /*6bf0*/  BAR.SYNC.DEFER_BLOCKING 0x0 ;  /* 0x0000000000007b1d */ /* 0x000fe40000010000 */
[----:B------:R-:W-:-:S06]  /*6c00*/  UIADD3 UR12, UPT, UPT, -UR12, UR41, URZ ;  /* 0x000000290c0c7290 */ /* 0x000fcc000fffe1ff */
[----:B------:R-:W-:-:S13]  /*6c10*/  ISETP.GE.AND P0, PT, R0, UR12, PT ;  /* 0x0000000c00007c0c */ /* 0x000fda000bf06270 */
[----:B------:R-:W-:Y:S05]  /*6c20*/  @P0 BRA `(.L_x_67) ;  /* 0x0000000000d00947 */ /* 0x000fea0003800000 */
[----:B------:R-:W1:Y:S01]  /*6c30*/  LDCU UR17, c[0x0][0x440] ;  /* 0x00008800ff1177ac */ /* 0x000e620008000800 */
[----:B------:R-:W-:Y:S01]  /*6c40*/  MOV R249, RZ ;  /* 0x000000ff00f97202 */ /* 0x000fe20000000f00 */
[----:B--2---:R-:W-:Y:S01]  /*6c50*/  IMAD.U32 R12, RZ, RZ, UR10 ;  /* 0x0000000aff0c7e24 */ /* 0x004fe2000f8e00ff */
[----:B------:R-:W2:Y:S01]  /*6c60*/  LDC.64 R4, c[0x0][0x5d8] ;  /* 0x00017600ff047b82 */ /* 0x000ea20000000a00 */
[----:B------:R-:W-:Y:S01]  /*6c70*/  USHF.L.U32 UR12, UR39, 0x5, URZ ;  /* 0x00000005270c7899 */ /* 0x000fe200080006ff */
[----:B------:R-:W-:Y:S01]  /*6c80*/  IMAD.U32 R44, RZ, RZ, UR8 ;  /* 0x00000008ff2c7e24 */ /* 0x000fe2000f8e00ff */
[----:B------:R-:W3:Y:S02]  /*6c90*/  LDS.128 R36, [R9+0x11000] ;  /* 0x0110000009247984 */ /* 0x000ee40000000c00 */
[----:B------:R-:W-:Y:S02]  /*6ca0*/  USHF.R.S32.HI UR13, URZ, 0x1f, UR12 ;  /* 0x0000001fff0d7899 */ /* 0x000fe4000801140c */
[--C-:B------:R-:W-:Y:S01]  /*6cb0*/  IMAD.WIDE.U32 R12, R12, UR12, R248.reuse ;  /* 0x0000000c0c0c7c25 */ /* 0x100fe2000f8e00f8 */
[----:B------:R-:W4:Y:S01]  /*6cc0*/  LDC.64 R2, c[0x0][0x5e0] ;  /* 0x00017800ff027b82 */ /* 0x000f220000000a00 */
[----:B------:R-:W-:Y:S01]  /*6cd0*/  UIMAD UR14, UR13, UR10, URZ ;  /* 0x0000000a0d0e72a4 */ /* 0x000fe2000f8e02ff */
[----:B------:R-:W5:Y:S01]  /*6ce0*/  LDS.128 R32, [R9+0x12000] ;  /* 0x0120000009207984 */ /* 0x000f620000000c00 */
[----:B------:R-:W-:Y:S01]  /*6cf0*/  UIMAD UR13, UR13, UR8, URZ ;  /* 0x000000080d0d72a4 */ /* 0x000fe2000f8e02ff */
[----:B------:R-:W-:Y:S01]  /*6d00*/  IADD3 R46, P0, PT, R12, UR16, RZ ;  /* 0x000000100c2e7c10 */ /* 0x000fe2000ff1e0ff */
[----:B------:R-:W-:Y:S01]  /*6d10*/  UIMAD UR14, UR12, UR11, UR14 ;  /* 0x0000000b0c0e72a4 */ /* 0x000fe2000f8e020e */
[----:B------:R-:W5:Y:S01]  /*6d20*/  LDS.128 R28, [R9+0x13000] ;  /* 0x01300000091c7984 */ /* 0x000f620000000c00 */
[----:B-1----:R-:W-:Y:S01]  /*6d30*/  ISETP.GE.AND P3, PT, R248, UR17, PT ;  /* 0x00000011f8007c0c */ /* 0x002fe2000bf66270 */
[----:B------:R-:W-:Y:S01]  /*6d40*/  UIMAD UR13, UR12, UR9, UR13 ;  /* 0x000000090c0d72a4 */ /* 0x000fe2000f8e020d */
[----:B------:R-:W-:Y:S01]  /*6d50*/  IMAD.WIDE.U32 R44, R44, UR12, R248 ;  /* 0x0000000c2c2c7c25 */ /* 0x000fe2000f8e00f8 */
[----:B------:R-:W-:Y:S01]  /*6d60*/  LDS.128 R24, [R9+0x14000] ;  /* 0x0140000009187984 */ /* 0x000fe20000000c00 */
[----:B------:R-:W-:-:S02]  /*6d70*/  IADD3.X R47, PT, PT, R11, UR14, R13, P0, !PT ;  /* 0x0000000e0b2f7c10 */ /* 0x000fc400087fe40d */
[----:B------:R-:W-:Y:S01]  /*6d80*/  ISETP.GE.AND P2, PT, R8, UR17, PT ;  /* 0x0000001108007c0c */ /* 0x000fe2000bf46270 */
[----:B------:R-:W-:Y:S01]  /*6d90*/  LDS.128 R20, [R9+0x15000] ;  /* 0x0150000009147984 */ /* 0x000fe20000000c00 */
[----:B------:R-:W-:Y:S01]  /*6da0*/  IADD3 R44, P0, PT, R44, UR18, RZ ;  /* 0x000000122c2c7c10 */ /* 0x000fe2000ff1e0ff */
[----:B------:R-:W1:Y:S01]  /*6db0*/  LDCU.64 UR14, c[0x0][0x560] ;  /* 0x0000ac00ff0e77ac */ /* 0x000e620008000a00 */
[----:B--2---:R-:W-:Y:S01]  /*6dc0*/  IMAD.WIDE.U32 R46, R4, UR24, R46 ;  /* 0x00000018042e7c25 */ /* 0x004fe2000f8e002e */
[----:B------:R-:W-:Y:S01]  /*6dd0*/  LDS.128 R16, [R9+0x16000] ;  /* 0x0160000009107984 */ /* 0x000fe20000000c00 */
[----:B------:R-:W-:Y:S01]  /*6de0*/  IADD3.X R45, PT, PT, R10, UR13, R45, P0, !PT ;  /* 0x0000000d0a2d7c10 */ /* 0x000fe200087fe42d */
[----:B------:R-:W2:Y:S01]  /*6df0*/  LDCU.64 UR12, c[0x0][0x568] ;  /* 0x0000ad00ff0c77ac */ /* 0x000ea20008000a00 */
[----:B------:R-:W-:Y:S01]  /*6e00*/  IMAD R47, R5, UR24, R47 ;  /* 0x00000018052f7c24 */ /* 0x000fe2000f8e022f */
[----:B------:R-:W5:Y:S01]  /*6e10*/  @!P3 LDS.128 R12, [R9+0x10000] ;  /* 0x01000000090cb984 */ /* 0x000f620000000c00 */
[----:B------:R-:W-:Y:S01]  /*6e20*/  ISETP.GE.AND P1, PT, R6, UR17, PT ;  /* 0x0000001106007c0c */ /* 0x000fe2000bf26270 */
[----:B----4-:R-:W-:Y:S01]  /*6e30*/  IMAD.WIDE.U32 R44, R2, UR24, R44 ;  /* 0x00000018022c7c25 */ /* 0x010fe2000f8e002c */
[----:B------:R-:W-:Y:S01]  /*6e40*/  ISETP.GE.AND P0, PT, R7, UR17, PT ;  /* 0x0000001107007c0c */ /* 0x000fe2000bf06270 */
[----:B------:R-:W4:Y:S02]  /*6e50*/  LDS.128 R40, [R9+0x17000] ;  /* 0x0170000009287984 */ /* 0x000f240000000c00 */
[----:B------:R-:W-:-:S04]  /*6e60*/  IMAD.WIDE.U32 R46, R0, UR10, R46 ;  /* 0x0000000a002e7c25 */ /* 0x000fc8000f8e002e */
[----:B------:R-:W-:Y:S02]  /*6e70*/  IMAD R45, R3, UR24, R45 ;  /* 0x00000018032d7c24 */ /* 0x000fe4000f8e022d */
[----:B------:R-:W-:Y:S01]  /*6e80*/  IMAD R2, R0, UR11, R47 ;  /* 0x0000000b00027c24 */ /* 0x000fe2000f8e022f */
[----:B-1----:R-:W-:Y:S01]  /*6e90*/  LEA R4, P4, R46, UR14, 0x1 ;  /* 0x0000000e2e047c11 */ /* 0x002fe2000f8808ff */
[----:B------:R-:W-:-:S03]  /*6ea0*/  IMAD.WIDE.U32 R44, R0, UR8, R44 ;  /* 0x00000008002c7c25 */ /* 0x000fc6000f8e002c */
[----:B------:R-:W-:Y:S01]  /*6eb0*/  LEA.HI.X R5, R46, UR15, R2, 0x1, P4 ;  /* 0x0000000f2e057c11 */ /* 0x000fe2000a0f0c02 */
[----:B------:R-:W-:Y:S01]  /*6ec0*/  IMAD R0, R0, UR9, R45 ;  /* 0x0000000900007c24 */ /* 0x000fe2000f8e022d */
[----:B--2---:R-:W-:-:S03]  /*6ed0*/  LEA R2, P4, R44, UR12, 0x1 ;  /* 0x0000000c2c027c11 */ /* 0x004fc6000f8808ff */
[----:B---3--:R1:W-:Y:S01]  /*6ee0*/  @!P2 STG.E.128 desc[UR36][R4.64+0x80], R36 ;  /* 0x000080240400a986 */ /* 0x0083e2000c101d24 */
[----:B------:R-:W-:-:S03]  /*6ef0*/  LEA.HI.X R3, R44, UR13, R0, 0x1, P4 ;  /* 0x0000000d2c037c11 */ /* 0x000fc6000a0f0c00 */
[----:B-----5:R1:W-:Y:S04]  /*6f00*/  @!P1 STG.E.128 desc[UR36][R4.64+0x100], R32 ;  /* 0x0001002004009986 */ /* 0x0203e8000c101d24 */
[----:B------:R1:W-:Y:S04]  /*6f10*/  @!P0 STG.E.128 desc[UR36][R4.64+0x180], R28 ;  /* 0x0001801c04008986 */ /* 0x0003e8000c101d24 */
[----:B------:R1:W-:Y:S04]  /*6f20*/  @!P3 STG.E.128 desc[UR36][R4.64], R12 ;  /* 0x0000000c0400b986 */ /* 0x0003e8000c101d24 */
[----:B------:R1:W-:Y:S04]  /*6f30*/  @!P3 STG.E.128 desc[UR36][R2.64], R24 ;  /* 0x000000180200b986 */ /* 0x0003e8000c101d24 */
[----:B------:R1:W-:Y:S04]  /*6f40*/  @!P2 STG.E.128 desc[UR36][R2.64+0x80], R20 ;  /* 0x000080140200a986 */ /* 0x0003e8000c101d24 */
[----:B------:R1:W-:Y:S04]  /*6f50*/  @!P1 STG.E.128 desc[UR36][R2.64+0x100], R16 ;  /* 0x0001001002009986 */ /* 0x0003e8000c101d24 */
[----:B----4-:R1:W-:Y:S02]  /*6f60*/  @!P0 STG.E.128 desc[UR36][R2.64+0x180], R40 ;  /* 0x0001802802008986 */ /* 0x0103e4000c101d24 */
.L_x_67:
[----:B------:R-:W-:Y:S05]  /*6f70*/  BSYNC.RECONVERGENT B1 ;  /* 0x0000000000017941 */ /* 0x000fea0003800200 */
.L_x_51:
[----:B------:R-:W5:Y:S01]  /*6f80*/  LDCU UR9, c[0x0][0x438] ;  /* 0x00008700ff0977ac */ /* 0x000f620008000800 */
[----:B------:R-:W2:Y:S01]  /*6f90*/  LDCU UR10, c[0x0][0x370] ;  /* 0x00006e00ff0a77ac */ /* 0x000ea20008000800 */
[----:B-----5:R-:W-:-:S04]  /*6fa0*/  UIADD3 UR9, UPT, UPT, UR9, 0x1f, URZ ;  /* 0x0000001f09097890 */ /* 0x020fc8000fffe0ff */
[----:B------:R-:W-:Y:S02]  /*6fb0*/  USHF.R.S32.HI UR8, URZ, 0x1f, UR9 ;  /* 0x0000001fff087899 */ /* 0x000fe40008011409 */
[----:B--2---:R-:W-:Y:S02]  /*6fc0*/  UIADD3 UR39, UPT, UPT, UR10, UR39, URZ ;  /* 0x000000270a277290 */ /* 0x004fe4000fffe0ff */
[----:B------:R-:W-:Y:S01]  /*6fd0*/  ULEA.HI UR8, UR8, UR9, URZ, 0x5 ;  /* 0x0000000908087291 */ /* 0x000fe2000f8f28ff */
[----:B------:R-:W-:-:S03]  /*6fe0*/  UMOV UR10, UR23 ;  /* 0x00000017000a7c82 */ /* 0x000fc60008000000 */
[----:B------:R-:W-:-:S04]  /*6ff0*/  USHF.R.S32.HI UR8, URZ, 0x5, UR8 ;  /* 0x00000005ff087899 */ /* 0x000fc80008011408 */
[----:B------:R-:W-:-:S09]  /*7000*/  UISETP.GE.AND UP0, UPT, UR39, UR8, UPT ;  /* 0x000000082700728c */ /* 0x000fd2000bf06270 */
[----:B------:R-:W-:Y:S05]  /*7010*/  BRA.U !UP0, `(.L_x_91) ;  /* 0xffffff9108c47547 */ /* 0x000fea000b83ffff */
[----:B------:R-:W-:Y:S05]  /*7020*/  EXIT ;  /* 0x000000000000794d */ /* 0x000fea0003800000 */
.L_x_92:
        /* <DEDUP_REMOVED lines=13> */
.L_x_1257:


//--------------------- .text._ZN5flash44flash_bwd_dq_dk_dv_loop_seqk_parallel_kernelI23Flash_bwd_kernel_traitsILi256ELi64ELi32ELi8ELi4ELi1ELi2ELb1ELb1EN7cutlass10bfloat16_tE19Flash_kernel_traitsILi256ELi64ELi32ELi8ES3_EELb0ELb1ELb0ELb0ELb0ELb1ELb0EEEvNS_16Flash_bwd_paramsE --------------------------
	.section	.text._ZN5flash44flash_bwd_dq_dk_dv_loop_seqk_parallel_kernelI23Flash_bwd_kernel_traitsILi256ELi64ELi32ELi8ELi4ELi1ELi2ELb1ELb1EN7cutlass10bfloat16_tE19Flash_kernel_traitsILi256ELi64ELi32ELi8ES3_EELb0ELb1ELb0ELb0ELb0ELb1ELb0EEEvNS_16Flash_bwd_paramsE,"ax",@progbits
	.align	128
        .global         _ZN5flash44flash_bwd_dq_dk_dv_loop_seqk_parallel_kernelI23Flash_bwd_kernel_traitsILi256ELi64ELi32ELi8ELi4ELi1ELi2ELb1ELb1EN7cutlass10bfloat16_tE19Flash_kernel_traitsILi256ELi64ELi32ELi8ES3_EELb0ELb1ELb0ELb0ELb0ELb1ELb0EEEvNS_16Flash_bwd_paramsE
        .type           _ZN5flash44flash_bwd_dq_dk_dv_loop_seqk_parallel_kernelI23Flash_bwd_kernel_traitsILi256ELi64ELi32ELi8ELi4ELi1ELi2ELb1ELb1EN7cutlass10bfloat16_tE19Flash_kernel_traitsILi256ELi64ELi32ELi8ES3_EELb0ELb1ELb0ELb0ELb0ELb1ELb0EEEvNS_16Flash_bwd_paramsE,@function
        .size           _ZN5flash44flash_bwd_dq_dk_dv_loop_seqk_parallel_kernelI23Flash_bwd_kernel_traitsILi256ELi64ELi32ELi8ELi4ELi1ELi2ELb1ELb1EN7cutlass10bfloat16_tE19Flash_kernel_traitsILi256ELi64ELi32ELi8ES3_EELb0ELb1ELb0ELb0ELb0ELb1ELb0EEEvNS_16Flash_bwd_paramsE,(.L_x_1258 - _ZN5flash44flash_bwd_dq_dk_dv_loop_seqk_parallel_kernelI23Flash_bwd_kernel_traitsILi256ELi64ELi32ELi8ELi4ELi1ELi2ELb1ELb1EN7cutlass10bfloat16_tE19Flash_kernel_traitsILi256ELi64ELi32ELi8ES3_EELb0ELb1ELb0ELb0ELb0ELb1ELb0EEEvNS_16Flash_bwd_paramsE)
        .other          _ZN5flash44flash_bwd_dq_dk_dv_loop_seqk_parallel_kernelI23Flash_bwd_kernel_traitsILi256ELi64ELi32ELi8ELi4ELi1ELi2ELb1ELb1EN7cutlass10bfloat16_tE19Flash_kernel_traitsILi256ELi64ELi32ELi8ES3_EELb0ELb1ELb0ELb0ELb0ELb1ELb0EEEvNS_16Flash_bwd_paramsE,@"STO_CUDA_ENTRY STV_DEFAULT"
_ZN5flash44flash_bwd_dq_dk_dv_loop_seqk_parallel_kernelI23Flash_bwd_kernel_traitsILi256ELi64ELi32ELi8ELi4ELi1ELi2ELb1ELb1EN7cutlass10bfloat16_tE19Flash_kernel_traitsILi256ELi64ELi32ELi8ES3_EELb0ELb1ELb0ELb0ELb0ELb1ELb0EEEvNS_16Flash_bwd_paramsE:
.text._ZN5flash44flash_bwd_dq_dk_dv_loop_seqk_parallel_kernelI23Flash_bwd_kernel_traitsILi256ELi64ELi32ELi8ELi4ELi1ELi2ELb1ELb1EN7cutlass10bfloat16_tE19Flash_kernel_traitsILi256ELi64ELi32ELi8ES3_EELb0ELb1ELb0ELb0ELb0ELb1ELb0EEEvNS_16Flash_bwd_paramsE:
        /* <DEDUP_REMOVED lines=10> */
[----:B------:R-:W2:Y:S01]  /*00a0*/  LDCU UR6, c[0x0][0x438] ;  /* 0x00008700ff0677ac */ /* 0x000ea20008000800 */
[----:B------:R-:W-:Y:S01]  /*00b0*/  UMOV UR5, 0x400 ;  /* 0x0000040000057882 */ /* 0x000fe20000000000 */
[----:B------:R-:W-:Y:S01]  /*00c0*/  UMOV UR8, 0x400 ;  /* 0x0000040000087882 */ /* 0x000fe20000000000 */
[----:B------:R-:W3:Y:S04]  /*00d0*/  LDCU.64 UR20, c[0x0][0x358] ;  /* 0x00006b00ff1477ac */ /* 0x000ee80008000a00 */
[----:B------:R-:W4:Y:S01]  /*00e0*/  LDC.64 R246, c[0x0][0x468] ;  /* 0x00011a00fff67b82 */ /* 0x000f220000000a00 */
[----:B------:R-:W-:Y:S01]  /*00f0*/  UMOV UR22, URZ ;  /* 0x000000ff00167c82 */ /* 0x000fe20008000000 */
[----:B------:R-:W-:-:S06]  /*0100*/  UMOV UR23, URZ ;  /* 0x000000ff00177c82 */ /* 0x000fcc0008000000 */
[----:B------:R-:W5:Y:S01]  /*0110*/  S2UR UR4, SR_CgaCtaId ;  /* 0x00000000000479c3 */ /* 0x000f620000008800 */
[----:B--2---:R-:W-:-:S07]  /*0120*/  IMAD.U32 R0, RZ, RZ, UR6 ;  /* 0x00000006ff007e24 */ /* 0x004fce000f8e00ff */
[----:B------:R-:W2:Y:S01]  /*0130*/  S2UR UR7, SR_CgaCtaId ;  /* 0x00000000000779c3 */ /* 0x000ea20000008800 */
[----:B-1----:R-:W-:-:S07]  /*0140*/  IMAD.U32 R2, RZ, RZ, UR9 ;  /* 0x00000009ff027e24 */ /* 0x002fce000f8e00ff */
[----:B------:R-:W1:Y:S01]  /*0150*/  S2UR UR19, SR_CTAID.X ;  /* 0x00000000001379c3 */ /* 0x000e620000002500 */
[----:B----4-:R-:W-:-:S04]  /*0160*/  LEA R246, P0, R2, R246, 0x2 ;  /* 0x000000f602f67211 */ /* 0x010fc800078010ff */
[----:B------:R-:W-:-:S03]  /*0170*/  LEA.HI.X R247, R2, R247, RZ, 0x2, P0 ;  /* 0x000000f702f77211 */ /* 0x000fc600000f14ff */
[----:B------:R-:W4:Y:S01]  /*0180*/  S2UR UR18, SR_CTAID.Z ;  /* 0x00000000001279c3 */ /* 0x000f220000002700 */
[----:B-----5:R-:W-:-:S04]  /*0190*/  ULEA UR4, UR4, UR5, 0x18 ;  /* 0x0000000504047291 */ /* 0x020fc8000f8ec0ff */
[----:B------:R-:W-:Y:S02]  /*01a0*/  UIADD3 UR24, UPT, UPT, UR4, 0x15000, URZ ;  /* 0x0001500004187890 */ /* 0x000fe4000fffe0ff */
[----:B-123--:R-:W-:-:S12]  /*01b0*/  ULEA UR5, UR7, UR8, 0x18 ;  /* 0x0000000807057291 */ /* 0x00efd8000f8ec0ff */
.L_x_124:
[----:B-1----:R-:W1:Y:S01]  /*01c0*/  LDC.64 R10, c[0x0][0x470] ;  /* 0x00011c00ff0a7b82 */ /* 0x002e620000000a00 */
[----:B------:R-:W-:-:S07]  /*01d0*/  IMAD.MOV.U32 R237, RZ, RZ, RZ ;  /* 0x000000ffffed7224 */ /* 0x000fce00078e00ff */
[----:B--2---:R-:W2:Y:S08]  /*01e0*/  LDC.64 R8, c[0x0][0x478] ;  /* 0x00011e00ff087b82 */ /* 0x004eb00000000a00 */
[----:B------:R-:W3:Y:S01]  /*01f0*/  LDC.64 R6, c[0x0][0x460] ;  /* 0x00011800ff067b82 */ /* 0x000ee20000000a00 */
[----:B-1----:R-:W-:-:S07]  /*0200*/  ISETP.NE.U32.AND P5, PT, R10, RZ, PT ;  /* 0x000000ff0a00720c */ /* 0x002fce0003fa5070 */
[----:B------:R-:W1:Y:S01]  /*0210*/  LDC.64 R12, c[0x0][0x460] ;  /* 0x00011800ff0c7b82 */ /* 0x000e620000000a00 */
[----:B------:R-:W-:Y:S02]  /*0220*/  ISETP.NE.AND.EX P5, PT, R11, RZ, PT, P5 ;  /* 0x000000ff0b00720c */ /* 0x000fe40003fa5350 */
[----:B--2---:R-:W-:-:S05]  /*0230*/  ISETP.NE.U32.AND P4, PT, R8, RZ, PT ;  /* 0x000000ff0800720c */ /* 0x004fca0003f85070 */
[----:B------:R-:W2:Y:S01]  /*0240*/  LDC.U8 R3, c[0x0][0x532] ;  /* 0x00014c80ff037b82 */ /* 0x000ea20000000000 */
[----:B------:R-:W-:Y:S02]  /*0250*/  ISETP.NE.AND.EX P4, PT, R9, RZ, PT, P4 ;  /* 0x000000ff0900720c */ /* 0x000fe40003f85340 */
[----:B---3--:R-:W-:-:S05]  /*0260*/  ISETP.NE.U32.AND P3, PT, R6, RZ, PT ;  /* 0x000000ff0600720c */ /* 0x008fca0003f65070 */
[----:B------:R-:W3:Y:S01]  /*0270*/  LDC.64 R4, c[0x0][0x468] ;  /* 0x00011a00ff047b82 */ /* 0x000ee20000000a00 */
[----:B------:R-:W-:Y:S02]  /*0280*/  ISETP.NE.U32.AND P2, PT, R6, RZ, PT ;  /* 0x000000ff0600720c */ /* 0x000fe40003f45070 */
[C---:B------:R-:W-:Y:S02]  /*0290*/  @P5 LEA R10, P1, R2.reuse, R10, 0x2 ;  /* 0x0000000a020a5211 */ /* 0x040fe400078210ff */
[C---:B------:R-:W-:Y:S02]  /*02a0*/  ISETP.NE.AND.EX P3, PT, R7.reuse, RZ, PT, P3 ;  /* 0x000000ff0700720c */ /* 0x040fe40003f65330 */
[----:B------:R-:W-:Y:S02]  /*02b0*/  ISETP.NE.AND.EX P2, PT, R7, RZ, PT, P2 ;  /* 0x000000ff0700720c */ /* 0x000fe40003f45320 */
[C---:B------:R-:W-:Y:S01]  /*02c0*/  @P4 LEA R14, P0, R2.reuse, R8, 0x2 ;  /* 0x00000008020e4211 */ /* 0x040fe200078010ff */
[C---:B-1----:R-:W-:Y:S01]  /*02d0*/  IMAD.WIDE.U32 R12, R2.reuse, 0x4, R12 ;  /* 0x00000004020c7825 */ /* 0x042fe200078e000c */
[C---:B------:R-:W-:Y:S01]  /*02e0*/  @P5 LEA.HI.X R11, R2.reuse, R11, RZ, 0x2, P1 ;  /* 0x0000000b020b5211 */ /* 0x040fe200008f14ff */
[----:B------:R-:W1:Y:S01]  /*02f0*/  @!P4 LDC.64 R6, c[0x0][0x488] ;  /* 0x00012200ff06cb82 */ /* 0x000e620000000a00 */
[----:B------:R-:W-:Y:S01]  /*0300*/  @P4 LEA.HI.X R15, R2, R9, RZ, 0x2, P0 ;  /* 0x00000009020f4211 */ /* 0x000fe200000f14ff */
[----:B------:R-:W-:-:S02]  /*0310*/  IMAD.MOV.U32 R9, RZ, RZ, -0x1 ;  /* 0xffffffffff097424 */ /* 0x000fc400078e00ff */
[----:B------:R-:W4:Y:S04]  /*0320*/  @P5 LDG.E R237, desc[UR20][R10.64] ;  /* 0x000000140aed5981 */ /* 0x000f28000c1e1900 */
[----:B------:R-:W4:Y:S04]  /*0330*/  @P4 LDG.E R236, desc[UR20][R14.64] ;  /* 0x000000140eec4981 */ /* 0x000f28000c1e1900 */
[----:B-----5:R1:W5:Y:S04]  /*0340*/  @P3 LDG.E R9, desc[UR20][R12.64] ;  /* 0x000000140c093981 */ /* 0x020368000c1e1900 */
[----:B------:R1:W5:Y:S01]  /*0350*/  @P2 LDG.E R8, desc[UR20][R12.64+0x4] ;  /* 0x000004140c082981 */ /* 0x000362000c1e1900 */
[----:B--2---:R-:W-:Y:S01]  /*0360*/  ISETP.NE.AND P5, PT, R3, RZ, PT ;  /* 0x000000ff0300720c */ /* 0x004fe20003fa5270 */
[----:B------:R-:W-:Y:S01]  /*0370*/  IMAD.MOV.U32 R238, RZ, RZ, -0x1 ;  /* 0xffffffffffee7424 */ /* 0x000fe200078e00ff */
[----:B---3--:R-:W-:Y:S01]  /*0380*/  ISETP.EQ.U32.AND P0, PT, R4, RZ, PT ;  /* 0x000000ff0400720c */ /* 0x008fe20003f02070 */
[----:B------:R-:W2:Y:S03]  /*0390*/  @!P4 LDC R3, c[0x0][0x43c] ;  /* 0x00010f00ff03cb82 */ /* 0x000ea60000000800 */
[----:B------:R-:W-:-:S02]  /*03a0*/  ISETP.EQ.OR.EX P0, PT, R5, RZ, !P5, P0 ;  /* 0x000000ff0500720c */ /* 0x000fc40006f02700 */
[----:B------:R-:W-:-:S03]  /*03b0*/  ISETP.NE.U32.AND P1, PT, R4, RZ, PT ;  /* 0x000000ff0400720c */ /* 0x000fc60003f25070 */
[----:B------:R-:W3:Y:S01]  /*03c0*/  @!P2 LDC R231, c[0x0][0x434] ;  /* 0x00010d00ffe7ab82 */ /* 0x000ee20000000800 */
[----:B------:R-:W-:Y:S01]  /*03d0*/  ISETP.NE.AND.EX P1, PT, R5, RZ, PT, P1 ;  /* 0x000000ff0500720c */ /* 0x000fe20003f25310 */
[----:B------:R-:W-:-:S06]  /*03e0*/  USHF.L.U32 UR27, UR25, 0x5, URZ ;  /* 0x00000005191b7899 */ /* 0x000fcc00080006ff */
[----:B------:R2:W5:Y:S01]  /*03f0*/  @!P0 LDG.E R238, desc[UR20][R246.64] ;  /* 0x00000014f6ee8981 */ /* 0x000562000c1e1900 */
[----:B-1----:R-:W-:-:S04]  /*0400*/  @!P4 ISETP.NE.U32.AND P0, PT, R6, RZ, PT ;  /* 0x000000ff0600c20c */ /* 0x002fc80003f05070 */
[----:B------:R-:W-:-:S04]  /*0410*/  @!P4 ISETP.NE.AND.EX P0, PT, R7, RZ, PT, P0 ;  /* 0x000000ff0700c20c */ /* 0x000fc80003f05300 */
[----:B--2---:R-:W-:Y:S01]  /*0420*/  @!P4 SEL R3, R3, RZ, P0 ;  /* 0x000000ff0303c207 */ /* 0x004fe20000000000 */
[----:B----4-:R-:W-:Y:S01]  /*0430*/  @P4 IMAD.IADD R236, R236, 0x1, -R237 ;  /* 0x00000001ecec4824 */ /* 0x010fe200078e0aed */
[----:B---3--:R-:W-:Y:S07]  /*0440*/  @!P1 BRA `(.L_x_93) ;  /* 0x00000000000c9947 */ /* 0x008fee0003800000 */
[----:B------:R-:W2:Y:S02]  /*0450*/  @P5 LDG.E R5, desc[UR20][R246.64+0x4] ;  /* 0x00000414f6055981 */ /* 0x000ea4000c1e1900 */
[----:B--2--5:R-:W-:-:S06]  /*0460*/  @P5 IADD3 R0, PT, PT, R5, -R238, RZ ;  /* 0x800000ee05005210 */ /* 0x024fcc0007ffe0ff */
[----:B------:R1:W5:Y:S02]  /*0470*/  @!P5 LDG.E R0, desc[UR20][R246.64] ;  /* 0x00000014f600d981 */ /* 0x000364000c1e1900 */
.L_x_93:
[----:B-----5:R-:W-:Y:S01]  /*0480*/  @!P4 IADD3 R236, PT, PT, R3, R0, -R237 ;  /* 0x0000000003ecc210 */ /* 0x020fe20007ffe8ed */
[----:B------:R-:W-:-:S03]  /*0490*/  @P2 IMAD.IADD R231, R8, 0x1, -R9 ;  /* 0x0000000108e72824 */ /* 0x000fc600078e0a09 */
[----:B------:R-:W-:-:S13]  /*04a0*/  ISETP.GT.AND P0, PT, R236, UR27, PT ;  /* 0x0000001bec007c0c */ /* 0x000fda000bf04270 */
[----:B------:R-:W-:Y:S05]  /*04b0*/  @!P0 BRA `(.L_x_94) ;  /* 0x0000005400988947 */ /* 0x000fea0003800000 */
[----:B------:R-:W-:Y:S01]  /*04c0*/  ISETP.NE.AND P4, PT, R9, -0x1, PT ;  /* 0xffffffff0900780c */ /* 0x000fe20003f85270 */
[----:B------:R-:W-:Y:S01]  /*04d0*/  VIADD R3, R231, 0x3f ;  /* 0x0000003fe7037836 */ /* 0x000fe20000000000 */
[----:B------:R-:W-:-:S04]  /*04e0*/  ISETP.NE.AND P2, PT, R238, -0x1, PT ;  /* 0xffffffffee00780c */ /* 0x000fc80003f45270 */
[----:B------:R-:W-:-:S04]  /*04f0*/  SHF.R.S32.HI R0, RZ, 0x1f, R3 ;  /* 0x0000001fff007819 */ /* 0x000fc80000011403 */
[----:B------:R-:W-:-:S03]  /*0500*/  LEA.HI R0, R0, R3, RZ, 0x6 ;  /* 0x0000000300007211 */ /* 0x000fc600078f30ff */
[----:B------:R-:W2:Y:S01]  /*0510*/  @!P4 LDC.64 R16, c[0x0][0x398] ;  /* 0x0000e600ff10cb82 */ /* 0x000ea20000000a00 */
[----:B------:R-:W-:-:S07]  /*0520*/  R2UR UR28, R0 ;  /* 0x00000000001c72ca */ /* 0x000fce00000e0000 */
[----:B------:R-:W3:Y:S06]  /*0530*/  @P4 LDC.64 R4, c[0x0][0x3b0] ;  /* 0x0000ec00ff044b82 */ /* 0x000eec0000000a00 */
[----:B------:R-:W-:-:S04]  /*0540*/  USHF.R.S32.HI UR28, URZ, 0x6, UR28 ;  /* 0x00000006ff1c7899 */ /* 0x000fc8000801141c */
[----:B------:R-:W-:-:S04]  /*0550*/  USHF.L.U32 UR6, UR28, 0x6, URZ ;  /* 0x000000061c067899 */ /* 0x000fc800080006ff */
[----:B------:R-:W-:Y:S01]  /*0560*/  UIADD3 UR29, UPT, UPT, UR6, -0x40, URZ ;  /* 0xffffffc0061d7890 */ /* 0x000fe2000fffe0ff */
[----:B--2---:R-:W-:-:S03]  /*0570*/  @!P4 IMAD.WIDE.U32 R20, R2, R16, RZ ;  /* 0x000000100214c225 */ /* 0x004fc600078e00ff */
[----:B------:R-:W-:Y:S01]  /*0580*/  USHF.R.S32.HI UR14, URZ, 0x1f, UR29 ;  /* 0x0000001fff0e7899 */ /* 0x000fe2000801141d */
[----:B------:R-:W-:Y:S02]  /*0590*/  IMAD.U32 R235, RZ, RZ, UR6 ;  /* 0x00000006ffeb7e24 */ /* 0x000fe4000f8e00ff */
[----:B------:R-:W-:Y:S02]  /*05a0*/  @!P4 IMAD R17, R2, R17, R21 ;  /* 0x000000110211c224 */ /* 0x000fe400078e0215 */
[----:B---3--:R-:W-:-:S04]  /*05b0*/  @P4 IMAD.WIDE.U32 R6, R9, R4, RZ ;  /* 0x0000000409064225 */ /* 0x008fc800078e00ff */
[----:B------:R-:W-:Y:S01]  /*05c0*/  @P4 IMAD R17, R9, R5, R7 ;  /* 0x0000000509114224 */ /* 0x000fe200078e0207 */
[----:B------:R-:W-:Y:S01]  /*05d0*/  @P4 MOV R20, R6 ;  /* 0x0000000600144202 */ /* 0x000fe20000000f00 */
[----:B------:R-:W-:Y:S06]  /*05e0*/  @P2 BRA `(.L_x_95) ;  /* 0x0000000000282947 */ /* 0x000fec0003800000 */
[----:B------:R-:W2:Y:S01]  /*05f0*/  LDCU.64 UR12, c[0x0][0x3b8] ;  /* 0x00007700ff0c77ac */ /* 0x000ea20008000a00 */
[----:B------:R-:W-:Y:S01]  /*0600*/  SHF.R.S32.HI R0, RZ, 0x1f, R237 ;  /* 0x0000001fff007819 */ /* 0x000fe200000114ed */
[----:B------:R-:W3:Y:S04]  /*0610*/  LDCU.64 UR6, c[0x0][0x3a0] ;  /* 0x00007400ff0677ac */ /* 0x000ee80008000a00 */
[----:B--2---:R-:W-:Y:S02]  /*0620*/  IMAD R0, R0, UR12, RZ ;  /* 0x0000000c00007c24 */ /* 0x004fe4000f8e02ff */
[----:B------:R-:W-:-:S04]  /*0630*/  IMAD.WIDE.U32 R4, R237, UR12, RZ ;  /* 0x0000000ced047c25 */ /* 0x000fc8000f8e00ff */
[----:B------:R-:W-:-:S05]  /*0640*/  IMAD R0, R237, UR13, R0 ;  /* 0x0000000ded007c24 */ /* 0x000fca000f8e0200 */
[----:B------:R-:W-:-:S03]  /*0650*/  IADD3 R5, PT, PT, R5, R0, RZ ;  /* 0x0000000005057210 */ /* 0x000fc60007ffe0ff */
[----:B---3--:R-:W-:-:S04]  /*0660*/  IMAD.WIDE.U32 R10, R2, UR6, R4 ;  /* 0x00000006020a7c25 */ /* 0x008fc8000f8e0004 */
[----:B------:R-:W-:Y:S01]  /*0670*/  IMAD R8, R2, UR7, R11 ;  /* 0x0000000702087c24 */ /* 0x000fe2000f8e020b */
[----:B------:R-:W-:Y:S06]  /*0680*/  BRA `(.L_x_96) ;  /* 0x0000000000147947 */ /* 0x000fec0003800000 */
.L_x_95:
[----:B------:R-:W2:Y:S01]  /*0690*/  LDCU.64 UR12, c[0x0][0x3b8] ;  /* 0x00007700ff0c77ac */ /* 0x000ea20008000a00 */
[----:B------:R-:W-:-:S05]  /*06a0*/  IADD3 R10, PT, PT, R237, R238, RZ ;  /* 0x000000eeed0a7210 */ /* 0x000fca0007ffe0ff */
[C---:B--2---:R-:W-:Y:S02]  /*06b0*/  IMAD R8, R10.reuse, UR13, RZ ;  /* 0x0000000d0a087c24 */ /* 0x044fe4000f8e02ff */
[----:B------:R-:W-:-:S05]  /*06c0*/  IMAD.WIDE.U32 R10, R10, UR12, RZ ;  /* 0x0000000c0a0a7c25 */ /* 0x000fca000f8e00ff */
[----:B------:R-:W-:-:S07]  /*06d0*/  IADD3 R8, PT, PT, R11, R8, RZ ;  /* 0x000000080b087210 */ /* 0x000fce0007ffe0ff */
.L_x_96:
[----:B------:R-:W2:Y:S01]  /*06e0*/  LDC R0, c[0x0][0x3e8] ;  /* 0x0000fa00ff007b82 */ /* 0x000ea20000000800 */
[----:B------:R-:W3:Y:S01]  /*06f0*/  S2R R15, SR_CTAID.Z ;  /* 0x00000000000f7919 */ /* 0x000ee20000002700 */
[----:B------:R-:W-:Y:S01]  /*0700*/  IMAD.MOV.U32 R6, RZ, RZ, RZ ;  /* 0x000000ffff067224 */ /* 0x000fe200078e00ff */
[----:B------:R-:W-:Y:S01]  /*0710*/  USHF.R.S32.HI UR26, URZ, 0x1f, UR27 ;  /* 0x0000001fff1a7899 */ /* 0x000fe2000801141b */
[----:B--2---:R-:W-:-:S04]  /*0720*/  IABS R5, R0 ;  /* 0x0000000000057213 */ /* 0x004fc80000000000 */
[----:B------:R-:W2:Y:S08]  /*0730*/  I2F.RP R11, R5 ;  /* 0x00000005000b7306 */ /* 0x000eb00000209400 */
[----:B--2---:R-:W2:Y:S02]  /*0740*/  MUFU.RCP R7, R11 ;  /* 0x0000000b00077308 */ /* 0x004ea40000001000 */
[----:B--2---:R-:W-:-:S06]  /*0750*/  VIADD R7, R7, 0xffffffe ;  /* 0x0ffffffe07077836 */ /* 0x004fcc0000000000 */
[----:B------:R-:W2:Y:S02]  /*0760*/  F2I.FTZ.U32.TRUNC.NTZ R7, R7 ;  /* 0x0000000700077305 */ /* 0x000ea4000021f000 */
[----:B--2---:R-:W-:-:S04]  /*0770*/  IMAD.MOV R3, RZ, RZ, -R7 ;  /* 0x000000ffff037224 */ /* 0x004fc800078e0a07 */
[----:B------:R-:W-:Y:S01]  /*0780*/  IMAD R4, R3, R5, RZ ;  /* 0x0000000503047224 */ /* 0x000fe200078e02ff */
[----:B---3--:R-:W-:-:S03]  /*0790*/  IABS R3, R15 ;  /* 0x0000000f00037213 */ /* 0x008fc60000000000 */
[----:B------:R-:W-:-:S06]  /*07a0*/  IMAD.HI.U32 R4, R7, R4, R6 ;  /* 0x0000000407047227 */ /* 0x000fcc00078e0006 */
[----:B------:R-:W-:-:S05]  /*07b0*/  IMAD.HI.U32 R6, R4, R3, RZ ;  /* 0x0000000304067227 */ /* 0x000fca00078e00ff */
[----:B------:R-:W-:-:S05]  /*07c0*/  IADD3 R4, PT, PT, -R6, RZ, RZ ;  /* 0x000000ff06047210 */ /* 0x000fca0007ffe1ff */
[----:B------:R-:W-:Y:S01]  /*07d0*/  IMAD R4, R5, R4, R3 ;  /* 0x0000000405047224 */ /* 0x000fe200078e0203 */
[----:B------:R-:W-:-:S04]  /*07e0*/  LOP3.LUT R3, R15, R0, RZ, 0x3c, !PT ;  /* 0x000000000f037212 */ /* 0x000fc800078e3cff */
        /* <DEDUP_REMOVED lines=21> */
[----:B------:R-:W-:Y:S01]  /*0940*/  MOV R14, R4 ;  /* 0x00000004000e7202 */ /* 0x000fe20000000f00 */
[----:B------:R-:W-:Y:S06]  /*0950*/  BRA `(.L_x_98) ;  /* 0x0000000000187947 */ /* 0x000fec0003800000 */
.L_x_97:
[----:B------:R-:W2:Y:S01]  /*0960*/  LDCU.64 UR6, c[0x0][0x3c0] ;  /* 0x00007800ff0677ac */ /* 0x000ea20008000a00 */
[----:B------:R-:W-:-:S05]  /*0970*/  IADD3 R4, PT, PT, R237, R238, RZ ;  /* 0x000000eeed047210 */ /* 0x000fca0007ffe0ff */
[C---:B--2---:R-:W-:Y:S02]  /*0980*/  IMAD R13, R4.reuse, UR7, RZ ;  /* 0x00000007040d7c24 */ /* 0x044fe4000f8e02ff */
[----:B------:R-:W-:-:S05]  /*0990*/  IMAD.WIDE.U32 R4, R4, UR6, RZ ;  /* 0x0000000604047c25 */ /* 0x000fca000f8e00ff */
[----:B------:R-:W-:Y:S02]  /*09a0*/  IADD3 R13, PT, PT, R5, R13, RZ ;  /* 0x0000000d050d7210 */ /* 0x000fe40007ffe0ff */
[----:B------:R-:W-:-:S07]  /*09b0*/  MOV R14, R4 ;  /* 0x00000004000e7202 */ /* 0x000fce0000000f00 */
.L_x_98:
[----:B------:R-:W2:Y:S01]  /*09c0*/  @!P4 LDC.64 R6, c[0x0][0x588] ;  /* 0x00016200ff06cb82 */ /* 0x000ea20000000a00 */
[----:B------:R-:W3:Y:S07]  /*09d0*/  LDCU UR16, c[0x0][0x3e0] ;  /* 0x00007c00ff1077ac */ /* 0x000eee0008000800 */
[----:B------:R-:W4:Y:S08]  /*09e0*/  @P4 LDC.64 R4, c[0x0][0x590] ;  /* 0x00016400ff044b82 */ /* 0x000f300000000a00 */
[----:B------:R-:W3:Y:S01]  /*09f0*/  LDC R24, c[0x0][0x44c] ;  /* 0x00011300ff187b82 */ /* 0x000ee20000000800 */
[----:B--2---:R-:W-:-:S04]  /*0a00*/  @!P4 IMAD.WIDE.U32 R18, R2, R6, RZ ;  /* 0x000000060212c225 */ /* 0x004fc800078e00ff */
[----:B------:R-:W-:Y:S02]  /*0a10*/  @!P4 IMAD R7, R2, R7, R19 ;  /* 0x000000070207c224 */ /* 0x000fe400078e0213 */
[----:B----4-:R-:W-:Y:S01]  /*0a20*/  @P4 IMAD.WIDE.U32 R22, R9, R4, RZ ;  /* 0x0000000409164225 */ /* 0x010fe200078e00ff */
[----:B------:R-:W-:-:S03]  /*0a30*/  @!P4 MOV R4, R18 ;  /* 0x000000120004c202 */ /* 0x000fc60000000f00 */
[----:B------:R-:W-:Y:S01]  /*0a40*/  @P4 IMAD R7, R9, R5, R23 ;  /* 0x0000000509074224 */ /* 0x000fe200078e0217 */
[----:B------:R-:W-:Y:S01]  /*0a50*/  @P4 MOV R4, R22 ;  /* 0x0000001600044202 */ /* 0x000fe20000000f00 */
[----:B---3--:R-:W-:Y:S01]  /*0a60*/  IMAD.WIDE R18, R24, UR16, RZ ;  /* 0x0000001018127c25 */ /* 0x008fe2000f8e02ff */
[----:B------:R-:W-:Y:S06]  /*0a70*/  @P4 BRA `(.L_x_99) ;  /* 0x0000000000404947 */ /* 0x000fec0003800000 */
[----:B------:R-:W2:Y:S01]  /*0a80*/  LDCU UR8, c[0x0][0x444] ;  /* 0x00008880ff0877ac */ /* 0x000ea20008000800 */
[----:B------:R-:W-:Y:S01]  /*0a90*/  SHF.R.S32.HI R6, RZ, 0x1f, R24 ;  /* 0x0000001fff067819 */ /* 0x000fe20000011418 */
[----:B--2---:R-:W-:Y:S01]  /*0aa0*/  USHF.R.S32.HI UR9, URZ, 0x1f, UR8 ;  /* 0x0000001fff097899 */ /* 0x004fe20008011408 */
[----:B------:R-:W-:Y:S01]  /*0ab0*/  IMAD.WIDE.U32 R26, R2, UR8, RZ ;  /* 0x00000008021a7c25 */ /* 0x000fe2000f8e00ff */
[----:B------:R-:W-:-:S04]  /*0ac0*/  USHF.R.S32.HI UR8, URZ, 0x1f, UR16 ;  /* 0x0000001fff087899 */ /* 0x000fc80008011410 */
[----:B------:R-:W-:Y:S02]  /*0ad0*/  IMAD R5, R2, UR9, RZ ;  /* 0x0000000902057c24 */ /* 0x000fe4000f8e02ff */
[----:B------:R-:W-:-:S03]  /*0ae0*/  IMAD.WIDE.U32 R22, R26, UR16, RZ ;  /* 0x000000101a167c25 */ /* 0x000fc6000f8e00ff */
[----:B------:R-:W-:-:S05]  /*0af0*/  IADD3 R5, PT, PT, R27, R5, RZ ;  /* 0x000000051b057210 */ /* 0x000fca0007ffe0ff */
[----:B------:R-:W-:-:S04]  /*0b00*/  IMAD R21, R5, UR16, RZ ;  /* 0x0000001005157c24 */ /* 0x000fc8000f8e02ff */
[----:B------:R-:W-:Y:S02]  /*0b10*/  IMAD R21, R26, UR8, R21 ;  /* 0x000000081a157c24 */ /* 0x000fe4000f8e0215 */
[----:B------:R-:W-:-:S03]  /*0b20*/  IMAD.WIDE.U32 R26, R22, R24, RZ ;  /* 0x00000018161a7225 */ /* 0x000fc600078e00ff */
[----:B------:R-:W-:-:S05]  /*0b30*/  IADD3 R21, PT, PT, R23, R21, RZ ;  /* 0x0000001517157210 */ /* 0x000fca0007ffe0ff */
[----:B------:R-:W-:-:S04]  /*0b40*/  IMAD R21, R21, R24, RZ ;  /* 0x0000001815157224 */ /* 0x000fc800078e02ff */
[----:B------:R-:W-:-:S05]  /*0b50*/  IMAD R21, R6, R22, R21 ;  /* 0x0000001606157224 */ /* 0x000fca00078e0215 */
[----:B------:R-:W-:Y:S01]  /*0b60*/  IADD3 R21, PT, PT, R27, R21, RZ ;  /* 0x000000151b157210 */ /* 0x000fe20007ffe0ff */
[----:B------:R-:W-:Y:S06]  /*0b70*/  BRA `(.L_x_100) ;  /* 0x00000000000c7947 */ /* 0x000fec0003800000 */
.L_x_99:
[-C--:B------:R-:W-:Y:S02]  /*0b80*/  IMAD R21, R19, R9.reuse, RZ ;  /* 0x0000000913157224 */ /* 0x080fe400078e02ff */
[----:B------:R-:W-:-:S05]  /*0b90*/  IMAD.WIDE.U32 R26, R18, R9, RZ ;  /* 0x00000009121a7225 */ /* 0x000fca00078e00ff */
[----:B------:R-:W-:-:S07]  /*0ba0*/  IADD3 R21, PT, PT, R27, R21, RZ ;  /* 0x000000151b157210 */ /* 0x000fce0007ffe0ff */
.L_x_100:
[----:B------:R-:W2:Y:S01]  /*0bb0*/  LDCU.U8 UR8, c[0x0][0x548] ;  /* 0x0000a900ff0877ac */ /* 0x000ea20008000000 */
[----:B------:R-:W-:Y:S01]  /*0bc0*/  SHF.L.U32 R12, R2, 0x7, RZ ;  /* 0x00000007020c7819 */ /* 0x000fe200000006ff */
[----:B------:R-:W-:Y:S01]  /*0bd0*/  IMAD R27, R15, R24, RZ ;  /* 0x000000180f1b7224 */ /* 0x000fe200078e02ff */
[----:B------:R-:W3:Y:S02]  /*0be0*/  LDCU.U8 UR15, c[0x0][0x5f0] ;  /* 0x0000be00ff0f77ac */ /* 0x000ee40008000000 */
[----:B------:R-:W-:-:S04]  /*0bf0*/  SEL R6, R12, RZ, P3 ;  /* 0x000000ff0c067207 */ /* 0x000fc80001800000 */
[----:B------:R-:W-:-:S04]  /*0c00*/  IADD3 R6, P0, PT, R6, UR29, RZ ;  /* 0x0000001d06067c10 */ /* 0x000fc8000ff1e0ff */
[----:B------:R-:W-:Y:S01]  /*0c10*/  IADD3.X R5, PT, PT, RZ, UR14, RZ, P0, !PT ;  /* 0x0000000eff057c10 */ /* 0x000fe200087fe4ff */
[----:B------:R-:W-:Y:S01]  /*0c20*/  IMAD.WIDE.U32 R32, R6, R18, RZ ;  /* 0x0000001206207225 */ /* 0x000fe200078e00ff */
[----:B--2---:R-:W-:-:S03]  /*0c30*/  UISETP.NE.AND UP0, UPT, UR8, URZ, UPT ;  /* 0x000000ff0800728c */ /* 0x004fc6000bf05270 */
[----:B------:R-:W-:-:S04]  /*0c40*/  IMAD R5, R5, R18, RZ ;  /* 0x0000001205057224 */ /* 0x000fc800078e02ff */
[----:B------:R-:W-:-:S05]  /*0c50*/  IMAD R5, R19, R6, R5 ;  /* 0x0000000613057224 */ /* 0x000fca00078e0205 */
[----:B------:R-:W-:Y:S01]  /*0c60*/  IADD3 R22, PT, PT, R33, R5, RZ ;  /* 0x0000000521167210 */ /* 0x000fe20007ffe0ff */
[----:B---3--:R-:W-:Y:S06]  /*0c70*/  BRA.U !UP0, `(.L_x_101) ;  /* 0x0000000108207547 */ /* 0x008fec000b800000 */
[----:B------:R-:W2:Y:S01]  /*0c80*/  LDC R5, c[0x0][0x434] ;  /* 0x00010d00ff057b82 */ /* 0x000ea20000000800 */
[----:B------:R-:W3:Y:S01]  /*0c90*/  LDCU UR8, c[0x0][0x454] ;  /* 0x00008a80ff0877ac */ /* 0x000ee20008000800 */
[----:B------:R-:W-:Y:S01]  /*0ca0*/  ISETP.NE.AND P0, PT, R9, -0x1, PT ;  /* 0xffffffff0900780c */ /* 0x000fe20003f05270 */
[----:B--2---:R-:W-:-:S05]  /*0cb0*/  IMAD R6, R2, R5, RZ ;  /* 0x0000000502067224 */ /* 0x004fca00078e02ff */
[----:B------:R-:W-:-:S05]  /*0cc0*/  SEL R6, R6, R9, !P0 ;  /* 0x0000000906067207 */ /* 0x000fca0004000000 */
[----:B---3--:R-:W-:-:S05]  /*0cd0*/  IMAD R5, R15, UR8, R6 ;  /* 0x000000080f057c24 */ /* 0x008fca000f8e0206 */
[----:B------:R-:W-:Y:S01]  /*0ce0*/  R2UR UR32, R5 ;  /* 0x00000000052072ca */ /* 0x000fe200000e0000 */
[----:B------:R-:W-:-:S14]  /*0cf0*/  BRA `(.L_x_102) ;  /* 0x0000000000107947 */ /* 0x000fdc0003800000 */
.L_x_101:
[----:B------:R-:W2:Y:S01]  /*0d00*/  LDC R5, c[0x0][0x434] ;  /* 0x00010d00ff057b82 */ /* 0x000ea20000000800 */
[----:B------:R-:W-:-:S04]  /*0d10*/  IMAD R6, R2, UR16, R15 ;  /* 0x0000001002067c24 */ /* 0x000fc8000f8e020f */
[----:B--2---:R-:W-:-:S05]  /*0d20*/  IMAD R5, R6, R5, RZ ;  /* 0x0000000506057224 */ /* 0x004fca00078e02ff */
[----:B------:R-:W-:-:S15]  /*0d30*/  R2UR UR32, R5 ;  /* 0x00000000052072ca */ /* 0x000fde00000e0000 */
.L_x_102:
[----:B------:R-:W-:Y:S05]  /*0d40*/  BRA.U !UP0, `(.L_x_103) ;  /* 0x0000000108247547 */ /* 0x000fea000b800000 */
[----:B------:R-:W2:Y:S01]  /*0d50*/  LDC R5, c[0x0][0x444] ;  /* 0x00011100ff057b82 */ /* 0x000ea20000000800 */
[----:B------:R-:W3:Y:S01]  /*0d60*/  LDCU UR9, c[0x0][0x430] ;  /* 0x00008600ff0977ac */ /* 0x000ee20008000800 */
[----:B------:R-:W-:Y:S01]  /*0d70*/  ISETP.NE.AND P0, PT, R9, -0x1, PT ;  /* 0xffffffff0900780c */ /* 0x000fe20003f05270 */
[----:B------:R-:W3:Y:S02]  /*0d80*/  LDCU UR8, c[0x0][0x454] ;  /* 0x00008a80ff0877ac */ /* 0x000ee40008000800 */
[----:B---3--:R-:W-:-:S10]  /*0d90*/  ULEA UR8, UR9, UR8, 0x7 ;  /* 0x0000000809087291 */ /* 0x008fd4000f8e38ff */
[----:B--2---:R-:W-:-:S05]  /*0da0*/  @!P0 IMAD R9, R2, R5, RZ ;  /* 0x0000000502098224 */ /* 0x004fca00078e02ff */
[----:B------:R-:W-:-:S05]  /*0db0*/  IADD3 R12, PT, PT, R12, R9, RZ ;  /* 0x000000090c0c7210 */ /* 0x000fca0007ffe0ff */
[----:B------:R-:W-:Y:S01]  /*0dc0*/  IMAD R9, R15, UR8, R12 ;  /* 0x000000080f097c24 */ /* 0x000fe2000f8e020c */
[----:B------:R-:W-:Y:S06]  /*0dd0*/  BRA `(.L_x_104) ;  /* 0x00000000000c7947 */ /* 0x000fec0003800000 */
.L_x_103:
[----:B------:R-:W2:Y:S01]  /*0de0*/  LDC R9, c[0x0][0x444] ;  /* 0x00011100ff097b82 */ /* 0x000ea20000000800 */
[----:B------:R-:W-:-:S04]  /*0df0*/  IMAD R6, R2, UR16, R15 ;  /* 0x0000001002067c24 */ /* 0x000fc8000f8e020f */
[----:B--2---:R-:W-:-:S07]  /*0e00*/  IMAD R9, R6, R9, RZ ;  /* 0x0000000906097224 */ /* 0x004fce00078e02ff */
.L_x_104:
[----:B------:R-:W2:Y:S01]  /*0e10*/  S2R R11, SR_TID.X ;  /* 0x00000000000b7919 */ /* 0x000ea20000002100 */
[----:B------:R-:W3:Y:S01]  /*0e20*/  LDCU.128 UR8, c[0x0][0x590] ;  /* 0x0000b200ff0877ac */ /* 0x000ee20008000c00 */
[----:B------:R-:W4:Y:S01]  /*0e30*/  LDC.64 R30, c[0x0][0x5e8] ;  /* 0x00017a00ff1e7b82 */ /* 0x000f220000000a00 */
[----:B------:R-:W-:Y:S01]  /*0e40*/  IMAD R24, R24, UR16, RZ ;  /* 0x0000001018187c24 */ /* 0x000fe2000f8e02ff */
[----:B------:R-:W-:Y:S01]  /*0e50*/  ISETP.NE.AND P4, PT, RZ, UR15, PT ;  /* 0x0000000fff007c0c */ /* 0x000fe2000bf85270 */
[----:B------:R-:W-:Y:S01]  /*0e60*/  VIADD R9, R9, UR29 ;  /* 0x0000001d09097c36 */ /* 0x000fe20008000000 */
[----:B------:R-:W5:Y:S01]  /*0e70*/  LDCU.64 UR34, c[0x0][0x420] ;  /* 0x00008400ff2277ac */ /* 0x000f620008000a00 */
[----:B------:R-:W-:Y:S03]  /*0e80*/  BSSY.RECONVERGENT B1, `(.L_x_94) ;  /* 0x00004c9000017945 */ /* 0x000fe60003800200 */
[----:B------:R-:W1:Y:S01]  /*0e90*/  LDC R25, c[0x0][0x508] ;  /* 0x00014200ff197b82 */ /* 0x000e620000000800 */
[----:B------:R-:W-:-:S02]  /*0ea0*/  UIADD3 UR32, UPT, UPT, UR29, UR32, URZ ;  /* 0x000000201d207290 */ /* 0x000fc4000fffe0ff */
[----:B---3--:R-:W-:Y:S02]  /*0eb0*/  UIMAD UR17, UR14, UR8, URZ ;  /* 0x000000080e1172a4 */ /* 0x008fe4000f8e02ff */
[----:B------:R-:W-:Y:S02]  /*0ec0*/  USHF.L.U64.HI UR30, UR8, 0x5, UR9 ;  /* 0x00000005081e7899 */ /* 0x000fe40008010209 */
[----:B------:R-:W-:Y:S02]  /*0ed0*/  UIMAD UR17, UR29, UR9, UR17 ;  /* 0x000000091d1172a4 */ /* 0x000fe4000f8e0211 */
[----:B------:R-:W-:Y:S01]  /*0ee0*/  USHF.L.U32 UR31, UR8, 0x5, URZ ;  /* 0x00000005081f7899 */ /* 0x000fe200080006ff */
[----:B----4-:R-:W-:Y:S01]  /*0ef0*/  IMAD.WIDE R30, R9, 0x4, R30 ;  /* 0x00000004091e7825 */ /* 0x010fe200078e021e */
[----:B-----5:R-:W-:-:S03]  /*0f00*/  UIMAD.WIDE UR32, UR32, 0x4, UR34 ;  /* 0x00000004202078a5 */ /* 0x020fc6000f8e0222 */
[----:B------:R-:W-:Y:S02]  /*0f10*/  VIADD R9, R231, UR27 ;  /* 0x0000001be7097c36 */ /* 0x000fe40008000000 */
[C---:B--2---:R-:W-:Y:S01]  /*0f20*/  IMAD.SHL.U32 R12, R11.reuse, 0x8, RZ ;  /* 0x000000080b0c7824 */ /* 0x044fe200078e00ff */
[----:B------:R-:W-:Y:S02]  /*0f30*/  SHF.R.U32.HI R19, RZ, 0x5, R11 ;  /* 0x00000005ff137819 */ /* 0x000fe4000001160b */
[----:B------:R-:W-:Y:S02]  /*0f40*/  LOP3.LUT R23, R11, 0x1f, RZ, 0xc0, !PT ;  /* 0x0000001f0b177812 */ /* 0x000fe400078ec0ff */
[----:B------:R-:W-:Y:S02]  /*0f50*/  LOP3.LUT R18, R12, 0x38, RZ, 0xc0, !PT ;  /* 0x000000380c127812 */ /* 0x000fe400078ec0ff */
[----:B-1----:R-:W-:Y:S01]  /*0f60*/  IADD3 R25, PT, PT, R9, -R25, -R236 ;  /* 0x8000001909197210 */ /* 0x002fe20007ffe8ec */
[----:B------:R-:W-:Y:S01]  /*0f70*/  IMAD R23, R24, R19, R23 ;  /* 0x0000001318177224 */ /* 0x000fe200078e0217 */
[----:B------:R-:W-:Y:S01]  /*0f80*/  IADD3 R6, P0, PT, R18, R4, RZ ;  /* 0x0000000412067210 */ /* 0x000fe20007f1e0ff */
[----:B------:R-:W-:Y:S01]  /*0f90*/  IMAD.U32 R4, RZ, RZ, UR8 ;  /* 0x00000008ff047e24 */ /* 0x000fe2000f8e00ff */
[----:B------:R-:W-:Y:S01]  /*0fa0*/  SHF.R.U32.HI R16, RZ, 0x3, R11 ;  /* 0x00000003ff107819 */ /* 0x000fe2000001160b */
[----:B------:R-:W-:-:S02]  /*0fb0*/  IMAD.MOV.U32 R19, RZ, RZ, RZ ;  /* 0x000000ffff137224 */ /* 0x000fc400078e00ff */
[----:B------:R-:W-:Y:S01]  /*0fc0*/  IMAD.X R7, RZ, RZ, R7, P0 ;  /* 0x000000ffff077224 */ /* 0x000fe200000e0607 */
[--C-:B------:R-:W-:Y:S01]  /*0fd0*/  IADD3 R26, P1, P0, R32, R26, R27.reuse ;  /* 0x0000001a201a7210 */ /* 0x100fe2000783e01b */
[----:B------:R-:W-:Y:S01]  /*0fe0*/  IMAD.SHL.U32 R24, R24, 0x40, RZ ;  /* 0x0000004018187824 */ /* 0x000fe200078e00ff */
[----:B------:R-:W-:Y:S01]  /*0ff0*/  SHF.R.S32.HI R27, RZ, 0x1f, R27 ;  /* 0x0000001fff1b7819 */ /* 0x000fe2000001141b */
[----:B------:R-:W-:Y:S02]  /*1000*/  IMAD.WIDE.U32 R28, R4, UR29, R6 ;  /* 0x0000001d041c7c25 */ /* 0x000fe4000f8e0006 */
[----:B------:R-:W1:Y:S01]  /*1010*/  LDC.64 R4, c[0x0][0x3b0] ;  /* 0x0000ec00ff047b82 */ /* 0x000e620000000a00 */
[----:B------:R-:W-:Y:S01]  /*1020*/  IADD3.X R22, PT, PT, R22, R21, R27, P1, P0 ;  /* 0x0000001516167210 */ /* 0x000fe20000fe041b */
[----:B------:R-:W-:Y:S01]  /*1030*/  VIADD R29, R29, UR17 ;  /* 0x000000111d1d7c36 */ /* 0x000fe20008000000 */
[----:B------:R-:W2:Y:S01]  /*1040*/  LDCU.64 UR16, c[0x0][0x3c8] ;  /* 0x00007900ff1077ac */ /* 0x000ea20008000a00 */
[----:B------:R-:W-:-:S04]  /*1050*/  IMAD.WIDE.U32 R28, R15, UR10, R28 ;  /* 0x0000000a0f1c7c25 */ /* 0x000fc8000f8e001c */
[----:B------:R-:W3:Y:S01]  /*1060*/  LDC.64 R6, c[0x0][0x5f8] ;  /* 0x00017e00ff067b82 */ /* 0x000ee20000000a00 */
[----:B------:R-:W-:Y:S01]  /*1070*/  IMAD R29, R15, UR11, R29 ;  /* 0x0000000b0f1d7c24 */ /* 0x000fe2000f8e021d */
[----:B------:R-:W4:Y:S01]  /*1080*/  LDCU.64 UR10, c[0x0][0x550] ;  /* 0x0000aa00ff0a77ac */ /* 0x000f220008000a00 */
[----:B------:R-:W-:-:S04]  /*1090*/  IMAD.WIDE.U32 R28, R16, UR8, R28 ;  /* 0x00000008101c7c25 */ /* 0x000fc8000f8e001c */
[----:B------:R-:W-:Y:S01]  /*10a0*/  IMAD R21, R16, UR9, R29 ;  /* 0x0000000910157c24 */ /* 0x000fe2000f8e021d */
[----:B------:R-:W5:Y:S01]  /*10b0*/  LDCU.64 UR8, c[0x0][0x570] ;  /* 0x0000ae00ff0877ac */ /* 0x000f620008000a00 */
[C---:B-1----:R-:W-:Y:S01]  /*10c0*/  IMAD R32, R4.reuse, UR14, RZ ;  /* 0x0000000e04207c24 */ /* 0x042fe2000f8e02ff */
[----:B------:R-:W1:Y:S01]  /*10d0*/  LDCU.64 UR14, c[0x0][0x380] ;  /* 0x00007000ff0e77ac */ /* 0x000e620008000a00 */
[----:B------:R-:W-:Y:S01]  /*10e0*/  IMAD.WIDE.U32 R34, R4, UR29, R18 ;  /* 0x0000001d04227c25 */ /* 0x000fe2000f8e0012 */
[----:B----4-:R-:W-:-:S03]  /*10f0*/  LEA R242, P3, R28, UR10, 0x1 ;  /* 0x0000000a1cf27c11 */ /* 0x010fc6000f8608ff */
[----:B------:R-:W-:Y:S01]  /*1100*/  IMAD R32, R5, UR29, R32 ;  /* 0x0000001d05207c24 */ /* 0x000fe2000f8e0220 */
[----:B------:R-:W-:Y:S01]  /*1110*/  IADD3 R34, P0, PT, R20, R34, RZ ;  /* 0x0000002214227210 */ /* 0x000fe20007f1e0ff */
[----:B---3--:R-:W-:Y:S01]  /*1120*/  IMAD.WIDE.U32 R36, R6, UR19, RZ ;  /* 0x0000001306247c25 */ /* 0x008fe2000f8e00ff */
[----:B------:R-:W-:Y:S02]  /*1130*/  SHF.R.S32.HI R6, RZ, 0x1f, R25 ;  /* 0x0000001fff067819 */ /* 0x000fe40000011419 */
[----:B------:R-:W-:Y:S01]  /*1140*/  IADD3.X R35, PT, PT, R17, R35, R32, P0, !PT ;  /* 0x0000002311237210 */ /* 0x000fe200007fe420 */
[----:B------:R-:W-:Y:S01]  /*1150*/  IMAD R7, R7, UR19, R37 ;  /* 0x0000001307077c24 */ /* 0x000fe2000f8e0225 */
[----:B------:R-:W-:Y:S02]  /*1160*/  LEA.HI R6, R6, R25, RZ, 0x6 ;  /* 0x0000001906067211 */ /* 0x000fe400078f30ff */
[----:B------:R-:W-:Y:S01]  /*1170*/  SEL R17, R36, RZ, P4 ;  /* 0x000000ff24117207 */ /* 0x000fe20002000000 */
[----:B--2---:R-:W-:Y:S01]  /*1180*/  IMAD.WIDE.U32 R34, R15, UR16, R34 ;  /* 0x000000100f227c25 */ /* 0x004fe2000f8e0022 */
[----:B------:R-:W-:-:S02]  /*1190*/  R2UR UR16, R6 ;  /* 0x00000000061072ca */ /* 0x000fc400000e0000 */
[----:B------:R-:W-:Y:S01]  /*11a0*/  IADD3 R17, P1, P0, R23, R26, R17 ;  /* 0x0000001a17117210 */ /* 0x000fe2000783e011 */
[----:B------:R-:W-:Y:S01]  /*11b0*/  IMAD R35, R15, UR17, R35 ;  /* 0x000000110f237c24 */ /* 0x000fe2000f8e0223 */
[----:B------:R-:W-:Y:S02]  /*11c0*/  SHF.R.S32.HI R23, RZ, 0x1f, R23 ;  /* 0x0000001fff177819 */ /* 0x000fe40000011417 */
[----:B------:R-:W-:Y:S01]  /*11d0*/  SEL R7, R7, RZ, P4 ;  /* 0x000000ff07077207 */ /* 0x000fe20002000000 */
[----:B------:R-:W-:Y:S01]  /*11e0*/  IMAD.WIDE.U32 R34, R16, R4, R34 ;  /* 0x0000000410227225 */ /* 0x000fe200078e0022 */
[----:B------:R-:W-:Y:S02]  /*11f0*/  LEA.HI.X R243, R28, UR11, R21, 0x1, P3 ;  /* 0x0000000b1cf37c11 */ /* 0x000fe400098f0c15 */
[----:B------:R-:W-:Y:S01]  /*1200*/  IADD3.X R7, PT, PT, R23, R22, R7, P1, P0 ;  /* 0x0000001617077210 */ /* 0x000fe20000fe0407 */
[----:B------:R-:W-:Y:S01]  /*1210*/  IMAD R6, R16, R5, R35 ;  /* 0x0000000510067224 */ /* 0x000fe200078e0223 */
[----:B-1----:R-:W-:Y:S01]  /*1220*/  LEA R244, P1, R34, UR14, 0x1 ;  /* 0x0000000e22f47c11 */ /* 0x002fe2000f8208ff */
[----:B------:R-:W-:Y:S01]  /*1230*/  USHF.R.S32.HI UR16, URZ, 0x6, UR16 ;  /* 0x00000006ff107899 */ /* 0x000fe20008011410 */
[----:B------:R-:W-:-:S02]  /*1240*/  R2UR UR10, R30 ;  /* 0x000000001e0a72ca */ /* 0x000fc400000e0000 */
[----:B------:R-:W-:Y:S01]  /*1250*/  R2UR UR11, R31 ;  /* 0x000000001f0b72ca */ /* 0x000fe200000e0000 */
[----:B------:R-:W-:Y:S01]  /*1260*/  UISETP.LT.AND UP0, UPT, URZ, UR16, UPT ;  /* 0x00000010ff00728c */ /* 0x000fe2000bf01270 */
[----:B------:R-:W-:Y:S02]  /*1270*/  IADD3 R17, P0, PT, R24, R17, RZ ;  /* 0x0000001118117210 */ /* 0x000fe40007f1e0ff */
[----:B------:R-:W-:Y:S01]  /*1280*/  SHF.L.U64.HI R5, R4, 0x5, R5 ;  /* 0x0000000504057819 */ /* 0x000fe20000010205 */
[----:B------:R-:W-:Y:S01]  /*1290*/  USEL UR14, URZ, UR16, !UP0 ;  /* 0x00000010ff0e7287 */ /* 0x000fe2000c000000 */
[----:B------:R-:W-:Y:S01]  /*12a0*/  LEA.HI.X.SX32 R24, R24, R7, 0x1, P0 ;  /* 0x0000000718187211 */ /* 0x000fe200000f0eff */
[----:B------:R-:W-:Y:S01]  /*12b0*/  IMAD.SHL.U32 R7, R4, 0x20, RZ ;  /* 0x0000002004077824 */ /* 0x000fe200078e00ff */
[C---:B-----5:R-:W-:Y:S01]  /*12c0*/  LEA R240, P0, R17.reuse, UR8, 0x2 ;  /* 0x0000000811f07c11 */ /* 0x060fe2000f8010ff */
[----:B------:R-:W-:Y:S01]  /*12d0*/  UISETP.GT.AND UP0, UPT, UR28, UR14, UPT ;  /* 0x0000000e1c00728c */ /* 0x000fe2000bf04270 */
[----:B------:R-:W-:Y:S01]  /*12e0*/  LEA.HI.X R245, R34, UR15, R6, 0x1, P1 ;  /* 0x0000000f22f57c11 */ /* 0x000fe200088f0c06 */
[----:B------:R-:W-:Y:S01]  /*12f0*/  UMOV UR16, UR10 ;  /* 0x0000000a00107c82 */ /* 0x000fe20008000000 */
[----:B------:R-:W-:Y:S01]  /*1300*/  LEA.HI.X R241, R17, UR9, R24, 0x2, P0 ;  /* 0x0000000911f17c11 */ /* 0x000fe200080f1418 */
[----:B------:R-:W-:-:S05]  /*1310*/  UMOV UR15, UR11 ;  /* 0x0000000b000f7c82 */ /* 0x000fca0008000000 */
[----:B------:R-:W-:Y:S05]  /*1320*/  BRA.U UP0, `(.L_x_105) ;  /* 0x00000005001c7547 */ /* 0x000fea000b800000 */
[----:B------:R-:W-:Y:S05]  /*1330*/  @P2 BRA `(.L_x_106) ;  /* 0x0000000000282947 */ /* 0x000fea0003800000 */
[----:B------:R-:W1:Y:S01]  /*1340*/  LDCU.64 UR16, c[0x0][0x5c0] ;  /* 0x0000b800ff1077ac */ /* 0x000e620008000a00 */
[----:B------:R-:W-:Y:S01]  /*1350*/  SHF.R.S32.HI R0, RZ, 0x1f, R237 ;  /* 0x0000001fff007819 */ /* 0x000fe200000114ed */
[----:B------:R-:W2:Y:S04]  /*1360*/  LDCU.64 UR6, c[0x0][0x5a8] ;  /* 0x0000b500ff0677ac */ /* 0x000ea80008000a00 */
[----:B-1----:R-:W-:Y:S02]  /*1370*/  IMAD R0, R0, UR16, RZ ;  /* 0x0000001000007c24 */ /* 0x002fe4000f8e02ff */
[----:B------:R-:W-:-:S04]  /*1380*/  IMAD.WIDE.U32 R4, R237, UR16, RZ ;  /* 0x00000010ed047c25 */ /* 0x000fc8000f8e00ff */
[----:B------:R-:W-:-:S05]  /*1390*/  IMAD R0, R237, UR17, R0 ;  /* 0x00000011ed007c24 */ /* 0x000fca000f8e0200 */
[----:B------:R-:W-:-:S03]  /*13a0*/  IADD3 R5, PT, PT, R5, R0, RZ ;  /* 0x0000000005057210 */ /* 0x000fc60007ffe0ff */
[----:B--2---:R-:W-:-:S04]  /*13b0*/  IMAD.WIDE.U32 R4, R2, UR6, R4 ;  /* 0x0000000602047c25 */ /* 0x004fc8000f8e0004 */
[----:B------:R-:W-:Y:S01]  /*13c0*/  IMAD R0, R2, UR7, R5 ;  /* 0x0000000702007c24 */ /* 0x000fe2000f8e0205 */
[----:B------:R-:W-:Y:S05]  /*13d0*/  BRA `(.L_x_107) ;  /* 0x0000000000147947 */ /* 0x000fea0003800000 */
.L_x_106:
[----:B------:R-:W1:Y:S01]  /*13e0*/  LDCU.64 UR16, c[0x0][0x5c0] ;  /* 0x0000b800ff1077ac */ /* 0x000e620008000a00 */
[----:B------:R-:W-:-:S05]  /*13f0*/  IADD3 R0, PT, PT, R237, R238, RZ ;  /* 0x000000eeed007210 */ /* 0x000fca0007ffe0ff */
[C---:B-1----:R-:W-:Y:S02]  /*1400*/  IMAD R3, R0.reuse, UR17, RZ ;  /* 0x0000001100037c24 */ /* 0x042fe4000f8e02ff */
[----:B------:R-:W-:-:S05]  /*1410*/  IMAD.WIDE.U32 R4, R0, UR16, RZ ;  /* 0x0000001000047c25 */ /* 0x000fca000f8e00ff */
[----:B------:R-:W-:Y:S02]  /*1420*/  IADD3 R0, PT, PT, R5, R3, RZ ;  /* 0x0000000305007210 */ /* 0x000fe40007ffe0ff */
.L_x_107:
        /* <DEDUP_REMOVED lines=11> */
.L_x_108:
[----:B------:R-:W1:Y:S01]  /*14e0*/  LDCU.64 UR14, c[0x0][0x5c8] ;  /* 0x0000b900ff0e77ac */ /* 0x000e620008000a00 */
[----:B------:R-:W-:-:S05]  /*14f0*/  IADD3 R237, PT, PT, R237, R238, RZ ;  /* 0x000000eeeded7210 */ /* 0x000fca0007ffe0ff */
[C---:B-1----:R-:W-:Y:S02]  /*1500*/  IMAD R3, R237.reuse, UR15, RZ ;  /* 0x0000000fed037c24 */ /* 0x042fe4000f8e02ff */
[----:B------:R-:W-:-:S05]  /*1510*/  IMAD.WIDE.U32 R6, R237, UR14, RZ ;  /* 0x0000000eed067c25 */ /* 0x000fca000f8e00ff */
[----:B------:R-:W-:Y:S02]  /*1520*/  IADD3 R3, PT, PT, R7, R3, RZ ;  /* 0x0000000307037210 */ /* 0x000fe40007ffe0ff */
.L_x_109:
[----:B------:R-:W-:-:S04]  /*1530*/  IADD3 R5, PT, PT, R236, -UR27, RZ ;  /* 0x8000001bec057c10 */ /* 0x000fc8000fffe0ff */
[----:B------:R-:W-:-:S13]  /*1540*/  ISETP.GE.AND P0, PT, R16, R5, PT ;  /* 0x000000051000720c */ /* 0x000fda0003f06270 */
[----:B------:R-:W-:Y:S05]  /*1550*/  @P0 BRA `(.L_x_110) ;  /* 0x00000044006c0947 */ /* 0x000fea0003800000 */
[----:B------:R-:W-:Y:S01]  /*1560*/  MOV R7, UR16 ;  /* 0x0000001000077c02 */ /* 0x000fe20008000f00 */
[----:B------:R-:W-:Y:S01]  /*1570*/  UIMAD UR9, UR26, UR16, URZ ;  /* 0x000000101a0972a4 */ /* 0x000fe2000f8e02ff */
[----:B------:R-:W-:Y:S01]  /*1580*/  MOV R5, UR14 ;  /* 0x0000000e00057c02 */ /* 0x000fe20008000f00 */
[----:B------:R-:W-:Y:S01]  /*1590*/  UIMAD UR8, UR26, UR14, URZ ;  /* 0x0000000e1a0872a4 */ /* 0x000fe2000f8e02ff */
[----:B------:R-:W1:Y:S01]  /*15a0*/  LDCU.64 UR12, c[0x0][0x5d8] ;  /* 0x0000bb00ff0c77ac */ /* 0x000e620008000a00 */
[--C-:B------:R-:W-:Y:S01]  /*15b0*/  IMAD.WIDE.U32 R8, R7, UR27, R18.reuse ;  /* 0x0000001b07087c25 */ /* 0x100fe2000f8e0012 */
[----:B------:R-:W2:Y:S03]  /*15c0*/  LDCU.64 UR6, c[0x0][0x5e0] ;  /* 0x0000bc00ff0677ac */ /* 0x000ea60008000a00 */
[----:B------:R-:W-:Y:S01]  /*15d0*/  IMAD.WIDE.U32 R18, R5, UR27, R18 ;  /* 0x0000001b05127c25 */ /* 0x000fe2000f8e0012 */
[----:B------:R-:W-:Y:S01]  /*15e0*/  IADD3 R4, P1, PT, R4, R8, RZ ;  /* 0x0000000804047210 */ /* 0x000fe20007f3e0ff */
[----:B------:R-:W-:-:S02]  /*15f0*/  UIMAD UR9, UR27, UR17, UR9 ;  /* 0x000000111b0972a4 */ /* 0x000fc4000f8e0209 */
[----:B------:R-:W-:Y:S01]  /*1600*/  UIMAD UR8, UR27, UR15, UR8 ;  /* 0x0000000f1b0872a4 */ /* 0x000fe2000f8e0208 */
[----:B------:R-:W-:-:S03]  /*1610*/  IADD3 R6, P0, PT, R6, R18, RZ ;  /* 0x0000001206067210 */ /* 0x000fc60007f1e0ff */
[----:B------:R-:W-:Y:S02]  /*1620*/  IADD3.X R5, PT, PT, R0, UR9, R9, P1, !PT ;  /* 0x0000000900057c10 */ /* 0x000fe40008ffe409 */
[----:B------:R-:W-:Y:S01]  /*1630*/  IADD3.X R7, PT, PT, R3, UR8, R19, P0, !PT ;  /* 0x0000000803077c10 */ /* 0x000fe200087fe413 */
[----:B-1----:R-:W-:-:S04]  /*1640*/  IMAD.WIDE.U32 R8, R15, UR12, R4 ;  /* 0x0000000c0f087c25 */ /* 0x002fc8000f8e0004 */
[----:B------:R-:W1:Y:S01]  /*1650*/  LDCU.128 UR8, c[0x0][0x560] ;  /* 0x0000ac00ff0877ac */ /* 0x000e620008000c00 */
[----:B--2---:R-:W-:-:S04]  /*1660*/  IMAD.WIDE.U32 R4, R15, UR6, R6 ;  /* 0x000000060f047c25 */ /* 0x004fc8000f8e0006 */
[C---:B------:R-:W-:Y:S02]  /*1670*/  IMAD R9, R15.reuse, UR13, R9 ;  /* 0x0000000d0f097c24 */ /* 0x040fe4000f8e0209 */
[----:B------:R-:W-:Y:S02]  /*1680*/  IMAD R5, R15, UR7, R5 ;  /* 0x000000070f057c24 */ /* 0x000fe4000f8e0205 */
[----:B------:R-:W-:-:S04]  /*1690*/  IMAD.WIDE.U32 R6, R16, UR16, R8 ;  /* 0x0000001010067c25 */ /* 0x000fc8000f8e0008 */
[----:B------:R-:W-:-:S04]  /*16a0*/  IMAD.WIDE.U32 R4, R16, UR14, R4 ;  /* 0x0000000e10047c25 */ /* 0x000fc8000f8e0004 */
[----:B------:R-:W-:Y:S01]  /*16b0*/  IMAD R0, R16, UR17, R7 ;  /* 0x0000001110007c24 */ /* 0x000fe2000f8e0207 */
[----:B-1----:R-:W-:Y:S01]  /*16c0*/  LEA R10, P1, R6, UR8, 0x1 ;  /* 0x00000008060a7c11 */ /* 0x002fe2000f8208ff */
[----:B------:R-:W-:Y:S01]  /*16d0*/  IMAD R16, R16, UR15, R5 ;  /* 0x0000000f10107c24 */ /* 0x000fe2000f8e0205 */
[----:B------:R-:W-:Y:S02]  /*16e0*/  LEA R8, P0, R4, UR10, 0x1 ;  /* 0x0000000a04087c11 */ /* 0x000fe4000f8008ff */
[----:B------:R-:W-:Y:S02]  /*16f0*/  LEA.HI.X R11, R6, UR9, R0, 0x1, P1 ;  /* 0x00000009060b7c11 */ /* 0x000fe400088f0c00 */
[----:B------:R-:W-:-:S03]  /*1700*/  LEA.HI.X R9, R4, UR11, R16, 0x1, P0 ;  /* 0x0000000b04097c11 */ /* 0x000fc600080f0c10 */
[----:B------:R3:W-:Y:S04]  /*1710*/  STG.E.128 desc[UR20][R10.64], RZ ;  /* 0x000000ff0a007986 */ /* 0x0007e8000c101d14 */
[----:B------:R3:W-:Y:S04]  /*1720*/  STG.E.128 desc[UR20][R10.64+0x80], RZ ;  /* 0x000080ff0a007986 */ /* 0x0007e8000c101d14 */
[----:B------:R3:W-:Y:S04]  /*1730*/  STG.E.128 desc[UR20][R10.64+0x100], RZ ;  /* 0x000100ff0a007986 */ /* 0x0007e8000c101d14 */
[----:B------:R3:W-:Y:S04]  /*1740*/  STG.E.128 desc[UR20][R10.64+0x180], RZ ;  /* 0x000180ff0a007986 */ /* 0x0007e8000c101d14 */
[----:B------:R3:W-:Y:S04]  /*1750*/  STG.E.128 desc[UR20][R8.64], RZ ;  /* 0x000000ff08007986 */ /* 0x0007e8000c101d14 */
[----:B------:R3:W-:Y:S04]  /*1760*/  STG.E.128 desc[UR20][R8.64+0x80], RZ ;  /* 0x000080ff08007986 */ /* 0x0007e8000c101d14 */
[----:B------:R3:W-:Y:S04]  /*1770*/  STG.E.128 desc[UR20][R8.64+0x100], RZ ;  /* 0x000100ff08007986 */ /* 0x0007e8000c101d14 */
[----:B------:R3:W-:Y:S01]  /*1780*/  STG.E.128 desc[UR20][R8.64+0x180], RZ ;  /* 0x000180ff08007986 */ /* 0x0007e2000c101d14 */
[----:B------:R-:W-:Y:S05]  /*1790*/  BRA `(.L_x_110) ;  /* 0x0000004000dc7947 */ /* 0x000fea0003800000 */
.L_x_105:
[----:B------:R-:W-:Y:S01]  /*17a0*/  VIADD R15, R236, -UR27 ;  /* 0x8000001bec0f7c36 */ /* 0x000fe20008000000 */
[----:B------:R-:W-:Y:S01]  /*17b0*/  @P4 BAR.SYNC.DEFER_BLOCKING 0x0 ;  /* 0x0000000000004b1d */ /* 0x000fe20000010000 */
[----:B------:R-:W-:-:S03]  /*17c0*/  LOP3.LUT R2, R12, 0x1f8, RZ, 0xc0, !PT ;  /* 0x000001f80c027812 */ /* 0x000fc600078ec0ff */
[----:B------:R-:W-:Y:S02]  /*17d0*/  ISETP.GE.AND P4, PT, R16, R15, PT ;  /* 0x0000000f1000720c */ /* 0x000fe40003f86270 */
[----:B------:R-:W-:Y:S01]  /*17e0*/  LOP3.LUT R17, R2, 0x38, R11, 0x78, !PT ;  /* 0x0000003802117812 */ /* 0x000fe200078e780b */
[----:B------:R-:W-:Y:S03]  /*17f0*/  BSSY.RECONVERGENT B0, `(.L_x_111) ;  /* 0x0000020000007945 */ /* 0x000fe60003800200 */
[----:B------:R-:W-:-:S04]  /*1800*/  LOP3.LUT R15, R17, 0x1e00, R12, 0xf8, !PT ;  /* 0x00001e00110f7812 */ /* 0x000fc800078ef80c */
[----:B------:R-:W-:-:S03]  /*1810*/  LEA R15, R15, UR5, 0x1 ;  /* 0x000000050f0f7c11 */ /* 0x000fc6000f8e08ff */
[----:B------:R-:W-:Y:S05]  /*1820*/  @P4 BRA `(.L_x_112) ;  /* 0x0000000000604947 */ /* 0x000fea0003800000 */
[----:B------:R-:W1:Y:S01]  /*1830*/  LDCU.64 UR10, c[0x0][0x3d8] ;  /* 0x00007b00ff0a77ac */ /* 0x000e620008000a00 */
[----:B------:R-:W-:Y:S01]  /*1840*/  MOV R17, UR6 ;  /* 0x0000000600117c02 */ /* 0x000fe20008000f00 */
[----:B------:R-:W-:-:S04]  /*1850*/  UIMAD UR8, UR26, UR6, URZ ;  /* 0x000000061a0872a4 */ /* 0x000fc8000f8e02ff */
[----:B------:R-:W-:Y:S01]  /*1860*/  IMAD.WIDE.U32 R20, R17, UR27, R18 ;  /* 0x0000001b11147c25 */ /* 0x000fe2000f8e0012 */
[----:B------:R-:W-:Y:S02]  /*1870*/  UIMAD UR8, UR27, UR7, UR8 ;  /* 0x000000071b0872a4 */ /* 0x000fe4000f8e0208 */
[----:B------:R-:W-:-:S04]  /*1880*/  IADD3 R20, P0, PT, R14, R20, RZ ;  /* 0x000000140e147210 */ /* 0x000fc80007f1e0ff */
[----:B------:R-:W-:Y:S01]  /*1890*/  IADD3.X R21, PT, PT, R13, UR8, R21, P0, !PT ;  /* 0x000000080d157c10 */ /* 0x000fe200087fe415 */
[----:B-1----:R-:W-:-:S04]  /*18a0*/  IMAD R2, R0, UR10, RZ ;  /* 0x0000000a00027c24 */ /* 0x002fc8000f8e02ff */
[----:B------:R-:W1:Y:S01]  /*18b0*/  LDCU.64 UR8, c[0x0][0x390] ;  /* 0x00007200ff0877ac */ /* 0x000e620008000a00 */
[----:B------:R-:W-:-:S04]  /*18c0*/  IMAD.WIDE.U32 R20, R3, UR10, R20 ;  /* 0x0000000a03147c25 */ /* 0x000fc8000f8e0014 */
[----:B------:R-:W-:-:S05]  /*18d0*/  IMAD R2, R3, UR11, R2 ;  /* 0x0000000b03027c24 */ /* 0x000fca000f8e0202 */
[----:B------:R-:W-:-:S03]  /*18e0*/  IADD3 R21, PT, PT, R21, R2, RZ ;  /* 0x0000000215157210 */ /* 0x000fc60007ffe0ff */
[----:B------:R-:W-:-:S04]  /*18f0*/  IMAD.WIDE.U32 R20, R16, UR6, R20 ;  /* 0x0000000610147c25 */ /* 0x000fc8000f8e0014 */
[----:B------:R-:W-:Y:S01]  /*1900*/  IMAD R2, R16, UR7, R21 ;  /* 0x0000000710027c24 */ /* 0x000fe2000f8e0215 */
[----:B-1----:R-:W-:-:S04]  /*1910*/  LEA R22, P0, R20, UR8, 0x1 ;  /* 0x0000000814167c11 */ /* 0x002fc8000f8008ff */
[----:B------:R-:W-:-:S05]  /*1920*/  LEA.HI.X R23, R20, UR9, R2, 0x1, P0 ;  /* 0x0000000914177c11 */ /* 0x000fca00080f0c02 */
[----:B------:R-:W-:Y:S01]  /*1930*/  @!PT LDS RZ, [RZ] ;  /* 0x00000000fffff984 */ /* 0x000fe20000000800 */
[----:B------:R-:W-:Y:S01]  /*1940*/  @!PT LDS RZ, [RZ] ;  /* 0x00000000fffff984 */ /* 0x000fe20000000800 */
[----:B------:R-:W-:Y:S01]  /*1950*/  @!PT LDS RZ, [RZ] ;  /* 0x00000000fffff984 */ /* 0x000fe20000000800 */
[----:B------:R1:W-:Y:S04]  /*1960*/  LDGSTS.E.BYPASS.LTC128B.128 [R15+0x14000], desc[UR20][R22.64] ;  /* 0x14000000160f7fae */ /* 0x0003e8000b981a14 */
[----:B------:R1:W-:Y:S04]  /*1970*/  LDGSTS.E.BYPASS.LTC128B.128 [R15+0x15000], desc[UR20][R22.64+0x80] ;  /* 0x15000080160f7fae */ /* 0x0003e8000b981a14 */
[----:B------:R1:W-:Y:S04]  /*1980*/  LDGSTS.E.BYPASS.LTC128B.128 [R15+0x16000], desc[UR20][R22.64+0x100] ;  /* 0x16000100160f7fae */ /* 0x0003e8000b981a14 */
[----:B------:R1:W-:Y:S01]  /*1990*/  LDGSTS.E.BYPASS.LTC128B.128 [R15+0x17000], desc[UR20][R22.64+0x180] ;  /* 0x17000180160f7fae */ /* 0x0003e2000b981a14 */
[----:B------:R-:W-:Y:S05]  /*19a0*/  BRA `(.L_x_113) ;  /* 0x0000000000107947 */ /* 0x000fea0003800000 */
.L_x_112:
[----:B------:R2:W-:Y:S04]  /*19b0*/  STS.128 [R15+0x14000], RZ ;  /* 0x014000ff0f007388 */ /* 0x0005e80000000c00 */
[----:B------:R2:W-:Y:S04]  /*19c0*/  STS.128 [R15+0x15000], RZ ;  /* 0x015000ff0f007388 */ /* 0x0005e80000000c00 */
[----:B------:R2:W-:Y:S04]  /*19d0*/  STS.128 [R15+0x16000], RZ ;  /* 0x016000ff0f007388 */ /* 0x0005e80000000c00 */
[----:B------:R2:W-:Y:S02]  /*19e0*/  STS.128 [R15+0x17000], RZ ;  /* 0x017000ff0f007388 */ /* 0x0005e40000000c00 */
.L_x_113:
[----:B------:R-:W-:Y:S05]  /*19f0*/  BSYNC.RECONVERGENT B0 ;  /* 0x0000000000007941 */ /* 0x000fea0003800200 */
.L_x_111:
[--C-:B------:R-:W-:Y:S01]  /*1a00*/  SHF.R.U32.HI R2, RZ, 0x1, R11.reuse ;  /* 0x00000001ff027819 */ /* 0x100fe2000001160b */
[----:B------:R-:W-:Y:S01]  /*1a10*/  IMAD.MOV.U32 R17, RZ, RZ, 0x4 ;  /* 0x00000004ff117424 */ /* 0x000fe200078e00ff */
[----:B------:R-:W-:Y:S01]  /*1a20*/  SHF.R.U32.HI R234, RZ, 0x2, R11 ;  /* 0x00000002ffea7819 */ /* 0x000fe2000001160b */
[----:B------:R-:W-:Y:S01]  /*1a30*/  IMAD.MOV.U32 R233, RZ, RZ, 0x7f800000 ;  /* 0x7f800000ffe97424 */ /* 0x000fe200078e00ff */
[----:B------:R-:W-:Y:S01]  /*1a40*/  LOP3.LUT R13, R2, 0x30, RZ, 0xc0, !PT ;  /* 0x00000030020d7812 */ /* 0x000fe200078ec0ff */
[----:B------:R-:W-:Y:S01]  /*1a50*/  IMAD.MOV.U32 R232, RZ, RZ, 0x7f800000 ;  /* 0x7f800000ffe87424 */ /* 0x000fe200078e00ff */
[----:B------:R-:W0:Y:S02]  /*1a60*/  LDGDEPBAR ;  /* 0x00000000000079af */ /* 0x000e240000000000 */
[----:B------:R-:W-:Y:S01]  /*1a70*/  LOP3.LUT R234, R13, 0x7, R234, 0xf8, !PT ;  /* 0x000000070dea7812 */ /* 0x000fe200078ef8ea */
[----:B------:R-:W-:-:S04]  /*1a80*/  VIADD R13, R231, -UR29 ;  /* 0x8000001de70d7c36 */ /* 0x000fc80008000000 */
[C---:B------:R-:W-:Y:S01]  /*1a90*/  VIADD R4, R234.reuse, 0x8 ;  /* 0x00000008ea047836 */ /* 0x040fe20000000000 */
[C---:B------:R-:W-:Y:S01]  /*1aa0*/  ISETP.GE.AND P1, PT, R234.reuse, R13, PT ;  /* 0x0000000dea00720c */ /* 0x040fe20003f26270 */
[----:B-1----:R-:W-:-:S03]  /*1ab0*/  IMAD.WIDE.U32 R22, R234, R17, UR32 ;  /* 0x00000020ea167e25 */ /* 0x002fc6000f8e0011 */
[-C--:B------:R-:W-:Y:S01]  /*1ac0*/  ISETP.GE.AND P0, PT, R4, R13.reuse, PT ;  /* 0x0000000d0400720c */ /* 0x080fe20003f06270 */
[C---:B------:R-:W-:Y:S01]  /*1ad0*/  VIADD R4, R16.reuse, 0x20 ;  /* 0x0000002010047836 */ /* 0x040fe20000000000 */
[----:B------:R-:W-:-:S04]  /*1ae0*/  ISETP.GE.AND P3, PT, R16, R13, PT ;  /* 0x0000000d1000720c */ /* 0x000fc80003f66270 */
[----:B------:R-:W-:Y:S01]  /*1af0*/  ISETP.GE.AND P2, PT, R4, R13, PT ;  /* 0x0000000d0400720c */ /* 0x000fe20003f46270 */
[----:B------:R-:W-:Y:S02]  /*1b00*/  IMAD.U32 R17, RZ, RZ, UR31 ;  /* 0x0000001fff117e24 */ /* 0x000fe4000f8e00ff */
[----:B------:R1:W5:Y:S01]  /*1b10*/  @!P1 LDG.E R233, desc[UR20][R22.64] ;  /* 0x0000001416e99981 */ /* 0x000362000c1e1900 */
[----:B------:R-:W-:Y:S02]  /*1b20*/  IMAD.U32 R4, RZ, RZ, UR31 ;  /* 0x0000001fff047e24 */ /* 0x000fe4000f8e00ff */
[----:B------:R-:W-:Y:S01]  /*1b30*/  IMAD.U32 R13, RZ, RZ, UR30 ;  /* 0x0000001eff0d7e24 */ /* 0x000fe2000f8e00ff */
[----:B------:R1:W5:Y:S01]  /*1b40*/  @!P0 LDG.E R232, desc[UR20][R22.64+0x20] ;  /* 0x0000201416e88981 */ /* 0x000362000c1e1900 */
[----:B------:R-:W-:Y:S03]  /*1b50*/  BSSY.RECONVERGENT B0, `(.L_x_114) ;  /* 0x000004b000007945 */ /* 0x000fe60003800200 */
[----:B------:R-:W-:Y:S01]  /*1b60*/  @!PT LDS RZ, [RZ] ;  /* 0x00000000fffff984 */ /* 0x000fe20000000800 */
[----:B------:R-:W-:Y:S01]  /*1b70*/  @!PT LDS RZ, [RZ] ;  /* 0x00000000fffff984 */ /* 0x000fe20000000800 */
[----:B------:R-:W-:Y:S01]  /*1b80*/  @!PT LDS RZ, [RZ] ;  /* 0x00000000fffff984 */ /* 0x000fe20000000800 */
[----:B------:R1:W-:Y:S02]  /*1b90*/  @!P3 LDGSTS.E.BYPASS.LTC128B.128 [R15+0x8000], desc[UR20][R242.64] ;  /* 0x08000000f20fbfae */ /* 0x0003e4000b981a14 */
[----:B------:R-:W-:-:S02]  /*1ba0*/  @!P2 LEA R20, P1, R17, R242, 0x1 ;  /* 0x000000f21114a211 */ /* 0x000fc400078208ff */
[----:B------:R1:W-:Y:S01]  /*1bb0*/  @!P3 LDGSTS.E.BYPASS.LTC128B.128 [R15+0xa000], desc[UR20][R242.64+0x80] ;  /* 0x0a000080f20fbfae */ /* 0x0003e2000b981a14 */
[C---:B------:R-:W-:Y:S02]  /*1bc0*/  @!P2 LEA R6, P0, R7.reuse, R244, 0x1 ;  /* 0x000000f40706a211 */ /* 0x040fe400078008ff */
[----:B------:R-:W-:Y:S01]  /*1bd0*/  @!P2 LEA.HI.X R21, R4, R243, R13, 0x1, P1 ;  /* 0x000000f30415a211 */ /* 0x000fe200008f0c0d */
[----:B------:R1:W-:Y:S01]  /*1be0*/  @!P3 LDGSTS.E.BYPASS.LTC128B.128 [R15+0xc000], desc[UR20][R242.64+0x100] ;  /* 0x0c000100f20fbfae */ /* 0x0003e2000b981a14 */
[----:B------:R-:W-:-:S03]  /*1bf0*/  @!P2 LEA.HI.X R7, R7, R245, R5, 0x1, P0 ;  /* 0x000000f50707a211 */ /* 0x000fc600000f0c05 */
[----:B------:R1:W-:Y:S04]  /*1c00*/  @!P3 LDGSTS.E.BYPASS.LTC128B.128 [R15+0xe000], desc[UR20][R242.64+0x180] ;  /* 0x0e000180f20fbfae */ /* 0x0003e8000b981a14 */
[----:B------:R1:W-:Y:S04]  /*1c10*/  @P3 STS.128 [R15+0x8000], RZ ;  /* 0x008000ff0f003388 */ /* 0x0003e80000000c00 */
[----:B------:R1:W-:Y:S04]  /*1c20*/  @P3 STS.128 [R15+0xa000], RZ ;  /* 0x00a000ff0f003388 */ /* 0x0003e80000000c00 */
[----:B------:R1:W-:Y:S04]  /*1c30*/  @P3 STS.128 [R15+0xc000], RZ ;  /* 0x00c000ff0f003388 */ /* 0x0003e80000000c00 */
[----:B------:R1:W-:Y:S04]  /*1c40*/  @P3 STS.128 [R15+0xe000], RZ ;  /* 0x00e000ff0f003388 */ /* 0x0003e80000000c00 */
[----:B------:R1:W-:Y:S04]  /*1c50*/  @P2 STS.128 [R15+0x9000], RZ ;  /* 0x009000ff0f002388 */ /* 0x0003e80000000c00 */
[----:B------:R1:W-:Y:S04]  /*1c60*/  @P2 STS.128 [R15+0xb000], RZ ;  /* 0x00b000ff0f002388 */ /* 0x0003e80000000c00 */
[----:B------:R1:W-:Y:S04]  /*1c70*/  @P2 STS.128 [R15+0xd000], RZ ;  /* 0x00d000ff0f002388 */ /* 0x0003e80000000c00 */
[----:B------:R1:W-:Y:S04]  /*1c80*/  @P2 STS.128 [R15+0xf000], RZ ;  /* 0x00f000ff0f002388 */ /* 0x0003e80000000c00 */
[----:B------:R-:W-:Y:S01]  /*1c90*/  @!PT LDS RZ, [RZ] ;  /* 0x00000000fffff984 */ /* 0x000fe20000000800 */
[----:B------:R-:W-:Y:S01]  /*1ca0*/  @!PT LDS RZ, [RZ] ;  /* 0x00000000fffff984 */ /* 0x000fe20000000800 */
[----:B------:R-:W-:Y:S01]  /*1cb0*/  @!PT LDS RZ, [RZ] ;  /* 0x00000000fffff984 */ /* 0x000fe20000000800 */
[----:B------:R1:W-:Y:S04]  /*1cc0*/  @!P2 LDGSTS.E.BYPASS.LTC128B.128 [R15+0x9000], desc[UR20][R20.64] ;  /* 0x09000000140fafae */ /* 0x0003e8000b981a14 */
[----:B------:R1:W-:Y:S04]  /*1cd0*/  @!P2 LDGSTS.E.BYPASS.LTC128B.128 [R15+0xb000], desc[UR20][R20.64+0x80] ;  /* 0x0b000080140fafae */ /* 0x0003e8000b981a14 */
[----:B------:R1:W-:Y:S04]  /*1ce0*/  @!P2 LDGSTS.E.BYPASS.LTC128B.128 [R15+0xd000], desc[UR20][R20.64+0x100] ;  /* 0x0d000100140fafae */ /* 0x0003e8000b981a14 */
[----:B------:R1:W-:Y:S04]  /*1cf0*/  @!P2 LDGSTS.E.BYPASS.LTC128B.128 [R15+0xf000], desc[UR20][R20.64+0x180] ;  /* 0x0f000180140fafae */ /* 0x0003e8000b981a14 */
[----:B------:R1:W-:Y:S04]  /*1d00*/  @!P3 LDGSTS.E.BYPASS.LTC128B.128 [R15], desc[UR20][R244.64] ;  /* 0x00000000f40fbfae */ /* 0x0003e8000b981a14 */
[----:B------:R1:W-:Y:S04]  /*1d10*/  @!P3 LDGSTS.E.BYPASS.LTC128B.128 [R15+0x2000], desc[UR20][R244.64+0x80] ;  /* 0x02000080f40fbfae */ /* 0x0003e8000b981a14 */
[----:B------:R1:W-:Y:S04]  /*1d20*/  @!P3 LDGSTS.E.BYPASS.LTC128B.128 [R15+0x4000], desc[UR20][R244.64+0x100] ;  /* 0x04000100f40fbfae */ /* 0x0003e8000b981a14 */
[----:B------:R1:W-:Y:S04]  /*1d30*/  @!P3 LDGSTS.E.BYPASS.LTC128B.128 [R15+0x6000], desc[UR20][R244.64+0x180] ;  /* 0x06000180f40fbfae */ /* 0x0003e8000b981a14 */
[----:B------:R1:W-:Y:S04]  /*1d40*/  @P3 STS.128 [R15], RZ ;  /* 0x000000ff0f003388 */ /* 0x0003e80000000c00 */
        /* <DEDUP_REMOVED lines=13> */
[----:B------:R1:W-:Y:S01]  /*1e20*/  @!P2 LDGSTS.E.BYPASS.LTC128B.128 [R15+0x7000], desc[UR20][R6.64+0x180] ;  /* 0x07000180060fafae */ /* 0x0003e2000b981a14 */
[----:B------:R-:W-:Y:S05]  /*1e30*/  @P4 BRA `(.L_x_115) ;  /* 0x0000000000604947 */ /* 0x000fea0003800000 */
[----:B------:R-:W3:Y:S01]  /*1e40*/  LDCU.64 UR8, c[0x0][0x3d0] ;  /* 0x00007a00ff0877ac */ /* 0x000ee20008000a00 */
[----:B------:R-:W-:Y:S01]  /*1e50*/  MOV R5, UR12 ;  /* 0x0000000c00057c02 */ /* 0x000fe20008000f00 */
[----:B------:R-:W-:-:S04]  /*1e60*/  UIMAD UR6, UR26, UR12, URZ ;  /* 0x0000000c1a0672a4 */ /* 0x000fc8000f8e02ff */
[----:B------:R-:W-:Y:S01]  /*1e70*/  IMAD.WIDE.U32 R18, R5, UR27, R18 ;  /* 0x0000001b05127c25 */ /* 0x000fe2000f8e0012 */
[----:B------:R-:W-:Y:S02]  /*1e80*/  UIMAD UR6, UR27, UR13, UR6 ;  /* 0x0000000d1b0672a4 */ /* 0x000fe4000f8e0206 */
[----:B------:R-:W-:-:S04]  /*1e90*/  IADD3 R4, P0, PT, R10, R18, RZ ;  /* 0x000000120a047210 */ /* 0x000fc80007f1e0ff */
[----:B------:R-:W-:Y:S01]  /*1ea0*/  IADD3.X R5, PT, PT, R8, UR6, R19, P0, !PT ;  /* 0x0000000608057c10 */ /* 0x000fe200087fe413 */
[----:B---3--:R-:W-:-:S04]  /*1eb0*/  IMAD R0, R0, UR8, RZ ;  /* 0x0000000800007c24 */ /* 0x008fc8000f8e02ff */
        /* <DEDUP_REMOVED lines=16> */
.L_x_115:
[----:B------:R3:W-:Y:S04]  /*1fc0*/  STS.128 [R15+0x10000], RZ ;  /* 0x010000ff0f007388 */ /* 0x0007e80000000c00 */
[----:B------:R3:W-:Y:S04]  /*1fd0*/  STS.128 [R15+0x11000], RZ ;  /* 0x011000ff0f007388 */ /* 0x0007e80000000c00 */
[----:B------:R3:W-:Y:S04]  /*1fe0*/  STS.128 [R15+0x12000], RZ ;  /* 0x012000ff0f007388 */ /* 0x0007e80000000c00 */
[----:B------:R3:W-:Y:S02]  /*1ff0*/  STS.128 [R15+0x13000], RZ ;  /* 0x013000ff0f007388 */ /* 0x0007e40000000c00 */
.L_x_116:
[----:B------:R-:W-:Y:S05]  /*2000*/  BSYNC.RECONVERGENT B0 ;  /* 0x0000000000007941 */ /* 0x000fea0003800200 */
.L_x_114:
[----:B------:R-:W4:Y:S01]  /*2010*/  S2R R213, SR_TID.X ;  /* 0x0000000000d57919 */ /* 0x000f220000002100 */
[----:B------:R-:W-:Y:S01]  /*2020*/  IMAD.SHL.U32 R224, R11, 0x40, RZ ;  /* 0x000000400be07824 */ /* 0x000fe200078e00ff */
[----:B------:R-:W-:Y:S01]  /*2030*/  IADD3 R0, PT, PT, R235, R234, R236 ;  /* 0x000000eaeb007210 */ /* 0x000fe20007ffe0ec */
[C---:B------:R-:W-:Y:S01]  /*2040*/  IMAD.SHL.U32 R3, R11.reuse, 0x20, RZ ;  /* 0x000000200b037824 */ /* 0x040fe200078e00ff */
[----:B------:R-:W0:Y:S01]  /*2050*/  LDGDEPBAR ;  /* 0x00000000000079af */ /* 0x000e220000000000 */
[----:B------:R-:W-:Y:S01]  /*2060*/  R2P PR, R11, 0x6 ;  /* 0x000000060b007804 */ /* 0x000fe20000000000 */
[----:B------:R-:W-:Y:S01]  /*2070*/  IMAD.MOV.U32 R222, RZ, RZ, 0x20 ;  /* 0x00000020ffde7424 */ /* 0x000fe200078e00ff */
[----:B------:R-:W-:Y:S01]  /*2080*/  LOP3.LUT R13, R224, 0x1c0, RZ, 0xc0, !PT ;  /* 0x000001c0e00d7812 */ /* 0x000fe200078ec0ff */
[----:B------:R-:W-:Y:S01]  /*2090*/  IMAD.IADD R231, R0, 0x1, -R231 ;  /* 0x0000000100e77824 */ /* 0x000fe200078e0ae7 */
[----:B------:R-:W-:Y:S01]  /*20a0*/  LOP3.LUT R224, R224, 0x200, RZ, 0xc0, !PT ;  /* 0x00000200e0e07812 */ /* 0x000fe200078ec0ff */
[----:B------:R-:W2:Y:S01]  /*20b0*/  LDC R248, c[0x0][0x44c] ;  /* 0x00011300fff87b82 */ /* 0x000ea20000000800 */
[----:B------:R-:W-:Y:S01]  /*20c0*/  LOP3.LUT R225, R3, 0x200, RZ, 0xc0, !PT ;  /* 0x0000020003e17812 */ /* 0x000fe200078ec0ff */
[----:B------:R-:W2:Y:S01]  /*20d0*/  LDCU UR8, c[0x0][0x590] ;  /* 0x0000b200ff0877ac */ /* 0x000ea20008000800 */
[----:B------:R-:W-:Y:S01]  /*20e0*/  LOP3.LUT R224, R224, 0xc00, R3, 0xf8, !PT ;  /* 0x00000c00e0e07812 */ /* 0x000fe200078ef803 */
[----:B------:R-:W-:Y:S01]  /*20f0*/  IMAD.MOV.U32 R223, RZ, RZ, 0x40 ;  /* 0x00000040ffdf7424 */ /* 0x000fe200078e00ff */
[--C-:B------:R-:W-:Y:S01]  /*2100*/  LOP3.LUT R13, R13, 0x38, R12.reuse, 0xf8, !PT ;  /* 0x000000380d0d7812 */ /* 0x100fe200078ef80c */
[----:B------:R-:W-:Y:S01]  /*2110*/  IMAD.MOV.U32 R251, RZ, RZ, 0x240 ;  /* 0x00000240fffb7424 */ /* 0x000fe200078e00ff */
[----:B------:R-:W-:-:S02]  /*2120*/  LOP3.LUT R225, R225, 0x1c00, R12, 0xf8, !PT ;  /* 0x00001c00e1e17812 */ /* 0x000fc400078ef80c */
[----:B------:R-:W-:Y:S02]  /*2130*/  CS2R R126, SRZ ;  /* 0x00000000007e7805 */ /* 0x000fe4000001ff00 */
[C---:B-1----:R-:W-:Y:S02]  /*2140*/  LOP3.LUT R6, R13.reuse, 0x8, R11, 0x78, !PT ;  /* 0x000000080d067812 */ /* 0x042fe400078e780b */
[----:B------:R-:W-:Y:S02]  /*2150*/  CS2R R124, SRZ ;  /* 0x00000000007c7805 */ /* 0x000fe4000001ff00 */
[----:B------:R-:W-:Y:S02]  /*2160*/  LOP3.LUT R13, R13, 0x8, R2, 0x78, !PT ;  /* 0x000000080d0d7812 */ /* 0x000fe400078e7802 */
[----:B------:R-:W-:Y:S02]  /*2170*/  CS2R R130, SRZ ;  /* 0x0000000000827805 */ /* 0x000fe4000001ff00 */
[----:B------:R-:W-:-:S02]  /*2180*/  LOP3.LUT R225, R225, R6, RZ, 0xfc, !PT ;  /* 0x00000006e1e17212 */ /* 0x000fc400078efcff */
[----:B------:R-:W-:Y:S02]  /*2190*/  CS2R R128, SRZ ;  /* 0x0000000000807805 */ /* 0x000fe4000001ff00 */
[----:B------:R-:W-:Y:S02]  /*21a0*/  SEL R222, R222, 0xffffffe0, !P1 ;  /* 0xffffffe0dede7807 */ /* 0x000fe40004800000 */
[----:B------:R-:W-:Y:S02]  /*21b0*/  CS2R R122, SRZ ;  /* 0x00000000007a7805 */ /* 0x000fe4000001ff00 */
[----:B------:R-:W-:Y:S01]  /*21c0*/  LEA R225, R225, UR5, 0x1 ;  /* 0x00000005e1e17c11 */ /* 0x000fe2000f8e08ff */
[----:B------:R-:W-:-:S04]  /*21d0*/  DEPBAR.LE SB0, 0x1 ;  /* 0x000080400000791a */ /* 0x000fc80000000000 */
[C---:B----4-:R-:W-:Y:S01]  /*21e0*/  IMAD.SHL.U32 R3, R213.reuse, 0x40, RZ ;  /* 0x00000040d5037824 */ /* 0x050fe200078e00ff */
[----:B------:R-:W-:Y:S01]  /*21f0*/  SHF.R.U32.HI R230, RZ, 0x2, R213 ;  /* 0x00000002ffe67819 */ /* 0x000fe200000116d5 */
[C---:B------:R-:W-:Y:S01]  /*2200*/  IMAD.SHL.U32 R11, R213.reuse, 0x100, RZ ;  /* 0x00000100d50b7824 */ /* 0x040fe200078e00ff */
[----:B------:R-:W-:Y:S01]  /*2210*/  BAR.SYNC.DEFER_BLOCKING 0x0 ;  /* 0x0000000000007b1d */ /* 0x000fe20000010000 */
[----:B------:R-:W-:Y:S01]  /*2220*/  IMAD.SHL.U32 R2, R213, 0x8, RZ ;  /* 0x00000008d5027824 */ /* 0x000fe200078e00ff */
[----:B------:R-:W-:Y:S01]  /*2230*/  LOP3.LUT R219, R3, 0x1c0, RZ, 0xc0, !PT ;  /* 0x000001c003db7812 */ /* 0x000fe200078ec0ff */
[----:B------:R-:W-:Y:S01]  /*2240*/  IMAD.SHL.U32 R0, R213, 0x20, RZ ;  /* 0x00000020d5007824 */ /* 0x000fe200078e00ff */
[----:B------:R-:W-:Y:S01]  /*2250*/  LOP3.LUT R4, R3, 0x200, RZ, 0xc0, !PT ;  /* 0x0000020003047812 */ /* 0x000fe200078ec0ff */
[----:B------:R-:W-:Y:S01]  /*2260*/  IMAD.SHL.U32 R5, R213, 0x10, RZ ;  /* 0x00000010d5057824 */ /* 0x000fe200078e00ff */
[----:B------:R-:W-:Y:S01]  /*2270*/  LOP3.LUT R219, R219, 0x38, R230, 0xf8, !PT ;  /* 0x00000038dbdb7812 */ /* 0x000fe200078ef8e6 */
[----:B------:R-:W-:Y:S01]  /*2280*/  IMAD.SHL.U32 R220, R213, 0x2, RZ ;  /* 0x00000002d5dc7824 */ /* 0x000fe200078e00ff */
[----:B------:R-:W-:Y:S01]  /*2290*/  LOP3.LUT R4, R4, 0x1000, R11, 0xf8, !PT ;  /* 0x0000100004047812 */ /* 0x000fe200078ef80b */
[----:B------:R-:W-:Y:S01]  /*22a0*/  IMAD.IADD R216, R222, 0x1, R225 ;  /* 0x00000001ded87824 */ /* 0x000fe200078e02e1 */
[----:B------:R-:W-:Y:S01]  /*22b0*/  LOP3.LUT R219, R219, 0x38, R2, 0x78, !PT ;  /* 0x00000038dbdb7812 */ /* 0x000fe200078e7802 */
[----:B------:R-:W-:Y:S01]  /*22c0*/  IMAD.SHL.U32 R217, R213, 0x4, RZ ;  /* 0x00000004d5d97824 */ /* 0x000fe200078e00ff */
[----:B------:R-:W-:-:S02]  /*22d0*/  LOP3.LUT R8, R0, 0xe0, RZ, 0xc0, !PT ;  /* 0x000000e000087812 */ /* 0x000fc400078ec0ff */
[----:B------:R-:W-:Y:S02]  /*22e0*/  CS2R R120, SRZ ;  /* 0x0000000000787805 */ /* 0x000fe4000001ff00 */
[----:B------:R-:W-:Y:S02]  /*22f0*/  LOP3.LUT R219, R4, R219, RZ, 0xfc, !PT ;  /* 0x000000db04db7212 */ /* 0x000fe400078efcff */
[----:B------:R-:W-:Y:S02]  /*2300*/  CS2R R118, SRZ ;  /* 0x0000000000767805 */ /* 0x000fe4000001ff00 */
[----:B------:R-:W-:Y:S02]  /*2310*/  LOP3.LUT R4, R2, 0xe0, RZ, 0xc0, !PT ;  /* 0x000000e002047812 */ /* 0x000fe400078ec0ff */
[----:B------:R-:W-:Y:S02]  /*2320*/  CS2R R116, SRZ ;  /* 0x0000000000747805 */ /* 0x000fe4000001ff00 */
[----:B------:R-:W-:-:S02]  /*2330*/  LOP3.LUT R7, R8, 0x100, R5, 0xf8, !PT ;  /* 0x0000010008077812 */ /* 0x000fc400078ef805 */
[----:B------:R-:W-:Y:S02]  /*2340*/  CS2R R110, SRZ ;  /* 0x00000000006e7805 */ /* 0x000fe4000001ff00 */
[----:B------:R-:W-:Y:S02]  /*2350*/  LOP3.LUT R5, R5, 0x600, RZ, 0xc0, !PT ;  /* 0x0000060005057812 */ /* 0x000fe400078ec0ff */
[----:B------:R-:W-:Y:S02]  /*2360*/  CS2R R108, SRZ ;  /* 0x00000000006c7805 */ /* 0x000fe4000001ff00 */
[----:B------:R-:W-:Y:S01]  /*2370*/  LOP3.LUT R239, R4, 0x18, R213, 0xf8, !PT ;  /* 0x0000001804ef7812 */ /* 0x000fe200078ef8d5 */
[----:B------:R-:W-:Y:S01]  /*2380*/  VIADD R4, R225, 0x14000 ;  /* 0x00014000e1047836 */ /* 0x000fe20000000000 */
[----:B------:R-:W-:Y:S01]  /*2390*/  LOP3.LUT R6, R5, 0x6, R220, 0xf8, !PT ;  /* 0x0000000605067812 */ /* 0x000fe200078ef8dc */
[----:B------:R-:W-:Y:S01]  /*23a0*/  VIADD R5, R225, 0x14040 ;  /* 0x00014040e1057836 */ /* 0x000fe20000000000 */
[----:B------:R1:W4:Y:S01]  /*23b0*/  LDSM.16.M88.4 R132, [R225+0x14000] ;  /* 0x01400000e184783b */ /* 0x0003220000000200 */
[----:B------:R-:W-:Y:S01]  /*23c0*/  @P2 VIADD R5, R4, 0xffffffc0 ;  /* 0xffffffc004052836 */ /* 0x000fe20000000000 */
[----:B------:R-:W-:-:S02]  /*23d0*/  LOP3.LUT R224, R224, R13, RZ, 0xfc, !PT ;  /* 0x0000000de0e07212 */ /* 0x000fc400078efcff */
[----:B------:R-:W-:Y:S01]  /*23e0*/  CS2R R114, SRZ ;  /* 0x0000000000727805 */ /* 0x000fe2000001ff00 */
[----:B------:R1:W1:Y:S01]  /*23f0*/  LDSM.16.M88.4 R148, [R225+0x15000] ;  /* 0x01500000e194783b */ /* 0x0002620000000200 */
[----:B------:R-:W-:Y:S01]  /*2400*/  IMAD.IADD R4, R222, 0x1, R5 ;  /* 0x00000001de047824 */ /* 0x000fe200078e0205 */
[----:B------:R-:W-:Y:S02]  /*2410*/  SEL R223, R223, 0xffffffc0, !P2 ;  /* 0xffffffc0dfdf7807 */ /* 0x000fe40005000000 */
[----:B------:R-:W-:Y:S01]  /*2420*/  CS2R R112, SRZ ;  /* 0x0000000000707805 */ /* 0x000fe2000001ff00 */
[----:B------:R1:W1:Y:S01]  /*2430*/  LDSM.16.M88.4 R164, [R225+0x16000] ;  /* 0x01600000e1a4783b */ /* 0x0002620000000200 */
[----:B------:R-:W-:Y:S02]  /*2440*/  LEA R224, R224, UR5, 0x1 ;  /* 0x00000005e0e07c11 */ /* 0x000fe4000f8e08ff */
[----:B------:R-:W-:Y:S02]  /*2450*/  CS2R R106, SRZ ;  /* 0x00000000006a7805 */ /* 0x000fe4000001ff00 */
[----:B------:R-:W-:Y:S01]  /*2460*/  LOP3.LUT R218, R213, 0x8, RZ, 0xc0, !PT ;  /* 0x00000008d5da7812 */ /* 0x000fe200078ec0ff */
[----:B------:R1:W1:Y:S01]  /*2470*/  LDSM.16.M88.4 R180, [R225+0x17000] ;  /* 0x01700000e1b4783b */ /* 0x0002620000000200 */
[----:B------:R-:W-:Y:S01]  /*2480*/  SHF.R.U32.HI R11, RZ, 0x3, R7 ;  /* 0x00000003ff0b7819 */ /* 0x000fe20000011607 */
[----:B------:R-:W-:Y:S01]  /*2490*/  IMAD.IADD R215, R225, 0x1, R223 ;  /* 0x00000001e1d77824 */ /* 0x000fe200078e02df */
[----:B------:R-:W-:Y:S01]  /*24a0*/  SHF.R.U32.HI R212, RZ, 0x3, R213 ;  /* 0x00000003ffd47819 */ /* 0x000fe200000116d5 */
[----:B------:R1:W1:Y:S01]  /*24b0*/  LDSM.16.M88.4 R136, [R216+0x14000] ;  /* 0x01400000d888783b */ /* 0x0002620000000200 */
[----:B------:R-:W-:Y:S01]  /*24c0*/  LOP3.LUT R218, R218, 0x38, R11, 0x78, !PT ;  /* 0x00000038dada7812 */ /* 0x000fe200078e780b */
[----:B------:R-:W-:Y:S01]  /*24d0*/  IMAD.IADD R223, R223, 0x1, R224 ;  /* 0x00000001dfdf7824 */ /* 0x000fe200078e02e0 */
[----:B------:R-:W-:Y:S01]  /*24e0*/  LOP3.LUT R239, R239, 0x10, R212, 0x78, !PT ;  /* 0x00000010efef7812 */ /* 0x000fe200078e78d4 */
[----:B------:R1:W1:Y:S01]  /*24f0*/  LDSM.16.M88.4 R152, [R216+0x15000] ;  /* 0x01500000d898783b */ /* 0x0002620000000200 */
[----:B------:R-:W-:Y:S01]  /*2500*/  LOP3.LUT P0, RZ, R213, 0x4, RZ, 0xc0, !PT ;  /* 0x00000004d5ff7812 */ /* 0x000fe2000780c0ff */
[----:B------:R-:W-:Y:S01]  /*2510*/  IMAD.IADD R221, R222, 0x1, R224 ;  /* 0x00000001dedd7824 */ /* 0x000fe200078e02e0 */
[----:B------:R-:W-:Y:S01]  /*2520*/  LOP3.LUT R239, R6, R239, RZ, 0xfc, !PT ;  /* 0x000000ef06ef7212 */ /* 0x000fe200078efcff */
[----:B------:R1:W1:Y:S01]  /*2530*/  LDSM.16.M88.4 R168, [R216+0x16000] ;  /* 0x01600000d8a8783b */ /* 0x0002620000000200 */
[----:B------:R-:W-:Y:S01]  /*2540*/  IMAD.IADD R214, R222, 0x1, R215 ;  /* 0x00000001ded67824 */ /* 0x000fe200078e02d7 */
[----:B------:R-:W-:-:S02]  /*2550*/  LOP3.LUT R218, R218, R7, RZ, 0x3c, !PT ;  /* 0x00000007dada7212 */ /* 0x000fc400078e3cff */
[----:B------:R-:W-:Y:S01]  /*2560*/  CS2R R104, SRZ ;  /* 0x0000000000687805 */ /* 0x000fe2000001ff00 */
[----:B------:R1:W1:Y:S01]  /*2570*/  LDSM.16.M88.4 R184, [R216+0x17000] ;  /* 0x01700000d8b8783b */ /* 0x0002620000000200 */
[----:B------:R-:W-:Y:S02]  /*2580*/  IADD3 R250, PT, PT, R9, 0x20, -R236 ;  /* 0x0000002009fa7810 */ /* 0x000fe40007ffe8ec */
[----:B------:R-:W-:Y:S02]  /*2590*/  CS2R R102, SRZ ;  /* 0x0000000000667805 */ /* 0x000fe4000001ff00 */
[----:B------:R-:W-:Y:S01]  /*25a0*/  CS2R R100, SRZ ;  /* 0x0000000000647805 */ /* 0x000fe2000001ff00 */
[----:B------:R1:W1:Y:S01]  /*25b0*/  LDSM.16.M88.4 R140, [R5] ;  /* 0x00000000058c783b */ /* 0x0002620000000200 */
[----:B------:R-:W-:Y:S02]  /*25c0*/  CS2R R38, SRZ ;  /* 0x0000000000267805 */ /* 0x000fe4000001ff00 */
[----:B------:R-:W-:-:S02]  /*25d0*/  CS2R R36, SRZ ;  /* 0x0000000000247805 */ /* 0x000fc4000001ff00 */
[----:B------:R-:W-:Y:S01]  /*25e0*/  CS2R R42, SRZ ;  /* 0x00000000002a7805 */ /* 0x000fe2000001ff00 */
[----:B------:R1:W1:Y:S01]  /*25f0*/  LDSM.16.M88.4 R156, [R5+0x1000] ;  /* 0x00100000059c783b */ /* 0x0002620000000200 */
[----:B------:R-:W-:Y:S02]  /*2600*/  CS2R R40, SRZ ;  /* 0x0000000000287805 */ /* 0x000fe4000001ff00 */
[----:B------:R-:W-:Y:S02]  /*2610*/  CS2R R34, SRZ ;  /* 0x0000000000227805 */ /* 0x000fe4000001ff00 */
[----:B------:R-:W-:Y:S01]  /*2620*/  CS2R R32, SRZ ;  /* 0x0000000000207805 */ /* 0x000fe2000001ff00 */
[----:B------:R1:W1:Y:S01]  /*2630*/  LDSM.16.M88.4 R172, [R5+0x2000] ;  /* 0x0020000005ac783b */ /* 0x0002620000000200 */
[----:B------:R-:W-:Y:S02]  /*2640*/  CS2R R30, SRZ ;  /* 0x00000000001e7805 */ /* 0x000fe4000001ff00 */
[----:B------:R-:W-:-:S02]  /*2650*/  CS2R R28, SRZ ;  /* 0x00000000001c7805 */ /* 0x000fc4000001ff00 */
[----:B------:R-:W-:Y:S01]  /*2660*/  CS2R R22, SRZ ;  /* 0x0000000000167805 */ /* 0x000fe2000001ff00 */
[----:B------:R1:W1:Y:S01]  /*2670*/  LDSM.16.M88.4 R188, [R5+0x3000] ;  /* 0x0030000005bc783b */ /* 0x0002620000000200 */
[----:B------:R-:W-:Y:S02]  /*2680*/  CS2R R20, SRZ ;  /* 0x0000000000147805 */ /* 0x000fe4000001ff00 */
[----:B------:R-:W-:Y:S02]  /*2690*/  CS2R R26, SRZ ;  /* 0x00000000001a7805 */ /* 0x000fe4000001ff00 */
[----:B------:R-:W-:Y:S01]  /*26a0*/  CS2R R24, SRZ ;  /* 0x0000000000187805 */ /* 0x000fe2000001ff00 */
[----:B------:R1:W1:Y:S01]  /*26b0*/  LDSM.16.M88.4 R144, [R4] ;  /* 0x000000000490783b */ /* 0x0002620000000200 */
[----:B------:R-:W-:Y:S02]  /*26c0*/  CS2R R18, SRZ ;  /* 0x0000000000127805 */ /* 0x000fe4000001ff00 */
[----:B------:R-:W-:-:S02]  /*26d0*/  CS2R R16, SRZ ;  /* 0x0000000000107805 */ /* 0x000fc4000001ff00 */
[----:B--23--:R-:W-:Y:S01]  /*26e0*/  CS2R R14, SRZ ;  /* 0x00000000000e7805 */ /* 0x00cfe2000001ff00 */
[----:B------:R2:W3:Y:S01]  /*26f0*/  LDSM.16.M88.4 R160, [R4+0x1000] ;  /* 0x0010000004a0783b */ /* 0x0004e20000000200 */
[----:B------:R-:W-:Y:S02]  /*2700*/  CS2R R12, SRZ ;  /* 0x00000000000c7805 */ /* 0x000fe4000001ff00 */
[----:B------:R-:W-:Y:S01]  /*2710*/  SEL R251, R251, 0x1c0, !P0 ;  /* 0x000001c0fbfb7807 */ /* 0x000fe20004000000 */
[----:B------:R-:W-:Y:S01]  /*2720*/  IMAD.IADD R222, R222, 0x1, R223 ;  /* 0x00000001dede7824 */ /* 0x000fe200078e02df */
[----:B------:R2:W1:Y:S01]  /*2730*/  LDSM.16.M88.4 R176, [R4+0x2000] ;  /* 0x0020000004b0783b */ /* 0x0004620000000200 */
[----:B------:R-:W-:Y:S01]  /*2740*/  LOP3.LUT R249, R217, 0x20, RZ, 0xc0, !PT ;  /* 0x00000020d9f97812 */ /* 0x000fe200078ec0ff */
[----:B------:R-:W-:Y:S02]  /*2750*/  UIADD3 UR27, UPT, UPT, UR27, 0x20, URZ ;  /* 0x000000201b1b7890 */ /* 0x000fe4000fffe0ff */
[----:B------:R2:W1:Y:S01]  /*2760*/  LDSM.16.M88.4 R192, [R4+0x3000] ;  /* 0x0030000004c0783b */ /* 0x0004620000000200 */
[----:B------:R-:W1:Y:S01]  /*2770*/  LDCU UR6, c[0x0][0x3e0] ;  /* 0x00007c00ff0677ac */ /* 0x000e620008000800 */
[----:B------:R-:W1:Y:S01]  /*2780*/  LDCU UR7, c[0x0][0x45c] ;  /* 0x00008b80ff0777ac */ /* 0x000e620008000800 */
[----:B----4-:R-:W-:-:S12]  /*2790*/  USHF.L.U32 UR8, UR8, 0x6, URZ ;  /* 0x0000000608087899 */ /* 0x010fd800080006ff */
.L_x_119:
[----:B------:R-:W0:Y:S01]  /*27a0*/  LDGDEPBAR ;  /* 0x00000000000079af */ /* 0x000e220000000000 */
[----:B------:R-:W-:Y:S01]  /*27b0*/  VIADD R235, R235, 0xffffffc0 ;  /* 0xffffffc0ebeb7836 */ /* 0x000fe20000000000 */
[----:B-----5:R-:W-:Y:S01]  /*27c0*/  FSETP.NEU.FTZ.AND P1, PT, R232, -INF , PT ;  /* 0xff800000e800780b */ /* 0x020fe20003f3d000 */
[----:B------:R-:W-:Y:S02]  /*27d0*/  IMAD.U32 R68, RZ, RZ, UR25 ;  /* 0x00000019ff447e24 */ /* 0x000fe4000f8e00ff */
[C---:B------:R-:W-:Y:S01]  /*27e0*/  FMUL.FTZ R72, R233.reuse, 1.4426950216293334961 ;  /* 0x3fb8aa3be9487820 */ /* 0x040fe20000410000 */
[----:B------:R-:W-:Y:S01]  /*27f0*/  FSETP.NEU.FTZ.AND P2, PT, R233, -INF , PT ;  /* 0xff800000e900780b */ /* 0x000fe20003f5d000 */
[----:B------:R-:W-:Y:S01]  /*2800*/  IMAD.U32 R85, RZ, RZ, UR15 ;  /* 0x0000000fff557e24 */ /* 0x000fe2000f8e00ff */
[----:B------:R-:W-:Y:S01]  /*2810*/  ISETP.GE.AND P6, PT, R235, R250, PT ;  /* 0x000000faeb00720c */ /* 0x000fe20003fc6270 */
[----:B------:R-:W-:Y:S01]  /*2820*/  IMAD.U32 R84, RZ, RZ, UR16 ;  /* 0x00000010ff547e24 */ /* 0x000fe2000f8e00ff */
[----:B------:R-:W-:Y:S01]  /*2830*/  FSEL R72, R72, RZ, P2 ;  /* 0x000000ff48487208 */ /* 0x000fe20001000000 */
[----:B------:R-:W-:Y:S01]  /*2840*/  UIADD3 UR28, UPT, UPT, UR28, -0x1, URZ ;  /* 0xffffffff1c1c7890 */ /* 0x000fe2000fffe0ff */
[----:B------:R-:W-:Y:S02]  /*2850*/  ISETP.GT.AND P6, PT, R236, UR27, P6 ;  /* 0x0000001bec007c0c */ /* 0x000fe4000b7c4270 */
[----:B------:R-:W-:Y:S01]  /*2860*/  LEA R227, R218, UR4, 0x1 ;  /* 0x00000004dae37c11 */ /* 0x000fe2000f8e08ff */
[----:B------:R-:W-:Y:S01]  /*2870*/  UISETP.GT.AND UP0, UPT, UR28, UR14, UPT ;  /* 0x0000000e1c00728c */ /* 0x000fe2000bf04270 */
[----:B------:R-:W-:Y:S02]  /*2880*/  LEA R226, R219, UR4, 0x1 ;  /* 0x00000004dbe27c11 */ /* 0x000fe4000f8e08ff */
[----:B------:R-:W-:Y:S02]  /*2890*/  LEA R82, R239, UR24, 0x1 ;  /* 0x00000018ef527c11 */ /* 0x000fe4000f8e08ff */
[----:B------:R-:W-:Y:S03]  /*28a0*/  SHF.R.U32.HI R229, RZ, 0x1, R213 ;  /* 0x00000001ffe57819 */ /* 0x000fe600000116d5 */
[----:B------:R-:W-:Y:S01]  /*28b0*/  IMAD.IADD R78, R82, 0x1, -R249 ;  /* 0x00000001524e7824 */ /* 0x000fe200078e0af9 */
[----:B------:R-:W-:Y:S04]  /*28c0*/  DEPBAR.LE SB0, 0x0 ;  /* 0x000080000000791a */ /* 0x000fe80000000000 */
[----:B------:R-:W-:Y:S01]  /*28d0*/  BAR.SYNC.DEFER_BLOCKING 0x0 ;  /* 0x0000000000007b1d */ /* 0x000fe20000010000 */
[----:B------:R-:W-:Y:S02]  /*28e0*/  @!P6 LOP3.LUT R69, R220, 0x6, RZ, 0xc0, !PT ;  /* 0x00000006dc45e812 */ /* 0x000fe400078ec0ff */
[----:B------:R-:W-:Y:S02]  /*28f0*/  @!P6 VIADDMNMX R71, R231, 0xffffffc9, R236, PT ;  /* 0xffffffc9e747e846 */ /* 0x000fe400038001ec */
[----:B------:R-:W-:Y:S05]  /*2900*/  @!P6 LOP3.LUT R69, R69, 0x70, R212, 0xf8, !PT ;  /* 0x000000704545e812 */ /* 0x000fea00078ef8d4 */
[----:B------:R-:W-:Y:S01]  /*2910*/  @!P6 IMAD R68, R68, 0x20, R69 ;  /* 0x000000204444e824 */ /* 0x000fe200078e0245 */
[----:B------:R-:W-:Y:S03]  /*2920*/  @!P6 VIADDMNMX R69, R231, 0xffffffc1, R236, PT ;  /* 0xffffffc1e745e846 */ /* 0x000fe600038001ec */
[C---:B------:R-:W-:Y:S01]  /*2930*/  @!P6 VIADD R70, R68.reuse, 0x1 ;  /* 0x000000014446e836 */ /* 0x040fe20000000000 */
[C---:B------:R-:W-:Y:S01]  /*2940*/  @!P6 ISETP.GE.AND P5, PT, R68.reuse, R69, PT ;  /* 0x000000454400e20c */ /* 0x040fe20003fa6270 */
[----:B------:R-:W-:Y:S03]  /*2950*/  @!P6 VIADD R74, R68, 0x9 ;  /* 0x00000009444ae836 */ /* 0x000fe60000000000 */
[C---:B------:R-:W-:Y:S02]  /*2960*/  @!P6 ISETP.GE.AND P3, PT, R70.reuse, R71, PT ;  /* 0x000000474600e20c */ /* 0x040fe40003f66270 */
[----:B------:R-:W-:Y:S01]  /*2970*/  @!P6 ISETP.GE.AND P4, PT, R70, R69, PT ;  /* 0x000000454600e20c */ /* 0x000fe20003f86270 */
[----:B------:R-:W-:Y:S01]  /*2980*/  FMUL.FTZ R70, R232, 1.4426950216293334961 ;  /* 0x3fb8aa3be8467820 */ /* 0x000fe20000410000 */
[----:B------:R-:W-:Y:S04]  /*2990*/  LDSM.16.M88.4 R44, [R224] ;  /* 0x00000000e02c783b */ /* 0x000fe80000000200 */
[----:B------:R-:W-:Y:S01]  /*29a0*/  FSEL R73, R70, RZ, P1 ;  /* 0x000000ff46497208 */ /* 0x000fe20000800000 */
[C---:B------:R-:W-:Y:S01]  /*29b0*/  @!P6 VIADD R70, R68.reuse, 0x8 ;  /* 0x000000084446e836 */ /* 0x040fe20000000000 */
[----:B-1----:R-:W1:Y:S01]  /*29c0*/  LDSM.16.M88.4 R48, [R225+0x10000] ;  /* 0x01000000e130783b */ /* 0x002e620000000200 */
[----:B------:R-:W-:Y:S03]  /*29d0*/  @!P6 ISETP.GE.AND P1, PT, R68, R71, PT ;  /* 0x000000474400e20c */ /* 0x000fe60003f26270 */
[----:B------:R-:W-:Y:S01]  /*29e0*/  @!P6 ISETP.GE.AND P2, PT, R70, R69, PT ;  /* 0x000000454600e20c */ /* 0x000fe20003f46270 */
[----:B------:R-:W-:Y:S05]  /*29f0*/  LDSM.16.M88.4 R52, [R221] ;  /* 0x00000000dd34783b */ /* 0x000fea0000000200 */
[----:B------:R-:W4:Y:S05]  /*2a00*/  LDSM.16.M88.4 R56, [R216+0x10000] ;  /* 0x01000000d838783b */ /* 0x000f2a0000000200 */
[----:B------:R-:W-:Y:S05]  /*2a10*/  LDSM.16.M88.4 R60, [R223] ;  /* 0x00000000df3c783b */ /* 0x000fea0000000200 */
[----:B------:R-:W3:Y:S01]  /*2a20*/  LDSM.16.M88.4 R64, [R215+0x10000] ;  /* 0x01000000d740783b */ /* 0x000ee20000000200 */
[C---:B-12---:R-:W-:Y:S08]  /*2a30*/  HMMA.16816.F32.BF16 R4, R44.reuse, R48, RZ ;  /* 0x000000302c04723c */ /* 0x046ff000000418ff */
[----:B------:R-:W-:Y:S01]  /*2a40*/  HMMA.16816.F32.BF16 R8, R44, R50, RZ ;  /* 0x000000322c08723c */ /* 0x000fe200000418ff */
[----:B------:R-:W-:Y:S05]  /*2a50*/  LDSM.16.M88.4 R44, [R222] ;  /* 0x00000000de2c783b */ /* 0x000fea0000000200 */
[----:B------:R-:W1:Y:S06]  /*2a60*/  LDSM.16.M88.4 R48, [R214+0x10000] ;  /* 0x01000000d630783b */ /* 0x000e6c0000000200 */
[C---:B----4-:R-:W-:Y:S08]  /*2a70*/  HMMA.16816.F32.BF16 R4, R52.reuse, R56, R4 ;  /* 0x000000383404723c */ /* 0x050ff00000041804 */
[----:B------:R-:W-:Y:S01]  /*2a80*/  HMMA.16816.F32.BF16 R8, R52, R58, R8 ;  /* 0x0000003a3408723c */ /* 0x000fe20000041808 */
[----:B------:R-:W-:Y:S05]  /*2a90*/  LDSM.16.M88.4 R52, [R224+0x2000] ;  /* 0x00200000e034783b */ /* 0x000fea0000000200 */
[----:B------:R-:W2:Y:S06]  /*2aa0*/  LDSM.16.M88.4 R56, [R225+0x11000] ;  /* 0x01100000e138783b */ /* 0x000eac0000000200 */
[C---:B---3--:R-:W-:Y:S08]  /*2ab0*/  HMMA.16816.F32.BF16 R4, R60.reuse, R64, R4 ;  /* 0x000000403c04723c */ /* 0x048ff00000041804 */
[----:B------:R-:W-:Y:S01]  /*2ac0*/  HMMA.16816.F32.BF16 R8, R60, R66, R8 ;  /* 0x000000423c08723c */ /* 0x000fe20000041808 */
[----:B------:R-:W-:Y:S05]  /*2ad0*/  LDSM.16.M88.4 R60, [R221+0x2000] ;  /* 0x00200000dd3c783b */ /* 0x000fea0000000200 */
[----:B------:R-:W3:Y:S06]  /*2ae0*/  LDSM.16.M88.4 R64, [R216+0x11000] ;  /* 0x01100000d840783b */ /* 0x000eec0000000200 */
[C---:B-1----:R-:W-:Y:S08]  /*2af0*/  HMMA.16816.F32.BF16 R4, R44.reuse, R48, R4 ;  /* 0x000000302c04723c */ /* 0x042ff00000041804 */
[----:B------:R-:W-:Y:S01]  /*2b00*/  HMMA.16816.F32.BF16 R8, R44, R50, R8 ;  /* 0x000000322c08723c */ /* 0x000fe20000041808 */
[----:B------:R-:W-:Y:S05]  /*2b10*/  LDSM.16.M88.4 R44, [R223+0x2000] ;  /* 0x00200000df2c783b */ /* 0x000fea0000000200 */
[----:B------:R-:W1:Y:S06]  /*2b20*/  LDSM.16.M88.4 R48, [R215+0x11000] ;  /* 0x01100000d730783b */ /* 0x000e6c0000000200 */
[C---:B--2---:R-:W-:Y:S08]  /*2b30*/  HMMA.16816.F32.BF16 R4, R52.reuse, R56, R4 ;  /* 0x000000383404723c */ /* 0x044ff00000041804 */
        /* <DEDUP_REMOVED lines=36> */
[----:B------:R-:W-:Y:S11]  /*2d80*/  HMMA.16816.F32.BF16 R8, R52, R58, R8 ;  /* 0x0000003a3408723c */ /* 0x000ff60000041808 */
[----:B------:R-:W-:Y:S01]  /*2d90*/  @!UPT UIADD3 URZ, UPT, UPT, URZ, URZ, URZ ;  /* 0x000000fffffff290 */ /* 0x000fe2000fffe0ff */
[C---:B---3--:R-:W-:Y:S08]  /*2da0*/  HMMA.16816.F32.BF16 R4, R60.reuse, R64, R4 ;  /* 0x000000403c04723c */ /* 0x048ff00000041804 */
[----:B------:R-:W-:Y:S11]  /*2db0*/  HMMA.16816.F32.BF16 R8, R60, R66, R8 ;  /* 0x000000423c08723c */ /* 0x000ff60000041808 */
[----:B------:R-:W-:Y:S01]  /*2dc0*/  @!UPT UIADD3 URZ, UPT, UPT, URZ, URZ, URZ ;  /* 0x000000fffffff290 */ /* 0x000fe2000fffe0ff */
[C---:B-1----:R-:W-:Y:S08]  /*2dd0*/  HMMA.16816.F32.BF16 R4, R44.reuse, R48, R4 ;  /* 0x000000302c04723c */ /* 0x042ff00000041804 */
[----:B------:R-:W-:Y:S11]  /*2de0*/  HMMA.16816.F32.BF16 R8, R44, R50, R8 ;  /* 0x000000322c08723c */ /* 0x000ff60000041808 */
[----:B------:R-:W-:Y:S02]  /*2df0*/  @!P6 FSEL R6, R6, -INF , !P1 ;  /* 0xff8000000606e808 */ /* 0x000fe40004800000 */
[-C--:B------:R-:W-:Y:S02]  /*2e00*/  @!P6 ISETP.GE.AND P1, PT, R70, R71.reuse, PT ;  /* 0x000000474600e20c */ /* 0x080fe40003f26270 */
[----:B------:R-:W-:Y:S01]  /*2e10*/  @!P6 FSEL R4, R4, -INF , !P5 ;  /* 0xff8000000404e808 */ /* 0x000fe20006800000 */
[--C-:B------:R-:W-:Y:S01]  /*2e20*/  FFMA.FTZ R70, R6, UR7, -R73.reuse ;  /* 0x0000000706467c23 */ /* 0x100fe20008010849 */
[----:B------:R-:W-:Y:S02]  /*2e30*/  @!P6 FSEL R5, R5, -INF , !P4 ;  /* 0xff8000000505e808 */ /* 0x000fe40006000000 */
[----:B------:R-:W-:Y:S01]  /*2e40*/  @!P6 FSEL R8, R8, -INF , !P2 ;  /* 0xff8000000808e808 */ /* 0x000fe20005000000 */
[--C-:B------:R-:W-:Y:S01]  /*2e50*/  FFMA.FTZ R68, R4, UR7, -R72.reuse ;  /* 0x0000000704447c23 */ /* 0x100fe20008010848 */
[----:B------:R-:W-:Y:S01]  /*2e60*/  @!P6 ISETP.GE.AND P2, PT, R74, R71, PT ;  /* 0x000000474a00e20c */ /* 0x000fe20003f46270 */
[--C-:B------:R-:W-:Y:S01]  /*2e70*/  FFMA.FTZ R75, R5, UR7, -R72.reuse ;  /* 0x00000007054b7c23 */ /* 0x100fe20008010848 */
[----:B------:R-:W-:Y:S01]  /*2e80*/  @!P6 FSEL R10, R10, -INF , !P1 ;  /* 0xff8000000a0ae808 */ /* 0x000fe20004800000 */
[----:B------:R-:W-:Y:S01]  /*2e90*/  MUFU.EX2 R70, R70 ;  /* 0x0000004600467308 */ /* 0x000fe20000000800 */
[----:B------:R-:W-:Y:S01]  /*2ea0*/  @!P6 FSEL R7, R7, -INF , !P3 ;  /* 0xff8000000707e808 */ /* 0x000fe20005800000 */
[--C-:B------:R-:W-:Y:S01]  /*2eb0*/  FFMA.FTZ R79, R8, UR7, -R72.reuse ;  /* 0x00000007084f7c23 */ /* 0x100fe20008010848 */
[----:B------:R-:W-:Y:S01]  /*2ec0*/  @!P6 FSEL R11, R11, -INF , !P2 ;  /* 0xff8000000b0be808 */ /* 0x000fe20005000000 */
[--C-:B------:R-:W-:Y:S01]  /*2ed0*/  FFMA.FTZ R80, R10, UR7, -R73.reuse ;  /* 0x000000070a507c23 */ /* 0x100fe20008010849 */
[----:B------:R-:W-:Y:S01]  /*2ee0*/  @!P6 ISETP.GE.AND P3, PT, R74, R69, PT ;  /* 0x000000454a00e20c */ /* 0x000fe20003f66270 */
[--C-:B------:R-:W-:Y:S04]  /*2ef0*/  FFMA.FTZ R76, R7, UR7, -R73.reuse ;  /* 0x00000007074c7c23 */ /* 0x100fe80008010849 */
[----:B------:R-:W-:Y:S01]  /*2f00*/  MUFU.EX2 R69, R75 ;  /* 0x0000004b00457308 */ /* 0x000fe20000000800 */
[----:B------:R-:W-:Y:S01]  /*2f10*/  FFMA.FTZ R73, R11, UR7, -R73 ;  /* 0x000000070b497c23 */ /* 0x000fe20008010849 */
[----:B------:R-:W-:Y:S01]  /*2f20*/  @!P6 FSEL R9, R9, -INF , !P3 ;  /* 0xff8000000909e808 */ /* 0x000fe20005800000 */
[----:B------:R-:W-:Y:S07]  /*2f30*/  IMAD.IADD R74, R82, 0x1, R251 ;  /* 0x00000001524a7824 */ /* 0x000fee00078e02fb */
[----:B------:R-:W1:Y:S01]  /*2f40*/  MUFU.EX2 R68, R68 ;  /* 0x0000004400447308 */ /* 0x000e620000000800 */
[C---:B------:R-:W-:Y:S01]  /*2f50*/  LEA R82, P1, R234.reuse, R84, 0x2 ;  /* 0x00000054ea527211 */ /* 0x040fe200078210ff */
[----:B------:R-:W-:Y:S08]  /*2f60*/  FFMA.FTZ R77, R9, UR7, -R72 ;  /* 0x00000007094d7c23 */ /* 0x000ff00008010848 */
[----:B------:R2:W-:Y:S01]  /*2f70*/  MUFU.EX2 R75, R73 ;  /* 0x00000049004b7308 */ /* 0x0005e20000000800 */
[----:B------:R-:W-:Y:S09]  /*2f80*/  LEA.HI.X R83, R234, R85, RZ, 0x2, P1 ;  /* 0x00000055ea537211 */ /* 0x000ff200008f14ff */
[----:B------:R-:W3:Y:S10]  /*2f90*/  MUFU.EX2 R71, R76 ;  /* 0x0000004c00477308 */ /* 0x000ef40000000800 */
[----:B------:R-:W-:Y:S01]  /*2fa0*/  MUFU.EX2 R72, R79 ;  /* 0x0000004f00487308 */ /* 0x000fe20000000800 */
[----:B-1----:R-:W-:Y:S09]  /*2fb0*/  F2FP.BF16.F32.PACK_AB R86, R69, R68 ;  /* 0x000000444556723e */ /* 0x002ff200000010ff */
[----:B------:R-:W1:Y:S01]  /*2fc0*/  MUFU.EX2 R77, R77 ;  /* 0x0000004d004d7308 */ /* 0x000e620000000800 */
[----:B--2---:R-:W-:Y:S09]  /*2fd0*/  LEA R73, R239, UR4, 0x1 ;  /* 0x00000004ef497c11 */ /* 0x004ff2000f8e08ff */
[----:B------:R-:W2:Y:S01]  /*2fe0*/  MUFU.EX2 R80, R80 ;  /* 0x0000005000507308 */ /* 0x000ea20000000800 */
[----:B---3--:R-:W-:Y:S01]  /*2ff0*/  F2FP.BF16.F32.PACK_AB R87, R71, R70 ;  /* 0x000000464757723e */ /* 0x008fe200000010ff */
[----:B------:R-:W-:Y:S01]  /*3000*/  STS [R73+0x15000], R86 ;  /* 0x0150005649007388 */ /* 0x000fe20000000800 */
[----:B------:R-:W-:Y:S04]  /*3010*/  IMAD.IADD R76, R251, 0x1, R78 ;  /* 0x00000001fb4c7824 */ /* 0x000fe800078e024e */
[----:B------:R-:W-:Y:S01]  /*3020*/  STS [R74], R87 ;  /* 0x000000574a007388 */ /* 0x000fe20000000800 */
[----:B-1----:R-:W-:Y:S02]  /*3030*/  F2FP.BF16.F32.PACK_AB R79, R77, R72 ;  /* 0x000000484d4f723e */ /* 0x002fe400000010ff */
[----:B--2---:R-:W-:Y:S03]  /*3040*/  F2FP.BF16.F32.PACK_AB R81, R75, R80 ;  /* 0x000000504b51723e */ /* 0x004fe600000010ff */
[----:B------:R1:W-:Y:S05]  /*3050*/  STS [R78+0x10], R79 ;  /* 0x0000104f4e007388 */ /* 0x0003ea0000000800 */
[----:B------:R2:W-:Y:S05]  /*3060*/  STS [R76+0x10], R81 ;  /* 0x000010514c007388 */ /* 0x0005ea0000000800 */
[----:B------:R-:W3:Y:S05]  /*3070*/  LDSM.16.M88.4 R44, [R224+0x8000] ;  /* 0x00800000e02c783b */ /* 0x000eea0000000200 */
[----:B------:R-:W4:Y:S05]  /*3080*/  LDSM.16.M88.4 R48, [R221+0x8000] ;  /* 0x00800000dd30783b */ /* 0x000f2a0000000200 */
[----:B------:R-:W4:Y:S05]  /*3090*/  LDSM.16.M88.4 R52, [R223+0x8000] ;  /* 0x00800000df34783b */ /* 0x000f2a0000000200 */
[----:B-1----:R-:W4:Y:S05]  /*30a0*/  LDG.E R79, desc[UR20][R82.64] ;  /* 0x00000014524f7981 */ /* 0x002f2a000c1e1900 */
[----:B--2---:R1:W2:Y:S01]  /*30b0*/  LDG.E R81, desc[UR20][R82.64+0x20] ;  /* 0x0000201452517981 */ /* 0x0042a2000c1e1900 */
[C---:B---3--:R-:W-:Y:S08]  /*30c0*/  HMMA.16816.F32.BF16 R4, R44.reuse, R132, RZ ;  /* 0x000000842c04723c */ /* 0x048ff000000418ff */
[----:B------:R-:W-:Y:S01]  /*30d0*/  HMMA.16816.F32.BF16 R8, R44, R134, RZ ;  /* 0x000000862c08723c */ /* 0x000fe200000418ff */
[----:B------:R-:W3:Y:S11]  /*30e0*/  LDSM.16.M88.4 R44, [R222+0x8000] ;  /* 0x00800000de2c783b */ /* 0x000ef60000000200 */
[C---:B----4-:R-:W-:Y:S08]  /*30f0*/  HMMA.16816.F32.BF16 R4, R48.reuse, R136, R4 ;  /* 0x000000883004723c */ /* 0x050ff00000041804 */
[----:B------:R-:W-:Y:S01]  /*3100*/  HMMA.16816.F32.BF16 R8, R48, R138, R8 ;  /* 0x0000008a3008723c */ /* 0x000fe20000041808 */
[----:B------:R-:W4:Y:S11]  /*3110*/  LDSM.16.M88.4 R48, [R224+0xa000] ;  /* 0x00a00000e030783b */ /* 0x000f360000000200 */
[C---:B------:R-:W-:Y:S08]  /*3120*/  HMMA.16816.F32.BF16 R4, R52.reuse, R140, R4 ;  /* 0x0000008c3404723c */ /* 0x040ff00000041804 */
[----:B------:R-:W-:Y:S01]  /*3130*/  HMMA.16816.F32.BF16 R8, R52, R142, R8 ;  /* 0x0000008e3408723c */ /* 0x000fe20000041808 */
[----:B------:R-:W1:Y:S11]  /*3140*/  LDSM.16.M88.4 R52, [R221+0xa000] ;  /* 0x00a00000dd34783b */ /* 0x000e760000000200 */
[C---:B---3--:R-:W-:Y:S08]  /*3150*/  HMMA.16816.F32.BF16 R4, R44.reuse, R144, R4 ;  /* 0x000000902c04723c */ /* 0x048ff00000041804 */
[----:B------:R-:W-:Y:S01]  /*3160*/  HMMA.16816.F32.BF16 R8, R44, R146, R8 ;  /* 0x000000922c08723c */ /* 0x000fe20000041808 */
[----:B------:R-:W3:Y:S11]  /*3170*/  LDSM.16.M88.4 R44, [R223+0xa000] ;  /* 0x00a00000df2c783b */ /* 0x000ef60000000200 */
[C---:B----4-:R-:W-:Y:S08]  /*3180*/  HMMA.16816.F32.BF16 R4, R48.reuse, R148, R4 ;  /* 0x000000943004723c */ /* 0x050ff00000041804 */
[----:B------:R-:W-:Y:S01]  /*3190*/  HMMA.16816.F32.BF16 R8, R48, R150, R8 ;  /* 0x000000963008723c */ /* 0x000fe20000041808 */
[----:B------:R-:W4:Y:S11]  /*31a0*/  LDSM.16.M88.4 R48, [R222+0xa000] ;  /* 0x00a00000de30783b */ /* 0x000f360000000200 */
[C---:B-1----:R-:W-:Y:S08]  /*31b0*/  HMMA.16816.F32.BF16 R4, R52.reuse, R152, R4 ;  /* 0x000000983404723c */ /* 0x042ff00000041804 */
        /* <DEDUP_REMOVED lines=24> */
[----:B------:R-:W-:Y:S11]  /*3340*/  HMMA.16816.F32.BF16 R8, R48, R186, R8 ;  /* 0x000000ba3008723c */ /* 0x000ff60000041808 */
[----:B------:R-:W-:Y:S01]  /*3350*/  @!UPT UIADD3 URZ, UPT, UPT, URZ, URZ, URZ ;  /* 0x000000fffffff290 */ /* 0x000fe2000fffe0ff */
[C---:B-1----:R-:W-:Y:S08]  /*3360*/  HMMA.16816.F32.BF16 R4, R52.reuse, R188, R4 ;  /* 0x000000bc3404723c */ /* 0x042ff00000041804 */
[----:B------:R-:W-:Y:S11]  /*3370*/  HMMA.16816.F32.BF16 R8, R52, R190, R8 ;  /* 0x000000be3408723c */ /* 0x000ff60000041808 */
[----:B------:R-:W-:Y:S01]  /*3380*/  @!UPT UIADD3 URZ, UPT, UPT, URZ, URZ, URZ ;  /* 0x000000fffffff290 */ /* 0x000fe2000fffe0ff */
[C---:B---3--:R-:W-:Y:S08]  /*3390*/  HMMA.16816.F32.BF16 R4, R44.reuse, R192, R4 ;  /* 0x000000c02c04723c */ /* 0x048ff00000041804 */
[----:B------:R-:W-:Y:S11]  /*33a0*/  HMMA.16816.F32.BF16 R8, R44, R194, R8 ;  /* 0x000000c22c08723c */ /* 0x000ff60000041808 */
[C---:B------:R-:W-:Y:S01]  /*33b0*/  FADD.FTZ R82, -R79.reuse, R5 ;  /* 0x000000054f527221 */ /* 0x040fe20000010100 */
[----:B------:R-:W-:Y:S03]  /*33c0*/  FADD.FTZ R83, -R79, R4 ;  /* 0x000000044f537221 */ /* 0x000fe60000010100 */
[----:B------:R-:W-:Y:S01]  /*33d0*/  FMUL.FTZ R82, R69, R82 ;  /* 0x0000005245527220 */ /* 0x000fe20000410000 */
[----:B------:R-:W-:Y:S03]  /*33e0*/  FMUL.FTZ R83, R68, R83 ;  /* 0x0000005344537220 */ /* 0x000fe60000410000 */
[C---:B------:R-:W-:Y:S01]  /*33f0*/  FADD.FTZ R69, -R79.reuse, R8 ;  /* 0x000000084f457221 */ /* 0x040fe20000010100 */
[----:B------:R-:W-:Y:S01]  /*3400*/  FADD.FTZ R68, -R79, R9 ;  /* 0x000000094f447221 */ /* 0x000fe20000010100 */
[C---:B--2---:R-:W-:Y:S01]  /*3410*/  FADD.FTZ R79, -R81.reuse, R6 ;  /* 0x00000006514f7221 */ /* 0x044fe20000010100 */
[----:B------:R-:W-:Y:S01]  /*3420*/  F2FP.BF16.F32.PACK_AB R82, R82, R83 ;  /* 0x000000535252723e */ /* 0x000fe200000010ff */
[----:B------:R-:W-:Y:S01]  /*3430*/  FMUL.FTZ R69, R72, R69 ;  /* 0x0000004548457220 */ /* 0x000fe20000410000 */
[----:B------:R-:W-:Y:S01]  /*3440*/  FADD.FTZ R72, -R81, R7 ;  /* 0x0000000751487221 */ /* 0x000fe20000010100 */
[----:B------:R-:W-:Y:S01]  /*3450*/  FMUL.FTZ R79, R70, R79 ;  /* 0x0000004f464f7220 */ /* 0x000fe20000410000 */
[----:B------:R-:W-:Y:S01]  /*3460*/  FMUL.FTZ R68, R77, R68 ;  /* 0x000000444d447220 */ /* 0x000fe20000410000 */
[----:B------:R-:W-:Y:S01]  /*3470*/  FADD.FTZ R83, -R81, R10 ;  /* 0x0000000a51537221 */ /* 0x000fe20000010100 */
[----:B------:R-:W-:Y:S01]  /*3480*/  FMUL.FTZ R72, R71, R72 ;  /* 0x0000004847487220 */ /* 0x000fe20000410000 */
[----:B------:R-:W-:Y:S01]  /*3490*/  FADD.FTZ R84, -R81, R11 ;  /* 0x0000000b51547221 */ /* 0x000fe20000010100 */
[----:B------:R-:W-:Y:S01]  /*34a0*/  STS [R73+0x14000], R82 ;  /* 0x0140005249007388 */ /* 0x000fe20000000800 */
[----:B------:R-:W-:Y:S01]  /*34b0*/  FMUL.FTZ R83, R80, R83 ;  /* 0x0000005350537220 */ /* 0x000fe20000410000 */
[----:B------:R-:W-:Y:S01]  /*34c0*/  F2FP.BF16.F32.PACK_AB R77, R68, R69 ;  /* 0x00000045444d723e */ /* 0x000fe200000010ff */
[----:B------:R-:W-:Y:S01]  /*34d0*/  FMUL.FTZ R84, R75, R84 ;  /* 0x000000544b547220 */ /* 0x000fe20000410000 */
[----:B------:R-:W-:Y:S02]  /*34e0*/  F2FP.BF16.F32.PACK_AB R79, R72, R79 ;  /* 0x0000004f484f723e */ /* 0x000fe400000010ff */
[----:B------:R-:W-:Y:S02]  /*34f0*/  LEA R81, R218, UR24, 0x1 ;  /* 0x00000018da517c11 */ /* 0x000fe4000f8e08ff */
[----:B------:R-:W-:Y:S01]  /*3500*/  F2FP.BF16.F32.PACK_AB R83, R84, R83 ;  /* 0x000000535453723e */ /* 0x000fe200000010ff */
[----:B------:R-:W-:Y:S02]  /*3510*/  STS [R74+-0x1000], R79 ;  /* 0xfff0004f4a007388 */ /* 0x000fe40000000800 */
[C---:B------:R-:W-:Y:S03]  /*3520*/  VIADD R88, R81.reuse, 0x20 ;  /* 0x0000002051587836 */ /* 0x040fe60000000000 */
[----:B------:R-:W-:Y:S01]  /*3530*/  STS [R78+-0xff0], R77 ;  /* 0xfff0104d4e007388 */ /* 0x000fe20000000800 */
[----:B------:R-:W-:Y:S04]  /*3540*/  @P0 VIADD R88, R81, 0xffffffe0 ;  /* 0xffffffe051580836 */ /* 0x000fe80000000000 */
        /* <DEDUP_REMOVED lines=46> */
[----:B------:R-:W-:Y:S02]  /*3830*/  LOP3.LUT R50, R49, 0x18, R212, 0xf8, !PT ;  /* 0x0000001831327812 */ /* 0x000fe400078ef8d4 */
[----:B------:R-:W-:Y:S01]  /*3840*/  LOP3.LUT R48, R48, 0x38, R217, 0x78, !PT ;  /* 0x0000003830307812 */ /* 0x000fe200078e78d9 */
[C---:B---3--:R-:W-:Y:S04]  /*3850*/  HMMA.16816.F32.BF16 R16, R56.reuse, R52, R16 ;  /* 0x000000343810723c */ /* 0x048fe80000041810 */
[----:B------:R-:W-:Y:S02]  /*3860*/  LOP3.LUT R49, R50, 0x1c0, R3, 0xf8, !PT ;  /* 0x000001c032317812 */ /* 0x000fe400078ef803 */
[----:B------:R-:W-:Y:S02]  /*3870*/  LOP3.LUT R229, R48, 0x8, R229, 0x78, !PT ;  /* 0x0000000830e57812 */ /* 0x000fe400078e78e5 */
[-C--:B------:R-:W-:Y:S03]  /*3880*/  HMMA.16816.F32.BF16 R20, R56, R54.reuse, R20 ;  /* 0x000000363814723c */ /* 0x080fe60000041814 */
[----:B------:R-:W-:Y:S02]  /*3890*/  LOP3.LUT R228, R49, 0x38, R2, 0x78, !PT ;  /* 0x0000003831e47812 */ /* 0x000fe400078e7802 */
[----:B------:R-:W-:Y:S02]  /*38a0*/  LOP3.LUT R48, R0, 0x400, RZ, 0xc0, !PT ;  /* 0x0000040000307812 */ /* 0x000fe400078ec0ff */
[----:B------:R-:W-:Y:S01]  /*38b0*/  LOP3.LUT R228, R228, 0x200, R3, 0xf8, !PT ;  /* 0x00000200e4e47812 */ /* 0x000fe200078ef803 */
[C---:B------:R-:W-:Y:S04]  /*38c0*/  HMMA.16816.F32.BF16 R24, R44.reuse, R54, R24 ;  /* 0x000000362c18723c */ /* 0x040fe80000041818 */
[----:B------:R-:W-:Y:S01]  /*38d0*/  IMAD R229, R229, 0x2, R48 ;  /* 0x00000002e5e57824 */ /* 0x000fe200078e0230 */
[----:B------:R-:W-:Y:S03]  /*38e0*/  LEA R228, R228, UR4, 0x1 ;  /* 0x00000004e4e47c11 */ /* 0x000fe6000f8e08ff */
[-C--:B----4-:R-:W-:Y:S08]  /*38f0*/  HMMA.16816.F32.BF16 R28, R44, R64.reuse, R28 ;  /* 0x000000402c1c723c */ /* 0x090ff0000004181c */
[C---:B------:R-:W-:Y:S08]  /*3900*/  HMMA.16816.F32.BF16 R32, R56.reuse, R64, R32 ;  /* 0x000000403820723c */ /* 0x040ff00000041820 */
[-C--:B------:R-:W-:Y:S08]  /*3910*/  HMMA.16816.F32.BF16 R36, R56, R66.reuse, R36 ;  /* 0x000000423824723c */ /* 0x080ff00000041824 */
[----:B------:R-:W-:Y:S01]  /*3920*/  HMMA.16816.F32.BF16 R40, R44, R66, R40 ;  /* 0x000000422c28723c */ /* 0x000fe20000041828 */
[----:B------:R-:W-:Y:S08]  /*3930*/  @!UPT UIADD3 URZ, UPT, UPT, URZ, URZ, URZ ;  /* 0x000000fffffff290 */ /* 0x000ff0000fffe0ff */
[----:B------:R-:W-:Y:S11]  /*3940*/  BRA.U !UP0, `(.L_x_117) ;  /* 0x0000000108687547 */ /* 0x000ff6000b800000 */
[----:B------:R-:W-:Y:S01]  /*3950*/  IADD3 R4, P1, PT, RZ, -UR22, RZ ;  /* 0x80000016ff047c10 */ /* 0x000fe2000ff3e0ff */
[----:B------:R-:W-:Y:S04]  /*3960*/  IMAD.U32 R6, RZ, RZ, UR31 ;  /* 0x0000001fff067e24 */ /* 0x000fe8000f8e00ff */
[----:B------:R-:W-:Y:S05]  /*3970*/  IMAD.X R9, RZ, RZ, ~UR8, P1 ;  /* 0x80000008ff097e24 */ /* 0x000fea00088e06ff */
[----:B------:R-:W-:Y:S02]  /*3980*/  SHF.R.S64 R5, R4, 0x1f, R9 ;  /* 0x0000001f04057819 */ /* 0x000fe40000001009 */
[----:B------:R-:W-:Y:S02]  /*3990*/  LOP3.LUT R4, R2, 0x1f8, RZ, 0xc0, !PT ;  /* 0x000001f802047812 */ /* 0x000fe400078ec0ff */
[----:B------:R-:W-:Y:S01]  /*39a0*/  IADD3 R242, P1, PT, R242, R5, RZ ;  /* 0x00000005f2f27210 */ /* 0x000fe20007f3e0ff */
[----:B------:R-:W-:Y:S01]  /*39b0*/  IMAD.U32 R5, RZ, RZ, UR31 ;  /* 0x0000001fff057e24 */ /* 0x000fe2000f8e00ff */
[----:B------:R-:W-:Y:S01]  /*39c0*/  LOP3.LUT R7, R4, 0x38, R213, 0x78, !PT ;  /* 0x0000003804077812 */ /* 0x000fe200078e78d5 */
[----:B------:R-:W-:Y:S01]  /*39d0*/  IMAD.U32 R4, RZ, RZ, UR30 ;  /* 0x0000001eff047e24 */ /* 0x000fe2000f8e00ff */
[----:B------:R-:W-:Y:S02]  /*39e0*/  LEA.HI.X.SX32 R243, R9, R243, 0x1, P1 ;  /* 0x000000f309f37211 */ /* 0x000fe400008f0eff */
[----:B------:R-:W-:Y:S02]  /*39f0*/  LOP3.LUT R7, R7, 0x1e00, R2, 0xf8, !PT ;  /* 0x00001e0007077812 */ /* 0x000fe400078ef802 */
[----:B------:R-:W-:Y:S02]  /*3a00*/  LEA R10, P1, R5, R242, 0x1 ;  /* 0x000000f2050a7211 */ /* 0x000fe400078208ff */
[----:B------:R-:W-:Y:S02]  /*3a10*/  LEA R9, R7, UR4, 0x1 ;  /* 0x0000000407097c11 */ /* 0x000fe4000f8e08ff */
[----:B------:R-:W-:Y:S03]  /*3a20*/  LEA.HI.X R11, R6, R243, R4, 0x1, P1 ;  /* 0x000000f3060b7211 */ /* 0x000fe600008f0c04 */
[----:B------:R-:W-:Y:S01]  /*3a30*/  @!PT LDS RZ, [RZ] ;  /* 0x00000000fffff984 */ /* 0x000fe20000000800 */
[----:B------:R-:W-:Y:S01]  /*3a40*/  @!PT LDS RZ, [RZ] ;  /* 0x00000000fffff984 */ /* 0x000fe20000000800 */
[----:B------:R-:W-:Y:S01]  /*3a50*/  @!PT LDS RZ, [RZ] ;  /* 0x00000000fffff984 */ /* 0x000fe20000000800 */
[----:B------:R1:W-:Y:S04]  /*3a60*/  LDGSTS.E.BYPASS.LTC128B.128 [R9+0x8000], desc[UR20][R242.64] ;  /* 0x08000000f2097fae */ /* 0x0003e8000b981a14 */
[----:B------:R1:W-:Y:S04]  /*3a70*/  LDGSTS.E.BYPASS.LTC128B.128 [R9+0xa000], desc[UR20][R242.64+0x80] ;  /* 0x0a000080f2097fae */ /* 0x0003e8000b981a14 */
[----:B------:R1:W-:Y:S04]  /*3a80*/  LDGSTS.E.BYPASS.LTC128B.128 [R9+0xc000], desc[UR20][R242.64+0x100] ;  /* 0x0c000100f2097fae */ /* 0x0003e8000b981a14 */
[----:B------:R1:W-:Y:S04]  /*3a90*/  LDGSTS.E.BYPASS.LTC128B.128 [R9+0xe000], desc[UR20][R242.64+0x180] ;  /* 0x0e000180f2097fae */ /* 0x0003e8000b981a14 */
[----:B------:R1:W-:Y:S04]  /*3aa0*/  LDGSTS.E.BYPASS.LTC128B.128 [R9+0x9000], desc[UR20][R10.64] ;  /* 0x090000000a097fae */ /* 0x0003e8000b981a14 */
[----:B------:R1:W-:Y:S04]  /*3ab0*/  LDGSTS.E.BYPASS.LTC128B.128 [R9+0xb000], desc[UR20][R10.64+0x80] ;  /* 0x0b0000800a097fae */ /* 0x0003e8000b981a14 */
[----:B------:R1:W-:Y:S04]  /*3ac0*/  LDGSTS.E.BYPASS.LTC128B.128 [R9+0xd000], desc[UR20][R10.64+0x100] ;  /* 0x0d0001000a097fae */ /* 0x0003e8000b981a14 */
[----:B------:R1:W-:Y:S04]  /*3ad0*/  LDGSTS.E.BYPASS.LTC128B.128 [R9+0xf000], desc[UR20][R10.64+0x180] ;  /* 0x0f0001800a097fae */ /* 0x0003e8000b981a14 */
[----:B------:R-:W0:Y:S02]  /*3ae0*/  LDGDEPBAR ;  /* 0x00000000000079af */ /* 0x000e240000000000 */
.L_x_117:
[----:B------:R-:W-:Y:S01]  /*3af0*/  LDSM.16.M88.4 R196, [R229+UR4+0x14000] ;  /* 0x01400004e5c4783b */ /* 0x000fe20008000200 */
[----:B------:R-:W-:Y:S01]  /*3b00*/  VIADD R5, R229, UR4 ;  /* 0x00000004e5057c36 */ /* 0x000fe20008000000 */
[----:B------:R-:W-:Y:S01]  /*3b10*/  PLOP3.LUT P2, PT, PT, PT, UP0, 0x80, 0x8 ;  /* 0x000000000008781c */ /* 0x000fe20003f4f008 */
[----:B------:R-:W-:Y:S01]  /*3b20*/  IMAD R252, R248, UR6, RZ ;  /* 0x00000006f8fc7c24 */ /* 0x000fe2000f8e02ff */
[----:B------:R-:W2:Y:S01]  /*3b30*/  LDSM.16.MT88.4 R48, [R228+0x10000] ;  /* 0x01000000e430783b */ /* 0x000ea20000004200 */
[C---:B------:R-:W-:Y:S01]  /*3b40*/  VIADD R4, R5.reuse, 0x14000 ;  /* 0x0001400005047836 */ /* 0x040fe20000000000 */
[----:B------:R-:W-:Y:S01]  /*3b50*/  @UP0 UIADD3 UR10, UP3, UPT, UR32, -0x100, URZ ;  /* 0xffffff00200a0890 */ /* 0x000fe2000ff7e0ff */
[----:B------:R-:W-:Y:S01]  /*3b60*/  VIADD R76, R5, 0x14020 ;  /* 0x00014020054c7836 */ /* 0x000fe20000000000 */
[----:B------:R-:W1:Y:S01]  /*3b70*/  LDSM.16.M88.4 R92, [R229+UR4+0x14800] ;  /* 0x01480004e55c783b */ /* 0x000e620008000200 */
[----:B------:R-:W-:Y:S01]  /*3b80*/  @P0 VIADD R76, R4, 0xffffffe0 ;  /* 0xffffffe0044c0836 */ /* 0x000fe20000000000 */
[----:B------:R-:W-:Y:S02]  /*3b90*/  @UP0 UIADD3.X UR9, UPT, UPT, UR33, -0x1, URZ, UP3, !UPT ;  /* 0xffffffff21090890 */ /* 0x000fe40009ffe4ff */
[----:B------:R-:W3:Y:S01]  /*3ba0*/  LDSM.16.MT88.4 R64, [R228+0x11000] ;  /* 0x01100000e440783b */ /* 0x000ee20000004200 */
[----:B------:R-:W-:Y:S02]  /*3bb0*/  @UP0 UIADD3 UR16, UP2, UPT, UR16, -0x100, URZ ;  /* 0xffffff0010100890 */ /* 0x000fe4000ff5e0ff */
[----:B------:R-:W-:Y:S01]  /*3bc0*/  UISETP.GT.AND UP1, UPT, UR28, UR14, UPT ;  /* 0x0000000e1c00728c */ /* 0x000fe2000bf24270 */
[----:B------:R-:W4:Y:S01]  /*3bd0*/  LDSM.16.MT88.4 R80, [R228+0x12000] ;  /* 0x01200000e450783b */ /* 0x000f220000004200 */
[----:B------:R-:W-:Y:S03]  /*3be0*/  @UP0 UIADD3.X UR15, UPT, UPT, UR15, -0x1, URZ, UP2, !UPT ;  /* 0xffffffff0f0f0890 */ /* 0x000fe600097fe4ff */
[----:B------:R-:W4:Y:S04]  /*3bf0*/  LDSM.16.MT88.4 R96, [R228+0x13000] ;  /* 0x01300000e460783b */ /* 0x000f280000004200 */
[----:B------:R-:W-:Y:S04]  /*3c00*/  LDSM.16.M88.4 R200, [R76] ;  /* 0x000000004cc8783b */ /* 0x000fe80000000200 */
[----:B------:R4:W-:Y:S04]  /*3c10*/  LDSM.16.M88.4 R208, [R76+0x800] ;  /* 0x000800004cd0783b */ /* 0x0009e80000000200 */
[----:B------:R-:W4:Y:S01]  /*3c20*/  LDSM.16.MT88.4 R204, [R228+0x10800] ;  /* 0x01080000e4cc783b */ /* 0x000f220000004200 */
[-C--:B--2---:R-:W-:Y:S08]  /*3c30*/  HMMA.16816.F32.BF16 R4, R196, R48.reuse, RZ ;  /* 0x00000030c404723c */ /* 0x084ff000000418ff */
[C---:B-1----:R-:W-:Y:S08]  /*3c40*/  HMMA.16816.F32.BF16 R8, R92.reuse, R48, RZ ;  /* 0x000000305c08723c */ /* 0x042ff000000418ff */
[-C--:B------:R-:W-:Y:S08]  /*3c50*/  HMMA.16816.F32.BF16 R44, R92, R50.reuse, RZ ;  /* 0x000000325c2c723c */ /* 0x080ff000000418ff */
[C---:B------:R-:W-:Y:S08]  /*3c60*/  HMMA.16816.F32.BF16 R48, R196.reuse, R50, RZ ;  /* 0x00000032c430723c */ /* 0x040ff000000418ff */
[-C--:B---3--:R-:W-:Y:S08]  /*3c70*/  HMMA.16816.F32.BF16 R52, R196, R64.reuse, RZ ;  /* 0x00000040c434723c */ /* 0x088ff000000418ff */
[C---:B------:R-:W-:Y:S08]  /*3c80*/  HMMA.16816.F32.BF16 R56, R92.reuse, R64, RZ ;  /* 0x000000405c38723c */ /* 0x040ff000000418ff */
[-C--:B------:R-:W-:Y:S08]  /*3c90*/  HMMA.16816.F32.BF16 R60, R92, R66.reuse, RZ ;  /* 0x000000425c3c723c */ /* 0x080ff000000418ff */
[C---:B------:R-:W-:Y:S08]  /*3ca0*/  HMMA.16816.F32.BF16 R64, R196.reuse, R66, RZ ;  /* 0x00000042c440723c */ /* 0x040ff000000418ff */
[-C--:B----4-:R-:W-:Y:S08]  /*3cb0*/  HMMA.16816.F32.BF16 R68, R196, R80.reuse, RZ ;  /* 0x00000050c444723c */ /* 0x090ff000000418ff */
[C---:B------:R-:W-:Y:S08]  /*3cc0*/  HMMA.16816.F32.BF16 R72, R92.reuse, R80, RZ ;  /* 0x000000505c48723c */ /* 0x040ff000000418ff */
[-C--:B------:R-:W-:Y:S08]  /*3cd0*/  HMMA.16816.F32.BF16 R76, R92, R82.reuse, RZ ;  /* 0x000000525c4c723c */ /* 0x080ff000000418ff */
[C---:B------:R-:W-:Y:S08]  /*3ce0*/  HMMA.16816.F32.BF16 R80, R196.reuse, R82, RZ ;  /* 0x00000052c450723c */ /* 0x040ff000000418ff */
[-C--:B------:R-:W-:Y:S08]  /*3cf0*/  HMMA.16816.F32.BF16 R84, R196, R96.reuse, RZ ;  /* 0x00000060c454723c */ /* 0x080ff000000418ff */
[C---:B------:R-:W-:Y:S08]  /*3d00*/  HMMA.16816.F32.BF16 R88, R92.reuse, R96, RZ ;  /* 0x000000605c58723c */ /* 0x040ff000000418ff */
[-C--:B------:R-:W-:Y:S08]  /*3d10*/  HMMA.16816.F32.BF16 R92, R92, R98.reuse, RZ ;  /* 0x000000625c5c723c */ /* 0x080ff000000418ff */
[----:B------:R-:W-:Y:S01]  /*3d20*/  HMMA.16816.F32.BF16 R96, R196, R98, RZ ;  /* 0x00000062c460723c */ /* 0x000fe200000418ff */
[----:B------:R-:W1:Y:S07]  /*3d30*/  LDSM.16.MT88.4 R196, [R228+0x11800] ;  /* 0x01180000e4c4783b */ /* 0x000e6e0000004200 */
[-C--:B------:R-:W-:Y:S08]  /*3d40*/  HMMA.16816.F32.BF16 R4, R200, R204.reuse, R4 ;  /* 0x000000ccc804723c */ /* 0x080ff00000041804 */
[C---:B------:R-:W-:Y:S08]  /*3d50*/  HMMA.16816.F32.BF16 R8, R208.reuse, R204, R8 ;  /* 0x000000ccd008723c */ /* 0x040ff00000041808 */
[-C--:B------:R-:W-:Y:S08]  /*3d60*/  HMMA.16816.F32.BF16 R44, R208, R206.reuse, R44 ;  /* 0x000000ced02c723c */ /* 0x080ff0000004182c */
[C---:B------:R-:W-:Y:S01]  /*3d70*/  HMMA.16816.F32.BF16 R48, R200.reuse, R206, R48 ;  /* 0x000000cec830723c */ /* 0x040fe20000041830 */
[----:B------:R-:W2:Y:S07]  /*3d80*/  LDSM.16.MT88.4 R204, [R228+0x12800] ;  /* 0x01280000e4cc783b */ /* 0x000eae0000004200 */
[-C--:B-1----:R-:W-:Y:S08]  /*3d90*/  HMMA.16816.F32.BF16 R52, R200, R196.reuse, R52 ;  /* 0x000000c4c834723c */ /* 0x082ff00000041834 */
[C---:B------:R-:W-:Y:S04]  /*3da0*/  HMMA.16816.F32.BF16 R56, R208.reuse, R196, R56 ;  /* 0x000000c4d038723c */ /* 0x040fe80000041838 */
[C---:B------:R-:W-:Y:S04]  /*3db0*/  IMAD.U32 R197, R252.reuse, -0x40, RZ ;  /* 0xffffffc0fcc57824 */ /* 0x040fe800078e00ff */
[-C--:B------:R-:W-:Y:S03]  /*3dc0*/  HMMA.16816.F32.BF16 R60, R208, R198.reuse, R60 ;  /* 0x000000c6d03c723c */ /* 0x080fe6000004183c */
[C---:B------:R-:W-:Y:S04]  /*3dd0*/  LEA R240, P1, R197.reuse, R240, 0x2 ;  /* 0x000000f0c5f07211 */ /* 0x040fe800078210ff */
[----:B------:R-:W-:Y:S01]  /*3de0*/  LEA.HI.X.SX32 R241, R197, R241, 0x2, P1 ;  /* 0x000000f1c5f17211 */ /* 0x000fe200008f16ff */
[C---:B------:R-:W-:Y:S01]  /*3df0*/  HMMA.16816.F32.BF16 R64, R200.reuse, R198, R64 ;  /* 0x000000c6c840723c */ /* 0x040fe20000041840 */
[----:B------:R-:W1:Y:S07]  /*3e00*/  LDSM.16.MT88.4 R196, [R228+0x13800] ;  /* 0x01380000e4c4783b */ /* 0x000e6e0000004200 */
[-C--:B--2---:R-:W-:Y:S08]  /*3e10*/  HMMA.16816.F32.BF16 R68, R200, R204.reuse, R68 ;  /* 0x000000ccc844723c */ /* 0x084ff00000041844 */
        /* <DEDUP_REMOVED lines=8> */
[-C--:B-1----:R-:W-:Y:S03]  /*3ea0*/  HMMA.16816.F32.BF16 R84, R200, R196.reuse, R84 ;  /* 0x000000c4c854723c */ /* 0x082fe60000041854 */
[C---:B------:R-:W-:Y:S04]  /*3eb0*/  LEA R228, P1, R252.reuse, R206, 0x5 ;  /* 0x000000cefce47211 */ /* 0x040fe800078228ff */
[C---:B------:R-:W-:Y:S01]  /*3ec0*/  LEA.HI.X.SX32 R229, R252.reuse, R207, 0x5, P1 ;  /* 0x000000cffce57211 */ /* 0x040fe200008f2eff */
[C---:B------:R-:W-:Y:S08]  /*3ed0*/  HMMA.16816.F32.BF16 R88, R208.reuse, R196, R88 ;  /* 0x000000c4d058723c */ /* 0x040ff00000041858 */
[-C--:B------:R-:W-:Y:S03]  /*3ee0*/  HMMA.16816.F32.BF16 R92, R208, R198.reuse, R92 ;  /* 0x000000c6d05c723c */ /* 0x080fe6000004185c */
[C---:B------:R-:W-:Y:S04]  /*3ef0*/  LEA R210, P1, R252.reuse, R228, 0x5 ;  /* 0x000000e4fcd27211 */ /* 0x040fe800078228ff */
[C---:B------:R-:W-:Y:S01]  /*3f00*/  LEA.HI.X.SX32 R211, R252.reuse, R229, 0x5, P1 ;  /* 0x000000e5fcd37211 */ /* 0x040fe200008f2eff */
[----:B------:R-:W-:Y:S04]  /*3f10*/  HMMA.16816.F32.BF16 R96, R200, R198, R96 ;  /* 0x000000c6c860723c */ /* 0x000fe80000041860 */
[----:B------:R-:W-:Y:S02]  /*3f20*/  SHF.R.U32.HI R200, RZ, 0x1, R213 ;  /* 0x00000001ffc87819 */ /* 0x000fe400000116d5 */
[----:B------:R-:W-:Y:S02]  /*3f30*/  LEA R208, P1, R252, R210, 0x5 ;  /* 0x000000d2fcd07211 */ /* 0x000fe400078228ff */
[----:B------:R-:W-:Y:S02]  /*3f40*/  @P2 LOP3.LUT R201, R200, 0x30, RZ, 0xc0, !PT ;  /* 0x00000030c8c92812 */ /* 0x000fe400078ec0ff */
[C---:B------:R-:W-:Y:S02]  /*3f50*/  LEA.HI.X.SX32 R209, R252.reuse, R211, 0x5, P1 ;  /* 0x000000d3fcd17211 */ /* 0x040fe400008f2eff */
[----:B------:R-:W-:Y:S01]  /*3f60*/  @P2 LOP3.LUT R234, R201, 0x7, R230, 0xf8, !PT ;  /* 0x00000007c9ea2812 */ /* 0x000fe200078ef8e6 */
[----:B------:R-:W-:Y:S01]  /*3f70*/  IMAD.MOV.U32 R201, RZ, RZ, 0x4 ;  /* 0x00000004ffc97424 */ /* 0x000fe200078e00ff */
[----:B------:R-:W-:Y:S03]  /*3f80*/  LEA R202, P1, R252, R208, 0x5 ;  /* 0x000000d0fcca7211 */ /* 0x000fe600078228ff */
[----:B------:R-:W-:Y:S01]  /*3f90*/  @P2 IMAD.WIDE.U32 R198, R234, R201, UR32 ;  /* 0x00000020eac62e25 */ /* 0x000fe2000f8e00c9 */
[C---:B------:R-:W-:Y:S01]  /*3fa0*/  LEA.HI.X.SX32 R203, R252.reuse, R209, 0x5, P1 ;  /* 0x000000d1fccb7211 */ /* 0x040fe200008f2eff */
[----:B------:R-:W-:Y:S01]  /*3fb0*/  @UP0 UMOV UR32, UR10 ;  /* 0x0000000a00200c82 */ /* 0x000fe20008000000 */
[C---:B------:R-:W-:Y:S01]  /*3fc0*/  LEA R200, P1, R252.reuse, R202, 0x5 ;  /* 0x000000cafcc87211 */ /* 0x040fe200078228ff */
[----:B------:R-:W-:Y:S01]  /*3fd0*/  @UP0 UMOV UR33, UR9 ;  /* 0x0000000900210c82 */ /* 0x000fe20008000000 */
[----:B------:R-:W5:Y:S02]  /*3fe0*/  @P2 LDG.E R233, desc[UR20][R198.64+-0x100] ;  /* 0xffff0014c6e92981 */ /* 0x000f64000c1e1900 */
[C---:B------:R-:W-:Y:S02]  /*3ff0*/  LEA.HI.X.SX32 R201, R252.reuse, R203, 0x5, P1 ;  /* 0x000000cbfcc97211 */ /* 0x040fe400008f2eff */
        /* <DEDUP_REMOVED lines=12> */
[----:B------:R-:W-:Y:S01]  /*40c0*/  REDG.E.ADD.F32.FTZ.RN.STRONG.GPU desc[UR20][R240.64+0x80], R48 ;  /* 0x00008030f00079a6 */ /* 0x000fe2000c12f314 */
        /* <DEDUP_REMOVED lines=37> */
[C---:B----4-:R-:W-:Y:S02]  /*4320*/  IMAD.WIDE R4, R252.reuse, -0xc0, R48 ;  /* 0xffffff40fc047825 */ /* 0x050fe400078e0230 */
[----:B------:R4:W-:Y:S01]  /*4330*/  REDG.E.ADD.F32.FTZ.RN.STRONG.GPU desc[UR20][R48.64+0x100], R59 ;  /* 0x0001003b300079a6 */ /* 0x0009e2000c12f314 */
[C---:B------:R-:W-:Y:S03]  /*4340*/  LEA R50, P1, R252.reuse, R4, 0x5 ;  /* 0x00000004fc327211 */ /* 0x040fe600078228ff */
        /* <DEDUP_REMOVED lines=39> */
[C---:B--2---:R-:W-:Y:S02]  /*45c0*/  IMAD.WIDE R10, R252.reuse, -0xc0, R202 ;  /* 0xffffff40fc0a7825 */ /* 0x044fe400078e02ca */
[----:B------:R-:W-:Y:S01]  /*45d0*/  REDG.E.ADD.F32.FTZ.RN.STRONG.GPU desc[UR20][R202.64+0x200], R75 ;  /* 0x0002004bca0079a6 */ /* 0x000fe2000c12f314 */
[C---:B------:R-:W-:Y:S03]  /*45e0*/  LEA R56, P1, R252.reuse, R10, 0x5 ;  /* 0x0000000afc387211 */ /* 0x040fe600078228ff */
[----:B------:R-:W-:Y:S01]  /*45f0*/  REDG.E.ADD.F32.FTZ.RN.STRONG.GPU desc[UR20][R240.64+0x280], R80 ;  /* 0x00028050f00079a6 */ /* 0x000fe2000c12f314 */
[C---:B---3--:R-:W-:Y:S03]  /*4600*/  LEA.HI.X.SX32 R57, R252.reuse, R11, 0x5, P1 ;  /* 0x0000000bfc397211 */ /* 0x048fe600008f2eff */
[----:B------:R-:W-:Y:S01]  /*4610*/  REDG.E.ADD.F32.FTZ.RN.STRONG.GPU desc[UR20][R10.64+0x280], R81 ;  /* 0x000280510a0079a6 */ /* 0x000fe2000c12f314 */
[C---:B------:R-:W-:Y:S03]  /*4620*/  LEA R200, P1, R252.reuse, R56, 0x5 ;  /* 0x00000038fcc87211 */ /* 0x040fe600078228ff */
[----:B------:R-:W-:Y:S01]  /*4630*/  REDG.E.ADD.F32.FTZ.RN.STRONG.GPU desc[UR20][R56.64+0x280], R82 ;  /* 0x00028052380079a6 */ /* 0x000fe2000c12f314 */
[C---:B------:R-:W-:Y:S02]  /*4640*/  LEA.HI.X.SX32 R201, R252.reuse, R57, 0x5, P1 ;  /* 0x00000039fcc97211 */ /* 0x040fe400008f2eff */
[C---:B------:R-:W-:Y:S01]  /*4650*/  LEA R198, P1, R252.reuse, R200, 0x5 ;  /* 0x000000c8fcc67211 */ /* 0x040fe200078228ff */
[----:B------:R-:W-:Y:S03]  /*4660*/  LDSM.16.MT88.4 R8, [R226] ;  /* 0x00000000e208783b */ /* 0x000fe60000004200 */
[C---:B------:R-:W-:Y:S01]  /*4670*/  LEA.HI.X.SX32 R199, R252.reuse, R201, 0x5, P1 ;  /* 0x000000c9fcc77211 */ /* 0x040fe200008f2eff */
[----:B------:R-:W-:Y:S01]  /*4680*/  REDG.E.ADD.F32.FTZ.RN.STRONG.GPU desc[UR20][R200.64+0x280], R83 ;  /* 0x00028053c80079a6 */ /* 0x000fe2000c12f314 */
[C---:B------:R-:W-:Y:S03]  /*4690*/  LEA R58, P1, R252.reuse, R198, 0x5 ;  /* 0x000000c6fc3a7211 */ /* 0x040fe600078228ff */
[----:B------:R1:W-:Y:S01]  /*46a0*/  REDG.E.ADD.F32.FTZ.RN.STRONG.GPU desc[UR20][R198.64+0x280], R76 ;  /* 0x0002804cc60079a6 */ /* 0x0003e2000c12f314 */
[C---:B----4-:R-:W-:Y:S02]  /*46b0*/  LEA.HI.X.SX32 R59, R252.reuse, R199, 0x5, P1 ;  /* 0x000000c7fc3b7211 */ /* 0x050fe400008f2eff */
[C---:B------:R-:W-:Y:S01]  /*46c0*/  LEA R48, P1, R252.reuse, R58, 0x5 ;  /* 0x0000003afc307211 */ /* 0x040fe200078228ff */
[----:B------:R-:W-:Y:S03]  /*46d0*/  LDSM.16.MT88.4 R72, [R226+0x5800] ;  /* 0x00580000e248783b */ /* 0x000fe60000004200 */
[C---:B------:R-:W-:Y:S01]  /*46e0*/  LEA.HI.X.SX32 R49, R252.reuse, R59, 0x5, P1 ;  /* 0x0000003bfc317211 */ /* 0x040fe200008f2eff */
[----:B------:R-:W-:Y:S01]  /*46f0*/  REDG.E.ADD.F32.FTZ.RN.STRONG.GPU desc[UR20][R58.64+0x280], R77 ;  /* 0x0002804d3a0079a6 */ /* 0x000fe2000c12f314 */
[C---:B------:R-:W-:Y:S03]  /*4700*/  LEA R4, P1, R252.reuse, R48, 0x5 ;  /* 0x00000030fc047211 */ /* 0x040fe600078228ff */
        /* <DEDUP_REMOVED lines=9> */
[C---:B------:R-:W-:Y:S01]  /*47a0*/  LEA R66, P1, R252.reuse, R50, 0x5 ;  /* 0x00000032fc427211 */ /* 0x040fe200078228ff */
[C---:B-1----:R-:W-:Y:S02]  /*47b0*/  VIADD R76, R227.reuse, 0x20 ;  /* 0x00000020e34c7836 */ /* 0x042fe40000000000 */
[----:B------:R-:W-:Y:S01]  /*47c0*/  REDG.E.ADD.F32.FTZ.RN.STRONG.GPU desc[UR20][R50.64+0x300], R86 ;  /* 0x00030056320079a6 */ /* 0x000fe2000c12f314 */
[C---:B------:R-:W-:Y:S01]  /*47d0*/  LEA.HI.X.SX32 R67, R252.reuse, R51, 0x5, P1 ;  /* 0x00000033fc437211 */ /* 0x040fe200008f2eff */
[----:B------:R-:W-:Y:S01]  /*47e0*/  @P0 VIADD R76, R227, 0xffffffe0 ;  /* 0xffffffe0e34c0836 */ /* 0x000fe20000000000 */
        /* <DEDUP_REMOVED lines=24> */
[----:B------:R-:W1:Y:S03]  /*4970*/  LDSM.16.MT88.4 R4, [R227+0x14000] ;  /* 0x01400000e304783b */ /* 0x000e660000004200 */
        /* <DEDUP_REMOVED lines=11> */
[----:B------:R-:W-:Y:S03]  /*4a30*/  LEA.HI.X.SX32 R53, R252, R211, 0x5, P1 ;  /* 0x000000d3fc357211 */ /* 0x000fe600008f2eff */
[----:B------:R-:W2:Y:S04]  /*4a40*/  LDSM.16.MT88.4 R44, [R76+0x14000] ;  /* 0x014000004c2c783b */ /* 0x000ea80000004200 */
[----:B------:R-:W-:Y:S04]  /*4a50*/  REDG.E.ADD.F32.FTZ.RN.STRONG.GPU desc[UR20][R52.64+0x380], R95 ;  /* 0x0003805f340079a6 */ /* 0x000fe8000c12f314 */
[----:B------:R-:W3:Y:S04]  /*4a60*/  LDSM.16.MT88.4 R52, [R227+0x14400] ;  /* 0x01440000e334783b */ /* 0x000ee80000004200 */
[----:B------:R-:W-:Y:S01]  /*4a70*/  LDSM.16.MT88.4 R68, [R76+0x14800] ;  /* 0x014800004c44783b */ /* 0x000fe20000004200 */
[-C--:B-1----:R-:W-:Y:S08]  /*4a80*/  HMMA.16816.F32.BF16 R100, R4, R8.reuse, R100 ;  /* 0x000000080464723c */ /* 0x082ff00000041864 */
[C---:B--2---:R-:W-:Y:S08]  /*4a90*/  HMMA.16816.F32.BF16 R104, R44.reuse, R8, R104 ;  /* 0x000000082c68723c */ /* 0x044ff00000041868 */
[-C--:B------:R-:W-:Y:S08]  /*4aa0*/  HMMA.16816.F32.BF16 R108, R44, R10.reuse, R108 ;  /* 0x0000000a2c6c723c */ /* 0x080ff0000004186c */
[C---:B------:R-:W-:Y:S01]  /*4ab0*/  HMMA.16816.F32.BF16 R112, R4.reuse, R10, R112 ;  /* 0x0000000a0470723c */ /* 0x040fe20000041870 */
[----:B------:R-:W-:Y:S07]  /*4ac0*/  LDSM.16.MT88.4 R8, [R227+0x14800] ;  /* 0x01480000e308783b */ /* 0x000fee0000004200 */
[-C--:B------:R-:W-:Y:S08]  /*4ad0*/  HMMA.16816.F32.BF16 R116, R4, R48.reuse, R116 ;  /* 0x000000300474723c */ /* 0x080ff00000041874 */
[C---:B------:R-:W-:Y:S08]  /*4ae0*/  HMMA.16816.F32.BF16 R120, R44.reuse, R48, R120 ;  /* 0x000000302c78723c */ /* 0x040ff00000041878 */
[-C--:B------:R-:W-:Y:S01]  /*4af0*/  HMMA.16816.F32.BF16 R124, R44, R50.reuse, R124 ;  /* 0x000000322c7c723c */ /* 0x080fe2000004187c */
[----:B------:R-:W1:Y:S07]  /*4b00*/  LDSM.16.MT88.4 R44, [R226+0x1000] ;  /* 0x00100000e22c783b */ /* 0x000e6e0000004200 */
[----:B------:R-:W-:Y:S01]  /*4b10*/  HMMA.16816.F32.BF16 R128, R4, R50, R128 ;  /* 0x000000320480723c */ /* 0x000fe20000041880 */
[----:B------:R-:W2:Y:S04]  /*4b20*/  LDSM.16.MT88.4 R4, [R226+0x5000] ;  /* 0x00500000e204783b */ /* 0x000ea80000004200 */
[----:B------:R-:W-:Y:S03]  /*4b30*/  LDSM.16.MT88.4 R48, [R227+0x14c00] ;  /* 0x014c0000e330783b */ /* 0x000fe60000004200 */
[-C--:B---3--:R-:W-:Y:S08]  /*4b40*/  HMMA.16816.F32.BF16 R100, R52, R56.reuse, R100 ;  /* 0x000000383464723c */ /* 0x088ff00000041864 */
[C---:B------:R-:W-:Y:S08]  /*4b50*/  HMMA.16816.F32.BF16 R104, R60.reuse, R56, R104 ;  /* 0x000000383c68723c */ /* 0x040ff00000041868 */
[-C--:B------:R-:W-:Y:S08]  /*4b60*/  HMMA.16816.F32.BF16 R108, R60, R58.reuse, R108 ;  /* 0x0000003a3c6c723c */ /* 0x080ff0000004186c */
[C---:B------:R-:W-:Y:S01]  /*4b70*/  HMMA.16816.F32.BF16 R112, R52.reuse, R58, R112 ;  /* 0x0000003a3470723c */ /* 0x040fe20000041870 */
[----:B------:R-:W3:Y:S07]  /*4b80*/  LDSM.16.MT88.4 R56, [R226+0x1800] ;  /* 0x00180000e238783b */ /* 0x000eee0000004200 */
[-C--:B------:R-:W-:Y:S08]  /*4b90*/  HMMA.16816.F32.BF16 R116, R52, R64.reuse, R116 ;  /* 0x000000403474723c */ /* 0x080ff00000041874 */
[C---:B------:R-:W-:Y:S08]  /*4ba0*/  HMMA.16816.F32.BF16 R120, R60.reuse, R64, R120 ;  /* 0x000000403c78723c */ /* 0x040ff00000041878 */
[-C--:B------:R-:W-:Y:S01]  /*4bb0*/  HMMA.16816.F32.BF16 R124, R60, R66.reuse, R124 ;  /* 0x000000423c7c723c */ /* 0x080fe2000004187c */
[----:B------:R-:W4:Y:S07]  /*4bc0*/  LDSM.16.MT88.4 R60, [R76+0x14c00] ;  /* 0x014c00004c3c783b */ /* 0x000f2e0000004200 */
[----:B------:R-:W-:Y:S08]  /*4bd0*/  HMMA.16816.F32.BF16 R128, R52, R66, R128 ;  /* 0x000000423480723c */ /* 0x000ff00000041880 */
[-C--:B-1----:R-:W-:Y:S08]  /*4be0*/  HMMA.16816.F32.BF16 R100, R8, R44.reuse, R100 ;  /* 0x0000002c0864723c */ /* 0x082ff00000041864 */
[C---:B------:R-:W-:Y:S08]  /*4bf0*/  HMMA.16816.F32.BF16 R104, R68.reuse, R44, R104 ;  /* 0x0000002c4468723c */ /* 0x040ff00000041868 */
[-C--:B------:R-:W-:Y:S08]  /*4c00*/  HMMA.16816.F32.BF16 R108, R68, R46.reuse, R108 ;  /* 0x0000002e446c723c */ /* 0x080ff0000004186c */
[C---:B------:R-:W-:Y:S08]  /*4c10*/  HMMA.16816.F32.BF16 R112, R8.reuse, R46, R112 ;  /* 0x0000002e0870723c */ /* 0x040ff00000041870 */
[-C--:B--2---:R-:W-:Y:S08]  /*4c20*/  HMMA.16816.F32.BF16 R116, R8, R4.reuse, R116 ;  /* 0x000000040874723c */ /* 0x084ff00000041874 */
[C---:B------:R-:W-:Y:S04]  /*4c30*/  HMMA.16816.F32.BF16 R120, R68.reuse, R4, R120 ;  /* 0x000000044478723c */ /* 0x040fe80000041878 */
[----:B------:R-:W-:Y:S04]  /*4c40*/  LOP3.LUT R4, R2, 0x1f8, RZ, 0xc0, !PT ;  /* 0x000001f802047812 */ /* 0x000fe800078ec0ff */
[-C--:B------:R-:W-:Y:S08]  /*4c50*/  HMMA.16816.F32.BF16 R124, R68, R6.reuse, R124 ;  /* 0x00000006447c723c */ /* 0x080ff0000004187c */
[----:B------:R-:W-:Y:S04]  /*4c60*/  HMMA.16816.F32.BF16 R128, R8, R6, R128 ;  /* 0x000000060880723c */ /* 0x000fe80000041880 */
[----:B------:R-:W-:Y:S04]  /*4c70*/  LOP3.LUT R7, R4, 0x38, R213, 0x78, !PT ;  /* 0x0000003804077812 */ /* 0x000fe800078e78d5 */
[-C--:B---3--:R-:W-:Y:S05]  /*4c80*/  HMMA.16816.F32.BF16 R100, R48, R56.reuse, R100 ;  /* 0x000000383064723c */ /* 0x088fea0000041864 */
[----:B------:R-:W-:Y:S03]  /*4c90*/  LOP3.LUT R7, R7, 0x1e00, R2, 0xf8, !PT ;  /* 0x00001e0007077812 */ /* 0x000fe600078ef802 */
[C---:B----4-:R-:W-:Y:S04]  /*4ca0*/  HMMA.16816.F32.BF16 R104, R60.reuse, R56, R104 ;  /* 0x000000383c68723c */ /* 0x050fe80000041868 */
[----:B------:R-:W-:Y:S04]  /*4cb0*/  LEA R7, R7, UR4, 0x1 ;  /* 0x0000000407077c11 */ /* 0x000fe8000f8e08ff */
[-C--:B------:R-:W-:Y:S08]  /*4cc0*/  HMMA.16816.F32.BF16 R108, R60, R58.reuse, R108 ;  /* 0x0000003a3c6c723c */ /* 0x080ff0000004186c */
[C---:B------:R-:W-:Y:S08]  /*4cd0*/  HMMA.16816.F32.BF16 R112, R48.reuse, R58, R112 ;  /* 0x0000003a3070723c */ /* 0x040ff00000041870 */
[-C--:B------:R-:W-:Y:S08]  /*4ce0*/  HMMA.16816.F32.BF16 R116, R48, R72.reuse, R116 ;  /* 0x000000483074723c */ /* 0x080ff00000041874 */
[C---:B------:R-:W-:Y:S08]  /*4cf0*/  HMMA.16816.F32.BF16 R120, R60.reuse, R72, R120 ;  /* 0x000000483c78723c */ /* 0x040ff00000041878 */
[-C--:B------:R-:W-:Y:S08]  /*4d00*/  HMMA.16816.F32.BF16 R124, R60, R74.reuse, R124 ;  /* 0x0000004a3c7c723c */ /* 0x080ff0000004187c */
[----:B------:R-:W-:Y:S01]  /*4d10*/  HMMA.16816.F32.BF16 R128, R48, R74, R128 ;  /* 0x0000004a3080723c */ /* 0x000fe20000041880 */
[----:B------:R-:W-:Y:S08]  /*4d20*/  @!UPT UIADD3 URZ, UPT, UPT, URZ, URZ, URZ ;  /* 0x000000fffffff290 */ /* 0x000ff0000fffe0ff */
[----:B------:R-:W-:Y:S11]  /*4d30*/  BRA.U !UP0, `(.L_x_118) ;  /* 0x00000001085c7547 */ /* 0x000ff6000b800000 */
[----:B------:R-:W-:Y:S01]  /*4d40*/  BAR.SYNC.DEFER_BLOCKING 0x0 ;  /* 0x0000000000007b1d */ /* 0x000fe20000010000 */
[----:B------:R-:W-:Y:S07]  /*4d50*/  IADD3 R6, P1, PT, RZ, -UR23, RZ ;  /* 0x80000017ff067c10 */ /* 0x000fee000ff3e0ff */
[----:B------:R-:W1:Y:S08]  /*4d60*/  LDC R5, c[0x0][0x3b0] ;  /* 0x0000ec00ff057b82 */ /* 0x000e700000000800 */
[----:B------:R-:W2:Y:S01]  /*4d70*/  LDC R4, c[0x0][0x3b4] ;  /* 0x0000ed00ff047b82 */ /* 0x000ea20000000800 */
[----:B-1----:R-:W-:Y:S04]  /*4d80*/  IMAD.SHL.U32 R9, R5, 0x40, RZ ;  /* 0x0000004005097824 */ /* 0x002fe800078e00ff */
[----:B------:R-:W-:Y:S05]  /*4d90*/  IMAD.X R9, RZ, RZ, ~R9, P1 ;  /* 0x000000ffff097224 */ /* 0x000fea00008e0e09 */
[----:B------:R-:W-:Y:S04]  /*4da0*/  SHF.R.S64 R11, R6, 0x1f, R9 ;  /* 0x0000001f060b7819 */ /* 0x000fe80000001009 */
[----:B------:R-:W-:Y:S04]  /*4db0*/  IADD3 R244, P1, PT, R244, R11, RZ ;  /* 0x0000000bf4f47210 */ /* 0x000fe80007f3e0ff */
[----:B------:R-:W-:Y:S02]  /*4dc0*/  LEA.HI.X.SX32 R245, R9, R245, 0x1, P1 ;  /* 0x000000f509f57211 */ /* 0x000fe400008f0eff */
[C---:B------:R-:W-:Y:S03]  /*4dd0*/  LEA R8, P1, R5.reuse, R244, 0x6 ;  /* 0x000000f405087211 */ /* 0x040fe600078230ff */
[----:B------:R-:W-:Y:S01]  /*4de0*/  @!PT LDS RZ, [RZ] ;  /* 0x00000000fffff984 */ /* 0x000fe20000000800 */
[----:B------:R-:W-:Y:S01]  /*4df0*/  @!PT LDS RZ, [RZ] ;  /* 0x00000000fffff984 */ /* 0x000fe20000000800 */
[----:B------:R-:W-:Y:S01]  /*4e00*/  @!PT LDS RZ, [RZ] ;  /* 0x00000000fffff984 */ /* 0x000fe20000000800 */
[----:B------:R1:W-:Y:S01]  /*4e10*/  LDGSTS.E.BYPASS.LTC128B.128 [R7], desc[UR20][R244.64] ;  /* 0x00000000f4077fae */ /* 0x0003e2000b981a14 */
[----:B--2---:R-:W-:Y:S03]  /*4e20*/  LEA.HI.X R9, R5, R245, R4, 0x6, P1 ;  /* 0x000000f505097211 */ /* 0x004fe600008f3404 */
        /* <DEDUP_REMOVED lines=8> */
.L_x_118:
[----:B------:R-:W-:Y:S01]  /*4eb0*/  IADD3 R231, PT, PT, R231, -0x40, RZ ;  /* 0xffffffc0e7e77810 */ /* 0x000fe20007ffe0ff */
[----:B------:R-:W-:Y:S06]  /*4ec0*/  BRA.U UP1, `(.L_x_119) ;  /* 0xffffffd901347547 */ /* 0x000fec000b83ffff */
[----:B------:R-:W2:Y:S01]  /*4ed0*/  S2R R0, SR_TID.X ;  /* 0x0000000000007919 */ /* 0x000ea20000002100 */
[----:B------:R-:W3:Y:S01]  /*4ee0*/  LDCU UR6, c[0x0][0x500] ;  /* 0x0000a000ff0677ac */ /* 0x000ee20008000800 */
        /* <DEDUP_REMOVED lines=46> */
[----:B------:R-:W-:Y:S01]  /*51d0*/  LOP3.LUT R230, R230, 0x6, R3, 0xf8, !PT ;  /* 0x00000006e6e67812 */ /* 0x000fe200078ef803 */
[----:B------:R-:W2:Y:S01]  /*51e0*/  S2R R2, SR_CTAID.Y ;  /* 0x0000000000027919 */ /* 0x000ea20000002600 */
        /* <DEDUP_REMOVED lines=20> */
[----:B------:R-:W-:Y:S01]  /*5330*/  LEA R3, R230, UR4, 0x1 ;  /* 0x00000004e6037c11 */ /* 0x000fe2000f8e08ff */
[----:B------:R-:W-:Y:S01]  /*5340*/  BAR.SYNC.DEFER_BLOCKING 0x0 ;  /* 0x0000000000007b1d */ /* 0x000fe20000010000 */
[----:B------:R-:W-:Y:S02]  /*5350*/  F2FP.BF16.F32.PACK_AB R130, R131, R130 ;  /* 0x000000828382723e */ /* 0x000fe400000010ff */
[----:B------:R-:W-:Y:S02]  /*5360*/  F2FP.BF16.F32.PACK_AB R124, R125, R124 ;  /* 0x0000007c7d7c723e */ /* 0x000fe400000010ff */
[----:B------:R-:W-:Y:S02]  /*5370*/  F2FP.BF16.F32.PACK_AB R126, R127, R126 ;  /* 0x0000007e7f7e723e */ /* 0x000fe400000010ff */
[----:B------:R-:W-:Y:S01]  /*5380*/  ISETP.NE.AND P0, PT, R238, -0x1, PT ;  /* 0xffffffffee00780c */ /* 0x000fe20003f05270 */
        /* <DEDUP_REMOVED lines=32> */
[----:B--2---:R-:W-:Y:S05]  /*5590*/  @P0 BRA `(.L_x_120) ;  /* 0x0000000000280947 */ /* 0x004fea0003800000 */
[----:B------:R-:W2:Y:S01]  /*55a0*/  LDCU.64 UR12, c[0x0][0x5c0] ;  /* 0x0000b800ff0c77ac */ /* 0x000ea20008000a00 */
[----:B------:R-:W-:Y:S01]  /*55b0*/  SHF.R.S32.HI R4, RZ, 0x1f, R237 ;  /* 0x0000001fff047819 */ /* 0x000fe200000114ed */
[----:B------:R-:W4:Y:S04]  /*55c0*/  LDCU.64 UR6, c[0x0][0x5a8] ;  /* 0x0000b500ff0677ac */ /* 0x000f280008000a00 */
[----:B--2---:R-:W-:Y:S02]  /*55d0*/  IMAD R4, R4, UR12, RZ ;  /* 0x0000000c04047c24 */ /* 0x004fe4000f8e02ff */
[----:B-1----:R-:W-:-:S04]  /*55e0*/  IMAD.WIDE.U32 R8, R237, UR12, RZ ;  /* 0x0000000ced087c25 */ /* 0x002fc8000f8e00ff */
[----:B---3--:R-:W-:-:S05]  /*55f0*/  IMAD R3, R237, UR13, R4 ;  /* 0x0000000ded037c24 */ /* 0x008fca000f8e0204 */
[----:B------:R-:W-:-:S03]  /*5600*/  IADD3 R9, PT, PT, R9, R3, RZ ;  /* 0x0000000309097210 */ /* 0x000fc60007ffe0ff */
[----:B----4-:R-:W-:-:S04]  /*5610*/  IMAD.WIDE.U32 R46, R2, UR6, R8 ;  /* 0x00000006022e7c25 */ /* 0x010fc8000f8e0008 */
[----:B------:R-:W-:Y:S01]  /*5620*/  IMAD R11, R2, UR7, R47 ;  /* 0x00000007020b7c24 */ /* 0x000fe2000f8e022f */
[----:B------:R-:W-:Y:S05]  /*5630*/  BRA `(.L_x_121) ;  /* 0x0000000000147947 */ /* 0x000fea0003800000 */
.L_x_120:
[----:B------:R-:W2:Y:S01]  /*5640*/  LDCU.64 UR12, c[0x0][0x5c0] ;  /* 0x0000b800ff0c77ac */ /* 0x000ea20008000a00 */
[----:B------:R-:W-:-:S05]  /*5650*/  IADD3 R46, PT, PT, R237, R238, RZ ;  /* 0x000000eeed2e7210 */ /* 0x000fca0007ffe0ff */
[C---:B--2---:R-:W-:Y:S02]  /*5660*/  IMAD R11, R46.reuse, UR13, RZ ;  /* 0x0000000d2e0b7c24 */ /* 0x044fe4000f8e02ff */
[----:B------:R-:W-:-:S05]  /*5670*/  IMAD.WIDE.U32 R46, R46, UR12, RZ ;  /* 0x0000000c2e2e7c25 */ /* 0x000fca000f8e00ff */
[----:B------:R-:W-:Y:S02]  /*5680*/  IADD3 R11, PT, PT, R47, R11, RZ ;  /* 0x0000000b2f0b7210 */ /* 0x000fe40007ffe0ff */
.L_x_121:
[----:B------:R-:W-:Y:S05]  /*5690*/  @P0 BRA `(.L_x_122) ;  /* 0x00000000002c0947 */ /* 0x000fea0003800000 */
[----:B------:R-:W2:Y:S01]  /*56a0*/  LDCU.64 UR6, c[0x0][0x5c8] ;  /* 0x0000b900ff0677ac */ /* 0x000ea20008000a00 */
[----:B------:R-:W-:Y:S01]  /*56b0*/  SHF.R.S32.HI R4, RZ, 0x1f, R237 ;  /* 0x0000001fff047819 */ /* 0x000fe200000114ed */
[----:B------:R-:W4:Y:S04]  /*56c0*/  LDCU.64 UR8, c[0x0][0x5b0] ;  /* 0x0000b600ff0877ac */ /* 0x000f280008000a00 */
[----:B--2---:R-:W-:Y:S02]  /*56d0*/  IMAD R4, R4, UR6, RZ ;  /* 0x0000000604047c24 */ /* 0x004fe4000f8e02ff */
[----:B-1----:R-:W-:-:S04]  /*56e0*/  IMAD.WIDE.U32 R8, R237, UR6, RZ ;  /* 0x00000006ed087c25 */ /* 0x002fc8000f8e00ff */
[----:B------:R-:W-:-:S05]  /*56f0*/  IMAD R4, R237, UR7, R4 ;  /* 0x00000007ed047c24 */ /* 0x000fca000f8e0204 */
[----:B------:R-:W-:-:S03]  /*5700*/  IADD3 R9, PT, PT, R9, R4, RZ ;  /* 0x0000000409097210 */ /* 0x000fc60007ffe0ff */
[----:B----4-:R-:W-:-:S04]  /*5710*/  IMAD.WIDE.U32 R4, R2, UR8, R8 ;  /* 0x0000000802047c25 */ /* 0x010fc8000f8e0008 */
[----:B------:R-:W-:Y:S01]  /*5720*/  IMAD R6, R2, UR9, R5 ;  /* 0x0000000902067c24 */ /* 0x000fe2000f8e0205 */
[----:B------:R-:W-:Y:S01]  /*5730*/  MOV R10, R4 ;  /* 0x00000004000a7202 */ /* 0x000fe20000000f00 */
[----:B------:R-:W-:Y:S06]  /*5740*/  BRA `(.L_x_123) ;  /* 0x0000000000187947 */ /* 0x000fec0003800000 */
.L_x_122:
[----:B------:R-:W2:Y:S01]  /*5750*/  LDCU.64 UR6, c[0x0][0x5c8] ;  /* 0x0000b900ff0677ac */ /* 0x000ea20008000a00 */
[----:B------:R-:W-:-:S05]  /*5760*/  IADD3 R4, PT, PT, R237, R238, RZ ;  /* 0x000000eeed047210 */ /* 0x000fca0007ffe0ff */
[C---:B--2---:R-:W-:Y:S02]  /*5770*/  IMAD R6, R4.reuse, UR7, RZ ;  /* 0x0000000704067c24 */ /* 0x044fe4000f8e02ff */
[----:B------:R-:W-:-:S05]  /*5780*/  IMAD.WIDE.U32 R4, R4, UR6, RZ ;  /* 0x0000000604047c25 */ /* 0x000fca000f8e00ff */
[----:B------:R-:W-:Y:S02]  /*5790*/  IADD3 R6, PT, PT, R5, R6, RZ ;  /* 0x0000000605067210 */ /* 0x000fe40007ffe0ff */
[----:B------:R-:W-:Y:S02]  /*57a0*/  MOV R10, R4 ;  /* 0x00000004000a7202 */ /* 0x000fe40000000f00 */
.L_x_123:
[----:B------:R-:W-:Y:S01]  /*57b0*/  USHF.L.U32 UR8, UR25, 0x5, URZ ;  /* 0x0000000519087899 */ /* 0x000fe200080006ff */
[----:B---3--:R-:W-:Y:S01]  /*57c0*/  SHF.R.U32.HI R3, RZ, 0x3, R0 ;  /* 0x00000003ff037819 */ /* 0x008fe20000011600 */
[----:B------:R-:W-:Y:S04]  /*57d0*/  BAR.SYNC.DEFER_BLOCKING 0x0 ;  /* 0x0000000000007b1d */ /* 0x000fe80000010000 */
[----:B------:R-:W-:-:S05]  /*57e0*/  VIADD R236, R236, -UR8 ;  /* 0x80000008ecec7c36 */ /* 0x000fca0008000000 */
[----:B------:R-:W-:-:S13]  /*57f0*/  ISETP.GE.AND P0, PT, R3, R236, PT ;  /* 0x000000ec0300720c */ /* 0x000fda0003f06270 */
[----:B------:R-:W-:Y:S05]  /*5800*/  @P0 BRA `(.L_x_110) ;  /* 0x0000000000c00947 */ /* 0x000fea0003800000 */
[----:B------:R-:W-:Y:S01]  /*5810*/  SHF.L.U32 R0, R0, 0x3, RZ ;  /* 0x0000000300007819 */ /* 0x000fe200000006ff */
[----:B------:R-:W-:Y:S01]  /*5820*/  USHF.L.U32 UR8, UR25, 0x5, URZ ;  /* 0x0000000519087899 */ /* 0x000fe200080006ff */
[----:B------:R-:W-:Y:S01]  /*5830*/  MOV R15, UR12 ;  /* 0x0000000c000f7c02 */ /* 0x000fe20008000f00 */
[----:B-1----:R-:W1:Y:S01]  /*5840*/  LDC.64 R8, c[0x0][0x5d8] ;  /* 0x00017600ff087b82 */ /* 0x002e620000000a00 */
[----:B------:R-:W-:Y:S01]  /*5850*/  LOP3.LUT R12, R0, 0x38, RZ, 0xc0, !PT ;  /* 0x00000038000c7812 */ /* 0x000fe200078ec0ff */
[----:B------:R-:W-:Y:S01]  /*5860*/  USHF.R.S32.HI UR9, URZ, 0x1f, UR8 ;  /* 0x0000001fff097899 */ /* 0x000fe20008011408 */
[----:B------:R-:W-:Y:S01]  /*5870*/  MOV R13, RZ ;  /* 0x000000ff000d7202 */ /* 0x000fe20000000f00 */
[----:B------:R-:W2:Y:S01]  /*5880*/  LDS.128 R20, [R7+0x12000] ;  /* 0x0120000007147984 */ /* 0x000ea20000000c00 */
[----:B------:R-:W-:Y:S01]  /*5890*/  MOV R44, UR6 ;  /* 0x00000006002c7c02 */ /* 0x000fe20008000f00 */
[----:B------:R-:W-:Y:S01]  /*58a0*/  UIMAD UR10, UR9, UR12, URZ ;  /* 0x0000000c090a72a4 */ /* 0x000fe2000f8e02ff */
[--C-:B------:R-:W-:Y:S01]  /*58b0*/  IMAD.WIDE.U32 R14, R15, UR8, R12.reuse ;  /* 0x000000080f0e7c25 */ /* 0x100fe2000f8e000c */
[----:B------:R-:W-:Y:S01]  /*58c0*/  UIMAD UR9, UR9, UR6, URZ ;  /* 0x00000006090972a4 */ /* 0x000fe2000f8e02ff */
[----:B------:R-:W3:Y:S01]  /*58d0*/  LDC.64 R4, c[0x0][0x5e0] ;  /* 0x00017800ff047b82 */ /* 0x000ee20000000a00 */
[----:B------:R-:W-:Y:S01]  /*58e0*/  UIMAD UR10, UR8, UR13, UR10 ;  /* 0x0000000d080a72a4 */ /* 0x000fe2000f8e020a */
[----:B------:R-:W-:Y:S01]  /*58f0*/  IMAD.WIDE.U32 R44, R44, UR8, R12 ;  /* 0x000000082c2c7c25 */ /* 0x000fe2000f8e000c */
[----:B------:R-:W-:Y:S01]  /*5900*/  IADD3 R46, P0, PT, R46, R14, RZ ;  /* 0x0000000e2e2e7210 */ /* 0x000fe20007f1e0ff */
[----:B------:R-:W-:Y:S01]  /*5910*/  UIMAD UR9, UR8, UR7, UR9 ;  /* 0x00000007080972a4 */ /* 0x000fe2000f8e0209 */
[----:B------:R-:W4:Y:S02]  /*5920*/  LDS.128 R16, [R7+0x11000] ;  /* 0x0110000007107984 */ /* 0x000f240000000c00 */
[----:B------:R-:W-:-:S02]  /*5930*/  IADD3.X R47, PT, PT, R11, UR10, R15, P0, !PT ;  /* 0x0000000a0b2f7c10 */ /* 0x000fc400087fe40f */
[----:B------:R-:W4:Y:S01]  /*5940*/  LDS.128 R12, [R7+0x10000] ;  /* 0x01000000070c7984 */ /* 0x000f220000000c00 */
[----:B------:R-:W-:-:S03]  /*5950*/  IADD3 R10, P0, PT, R10, R44, RZ ;  /* 0x0000002c0a0a7210 */ /* 0x000fc60007f1e0ff */
[----:B------:R-:W4:Y:S01]  /*5960*/  LDS.128 R24, [R7+0x13000] ;  /* 0x0130000007187984 */ /* 0x000f220000000c00 */
[----:B------:R-:W-:Y:S01]  /*5970*/  IADD3.X R11, PT, PT, R6, UR9, R45, P0, !PT ;  /* 0x00000009060b7c10 */ /* 0x000fe200087fe42d */
[----:B------:R-:W2:Y:S01]  /*5980*/  LDCU.128 UR8, c[0x0][0x560] ;  /* 0x0000ac00ff0877ac */ /* 0x000ea20008000c00 */
[----:B-1----:R-:W-:Y:S01]  /*5990*/  IMAD.WIDE.U32 R46, R8, UR18, R46 ;  /* 0x00000012082e7c25 */ /* 0x002fe2000f8e002e */
[----:B------:R-:W1:Y:S03]  /*59a0*/  LDS.128 R28, [R7+0x14000] ;  /* 0x01400000071c7984 */ /* 0x000e660000000c00 */
[----:B------:R-:W-:Y:S01]  /*59b0*/  IMAD R47, R9, UR18, R47 ;  /* 0x00000012092f7c24 */ /* 0x000fe2000f8e022f */
[----:B------:R-:W1:Y:S01]  /*59c0*/  LDS.128 R32, [R7+0x15000] ;  /* 0x0150000007207984 */ /* 0x000e620000000c00 */
[----:B---3--:R-:W-:-:S03]  /*59d0*/  IMAD.WIDE.U32 R10, R4, UR18, R10 ;  /* 0x00000012040a7c25 */ /* 0x008fc6000f8e000a */
[----:B------:R-:W3:Y:S01]  /*59e0*/  LDS.128 R36, [R7+0x16000] ;  /* 0x0160000007247984 */ /* 0x000ee20000000c00 */
[----:B------:R-:W-:-:S03]  /*59f0*/  IMAD.WIDE.U32 R8, R3, UR12, R46 ;  /* 0x0000000c03087c25 */ /* 0x000fc6000f8e002e */
[----:B------:R4:W3:Y:S01]  /*5a00*/  LDS.128 R40, [R7+0x17000] ;  /* 0x0170000007287984 */ /* 0x0008e20000000c00 */
[----:B------:R-:W-:Y:S01]  /*5a10*/  IMAD R11, R5, UR18, R11 ;  /* 0x00000012050b7c24 */ /* 0x000fe2000f8e020b */
[----:B--2---:R-:W-:Y:S01]  /*5a20*/  LEA R6, P0, R8, UR8, 0x1 ;  /* 0x0000000808067c11 */ /* 0x004fe2000f8008ff */
[C---:B------:R-:W-:Y:S02]  /*5a30*/  IMAD R0, R3.reuse, UR13, R9 ;  /* 0x0000000d03007c24 */ /* 0x040fe4000f8e0209 */
[----:B------:R-:W-:-:S04]  /*5a40*/  IMAD.WIDE.U32 R4, R3, UR6, R10 ;  /* 0x0000000603047c25 */ /* 0x000fc8000f8e000a */
[----:B------:R-:W-:Y:S01]  /*5a50*/  IMAD R3, R3, UR7, R5 ;  /* 0x0000000703037c24 */ /* 0x000fe2000f8e0205 */
[----:B----4-:R-:W-:Y:S02]  /*5a60*/  LEA.HI.X R7, R8, UR9, R0, 0x1, P0 ;  /* 0x0000000908077c11 */ /* 0x010fe400080f0c00 */
[----:B------:R-:W-:-:S03]  /*5a70*/  LEA R8, P0, R4, UR10, 0x1 ;  /* 0x0000000a04087c11 */ /* 0x000fc6000f8008ff */
[----:B------:R2:W-:Y:S01]  /*5a80*/  STG.E.128 desc[UR20][R6.64+0x100], R20 ;  /* 0x0001001406007986 */ /* 0x0005e2000c101d14 */
[----:B------:R-:W-:-:S03]  /*5a90*/  LEA.HI.X R9, R4, UR11, R3, 0x1, P0 ;  /* 0x0000000b04097c11 */ /* 0x000fc600080f0c03 */
[----:B------:R2:W-:Y:S04]  /*5aa0*/  STG.E.128 desc[UR20][R6.64+0x80], R16 ;  /* 0x0000801006007986 */ /* 0x0005e8000c101d14 */
[----:B------:R2:W-:Y:S04]  /*5ab0*/  STG.E.128 desc[UR20][R6.64], R12 ;  /* 0x0000000c06007986 */ /* 0x0005e8000c101d14 */
[----:B------:R2:W-:Y:S04]  /*5ac0*/  STG.E.128 desc[UR20][R6.64+0x180], R24 ;  /* 0x0001801806007986 */ /* 0x0005e8000c101d14 */
[----:B-1----:R2:W-:Y:S04]  /*5ad0*/  STG.E.128 desc[UR20][R8.64], R28 ;  /* 0x0000001c08007986 */ /* 0x0025e8000c101d14 */
[----:B------:R2:W-:Y:S04]  /*5ae0*/  STG.E.128 desc[UR20][R8.64+0x80], R32 ;  /* 0x0000802008007986 */ /* 0x0005e8000c101d14 */
[----:B---3--:R2:W-:Y:S04]  /*5af0*/  STG.E.128 desc[UR20][R8.64+0x100], R36 ;  /* 0x0001002408007986 */ /* 0x0085e8000c101d14 */
[----:B------:R2:W-:Y:S02]  /*5b00*/  STG.E.128 desc[UR20][R8.64+0x180], R40 ;  /* 0x0001802808007986 */ /* 0x0005e4000c101d14 */
.L_x_110:
[----:B------:R-:W-:Y:S05]  /*5b10*/  BSYNC.RECONVERGENT B1 ;  /* 0x0000000000017941 */ /* 0x000fea0003800200 */
.L_x_94:
[----:B------:R-:W4:Y:S01]  /*5b20*/  LDCU UR7, c[0x0][0x438] ;  /* 0x00008700ff0777ac */ /* 0x000f220008000800 */
[----:B------:R-:W1:Y:S01]  /*5b30*/  LDC R0, c[0x0][0x438] ;  /* 0x00010e00ff007b82 */ /* 0x000e620000000800 */
[----:B------:R-:W3:Y:S01]  /*5b40*/  LDCU UR8, c[0x0][0x370] ;  /* 0x00006e00ff0877ac */ /* 0x000ee20008000800 */
[----:B----4-:R-:W-:-:S04]  /*5b50*/  UIADD3 UR7, UPT, UPT, UR7, 0x1f, URZ ;  /* 0x0000001f07077890 */ /* 0x010fc8000fffe0ff */
[----:B------:R-:W-:Y:S02]  /*5b60*/  USHF.R.S32.HI UR6, URZ, 0x1f, UR7 ;  /* 0x0000001fff067899 */ /* 0x000fe40008011407 */
[----:B---3--:R-:W-:Y:S02]  /*5b70*/  UIADD3 UR25, UPT, UPT, UR8, UR25, URZ ;  /* 0x0000001908197290 */ /* 0x008fe4000fffe0ff */
[----:B------:R-:W-:-:S04]  /*5b80*/  ULEA.HI UR6, UR6, UR7, URZ, 0x5 ;  /* 0x0000000706067291 */ /* 0x000fc8000f8f28ff */
[----:B------:R-:W-:-:S04]  /*5b90*/  USHF.R.S32.HI UR6, URZ, 0x5, UR6 ;  /* 0x00000005ff067899 */ /* 0x000fc80008011406 */
[----:B------:R-:W-:-:S09]  /*5ba0*/  UISETP.GE.AND UP0, UPT, UR25, UR6, UPT ;  /* 0x000000061900728c */ /* 0x000fd2000bf06270 */
[----:B------:R-:W-:Y:S05]  /*5bb0*/  BRA.U !UP0, `(.L_x_124) ;  /* 0xffffffa508807547 */ /* 0x000fea000b83ffff */
[----:B------:R-:W-:Y:S05]  /*5bc0*/  EXIT ;  /* 0x000000000000794d */ /* 0x000fea0003800000 */
.L_x_125:
        /* <DEDUP_REMOVED lines=11> */
.L_x_1258:


//--------------------- .text._ZN5flash44flash_bwd_dq_dk_dv_loop_seqk_parallel_kernelI23Flash_bwd_kernel_traitsILi256ELi64ELi32ELi8ELi4ELi1ELi2ELb1ELb1EN7cutlass10bfloat16_tE19Flash_kernel_traitsILi256ELi64ELi32ELi8ES3_EELb0ELb1ELb0ELb0ELb0ELb1ELb1EEEvNS_16Flash_bwd_paramsE --------------------------
	.section	.text._ZN5flash44flash_bwd_dq_dk_dv_loop_seqk_parallel_kernelI23Flash_bwd_kernel_traitsILi256ELi64ELi32ELi8ELi4ELi1ELi2ELb1ELb1EN7cutlass10bfloat16_tE19Flash_kernel_traitsILi256ELi64ELi32ELi8ES3_EELb0ELb1ELb0ELb0ELb0ELb1ELb1EEEvNS_16Flash_bwd_paramsE,"ax",@progbits
	.align	128
        .global         _ZN5flash44flash_bwd_dq_dk_dv_loop_seqk_parallel_kernelI23Flash_bwd_kernel_traitsILi256ELi64ELi32ELi8ELi4ELi1ELi2ELb1ELb1EN7cutlass10bfloat16_tE19Flash_kernel_traitsILi256ELi64ELi32ELi8ES3_EELb0ELb1ELb0ELb0ELb0ELb1ELb1EEEvNS_16Flash_bwd_paramsE
        .type           _ZN5flash44flash_bwd_dq_dk_dv_loop_seqk_parallel_kernelI23Flash_bwd_kernel_traitsILi256ELi64ELi32ELi8ELi4ELi1ELi2ELb1ELb1EN7cutlass10bfloat16_tE19Flash_kernel_traitsILi256ELi64ELi32ELi8ES3_EELb0ELb1ELb0ELb0ELb0ELb1ELb1EEEvNS_16Flash_bwd_paramsE,@function
        .size           _ZN5flash44flash_bwd_dq_dk_dv_loop_seqk_parallel_kernelI23Flash_bwd_kernel_traitsILi256ELi64ELi32ELi8ELi4ELi1ELi2ELb1ELb1EN7cutlass10bfloat16_tE19Flash_kernel_traitsILi256ELi64ELi32ELi8ES3_EELb0ELb1ELb0ELb0ELb0ELb1ELb1EEEvNS_16Flash_bwd_paramsE,(.L_x_1259 - _ZN5flash44flash_bwd_dq_dk_dv_loop_seqk_parallel_kernelI23Flash_bwd_kernel_traitsILi256ELi64ELi32ELi8ELi4ELi1ELi2ELb1ELb1EN7cutlass10bfloat16_tE19Flash_kernel_traitsILi256ELi64ELi32ELi8ES3_EELb0ELb1ELb0ELb0ELb0ELb1ELb1EEEvNS_16Flash_bwd_paramsE)
        .other          _ZN5flash44flash_bwd_dq_dk_dv_loop_seqk_parallel_kernelI23Flash_bwd_kernel_traitsILi256ELi64ELi32ELi8ELi4ELi1ELi2ELb1ELb1EN7cutlass10bfloat16_tE19Flash_kernel_traitsILi256ELi64ELi32ELi8ES3_EELb0ELb1ELb0ELb0ELb0ELb1ELb1EEEvNS_16Flash_bwd_paramsE,@"STO_CUDA_ENTRY STV_DEFAULT"
_ZN5flash44flash_bwd_dq_dk_dv_loop_seqk_parallel_kernelI23Flash_bwd_kernel_traitsILi256ELi64ELi32ELi8ELi4ELi1ELi2ELb1ELb1EN7cutlass10bfloat16_tE19Flash_kernel_traitsILi256ELi64ELi32ELi8ES3_EELb0ELb1ELb0ELb0ELb0ELb1ELb1EEEvNS_16Flash_bwd_paramsE:
.text._ZN5flash44flash_bwd_dq_dk_dv_loop_seqk_parallel_kernelI23Flash_bwd_kernel_traitsILi256ELi64ELi32ELi8ELi4ELi1ELi2ELb1ELb1EN7cutlass10bfloat16_tE19Flash_kernel_traitsILi256ELi64ELi32ELi8ES3_EELb0ELb1ELb0ELb0ELb0ELb1ELb1EEEvNS_16Flash_bwd_paramsE:
        /* <DEDUP_REMOVED lines=28> */
.L_x_157:
        /* <DEDUP_REMOVED lines=20> */
[----:B------:R-:W-:-:S03]  /*0300*/  @P4 LEA.HI.X R9, R2, R9, RZ, 0x2, P0 ;  /* 0x0000000902094211 */ /* 0x000fc600000f14ff */
[----:B------:R4:W3:Y:S04]  /*0310*/  @P5 LDG.E R235, desc[UR20][R10.64] ;  /* 0x000000140aeb5981 */ /* 0x0008e8000c1e1900 */
[----:B------:R-:W3:Y:S01]  /*0320*/  @P4 LDG.E R234, desc[UR20][R8.64] ;  /* 0x0000001408ea4981 */ /* 0x000ee2000c1e1900 */
[----:B----4-:R-:W-:-:S03]  /*0330*/  IMAD.MOV.U32 R10, RZ, RZ, -0x1 ;  /* 0xffffffffff0a7424 */ /* 0x010fc600078e00ff */
[----:B-----5:R4:W5:Y:S04]  /*0340*/  @P2 LDG.E R8, desc[UR20][R12.64+0x4] ;  /* 0x000004140c082981 */ /* 0x020968000c1e1900 */
[----:B------:R4:W5:Y:S01]  /*0350*/  @P3 LDG.E R10, desc[UR20][R12.64] ;  /* 0x000000140c0a3981 */ /* 0x000962000c1e1900 */
[----:B--2---:R-:W-:Y:S02]  /*0360*/  ISETP.NE.AND P5, PT, R3, RZ, PT ;  /* 0x000000ff0300720c */ /* 0x004fe40003fa5270 */
[----:B---3--:R-:W-:Y:S01]  /*0370*/  ISETP.EQ.U32.AND P0, PT, R4, RZ, PT ;  /* 0x000000ff0400720c */ /* 0x008fe20003f02070 */
[----:B------:R-:W2:Y:S03]  /*0380*/  @!P4 LDC R3, c[0x0][0x43c] ;  /* 0x00010f00ff03cb82 */ /* 0x000ea60000000800 */
[----:B------:R-:W-:-:S02]  /*0390*/  ISETP.EQ.OR.EX P0, PT, R5, RZ, !P5, P0 ;  /* 0x000000ff0500720c */ /* 0x000fc40006f02700 */
[----:B------:R-:W-:-:S03]  /*03a0*/  ISETP.NE.U32.AND P1, PT, R4, RZ, PT ;  /* 0x000000ff0400720c */ /* 0x000fc60003f25070 */
[----:B------:R-:W3:Y:S01]  /*03b0*/  @!P2 LDC R229, c[0x0][0x434] ;  /* 0x00010d00ffe5ab82 */ /* 0x000ee20000000800 */
[----:B------:R-:W-:Y:S01]  /*03c0*/  IMAD.MOV.U32 R236, RZ, RZ, -0x1 ;  /* 0xffffffffffec7424 */ /* 0x000fe200078e00ff */
[----:B------:R-:W-:-:S06]  /*03d0*/  ISETP.NE.AND.EX P1, PT, R5, RZ, PT, P1 ;  /* 0x000000ff0500720c */ /* 0x000fcc0003f25310 */
[----:B------:R4:W5:Y:S01]  /*03e0*/  @!P0 LDG.E R236, desc[UR20][R242.64] ;  /* 0x00000014f2ec8981 */ /* 0x000962000c1e1900 */
[----:B-1----:R-:W-:Y:S01]  /*03f0*/  @!P4 ISETP.NE.U32.AND P0, PT, R6, RZ, PT ;  /* 0x000000ff0600c20c */ /* 0x002fe20003f05070 */
[----:B------:R-:W-:-:S03]  /*0400*/  USHF.L.U32 UR27, UR25, 0x5, URZ ;  /* 0x00000005191b7899 */ /* 0x000fc600080006ff */
[----:B------:R-:W-:-:S04]  /*0410*/  @!P4 ISETP.NE.AND.EX P0, PT, R7, RZ, PT, P0 ;  /* 0x000000ff0700c20c */ /* 0x000fc80003f05300 */
[----:B--2---:R-:W-:Y:S01]  /*0420*/  @!P4 SEL R3, R3, RZ, P0 ;  /* 0x000000ff0303c207 */ /* 0x004fe20000000000 */
[----:B------:R-:W-:Y:S01]  /*0430*/  @P4 IMAD.IADD R234, R234, 0x1, -R235 ;  /* 0x00000001eaea4824 */ /* 0x000fe200078e0aeb */
[----:B---34-:R-:W-:Y:S07]  /*0440*/  @!P1 BRA `(.L_x_126) ;  /* 0x00000000000c9947 */ /* 0x018fee0003800000 */
[----:B------:R-:W2:Y:S02]  /*0450*/  @P5 LDG.E R0, desc[UR20][R242.64+0x4] ;  /* 0x00000414f2005981 */ /* 0x000ea4000c1e1900 */
[----:B--2--5:R-:W-:-:S06]  /*0460*/  @P5 IADD3 R0, PT, PT, R0, -R236, RZ ;  /* 0x800000ec00005210 */ /* 0x024fcc0007ffe0ff */
[----:B------:R1:W5:Y:S02]  /*0470*/  @!P5 LDG.E R0, desc[UR20][R242.64] ;  /* 0x00000014f200d981 */ /* 0x000364000c1e1900 */
.L_x_126:
        /* <DEDUP_REMOVED lines=15> */
[C---:B--2---:R-:W-:Y:S01]  /*0570*/  @!P4 IMAD.WIDE.U32 R8, R2.reuse, R6, RZ ;  /* 0x000000060208c225 */ /* 0x044fe200078e00ff */
[----:B------:R-:W-:Y:S02]  /*0580*/  MOV R233, UR6 ;  /* 0x0000000600e97c02 */ /* 0x000fe40008000f00 */
[----:B------:R-:W-:Y:S01]  /*0590*/  USHF.R.S32.HI UR14, URZ, 0x1f, UR29 ;  /* 0x0000001fff0e7899 */ /* 0x000fe2000801141d */
[----:B------:R-:W-:Y:S02]  /*05a0*/  @!P4 IMAD R18, R2, R7, R9 ;  /* 0x000000070212c224 */ /* 0x000fe400078e0209 */
[----:B------:R-:W-:Y:S02]  /*05b0*/  @!P4 IMAD.MOV.U32 R19, RZ, RZ, R8 ;  /* 0x000000ffff13c224 */ /* 0x000fe400078e0008 */
        /* <DEDUP_REMOVED lines=15> */
.L_x_128:
[----:B------:R-:W2:Y:S01]  /*06b0*/  LDCU.64 UR12, c[0x0][0x3b8] ;  /* 0x00007700ff0c77ac */ /* 0x000ea20008000a00 */
[----:B------:R-:W-:-:S05]  /*06c0*/  IADD3 R4, PT, PT, R235, R236, RZ ;  /* 0x000000eceb047210 */ /* 0x000fca0007ffe0ff */
[C---:B--2---:R-:W-:Y:S02]  /*06d0*/  IMAD R8, R4.reuse, UR13, RZ ;  /* 0x0000000d04087c24 */ /* 0x044fe4000f8e02ff */
[----:B------:R-:W-:-:S05]  /*06e0*/  IMAD.WIDE.U32 R4, R4, UR12, RZ ;  /* 0x0000000c04047c25 */ /* 0x000fca000f8e00ff */
[----:B------:R-:W-:Y:S02]  /*06f0*/  IADD3 R8, PT, PT, R5, R8, RZ ;  /* 0x0000000805087210 */ /* 0x000fe40007ffe0ff */
[----:B------:R-:W-:-:S07]  /*0700*/  MOV R9, R4 ;  /* 0x0000000400097202 */ /* 0x000fce0000000f00 */
.L_x_129:
[----:B------:R-:W2:Y:S01]  /*0710*/  LDC R0, c[0x0][0x3e8] ;  /* 0x0000fa00ff007b82 */ /* 0x000ea20000000800 */
[----:B------:R-:W3:Y:S01]  /*0720*/  S2R R14, SR_CTAID.Z ;  /* 0x00000000000e7919 */ /* 0x000ee20000002700 */
[----:B------:R-:W-:Y:S01]  /*0730*/  USHF.R.S32.HI UR26, URZ, 0x1f, UR27 ;  /* 0x0000001fff1a7899 */ /* 0x000fe2000801141b */
[----:B--2---:R-:W-:-:S04]  /*0740*/  IABS R5, R0 ;  /* 0x0000000000057213 */ /* 0x004fc80000000000 */
[----:B------:R-:W2:Y:S08]  /*0750*/  I2F.RP R6, R5 ;  /* 0x0000000500067306 */ /* 0x000eb00000209400 */
[----:B--2---:R-:W2:Y:S02]  /*0760*/  MUFU.RCP R6, R6 ;  /* 0x0000000600067308 */ /* 0x004ea40000001000 */
[----:B--2---:R-:W-:-:S06]  /*0770*/  VIADD R6, R6, 0xffffffe ;  /* 0x0ffffffe06067836 */ /* 0x004fcc0000000000 */
[----:B------:R-:W2:Y:S02]  /*0780*/  F2I.FTZ.U32.TRUNC.NTZ R7, R6 ;  /* 0x0000000600077305 */ /* 0x000ea4000021f000 */
[----:B--2---:R-:W-:Y:S01]  /*0790*/  IMAD.MOV R3, RZ, RZ, -R7 ;  /* 0x000000ffff037224 */ /* 0x004fe200078e0a07 */
[----:B------:R-:W-:-:S03]  /*07a0*/  MOV R6, RZ ;  /* 0x000000ff00067202 */ /* 0x000fc60000000f00 */
[----:B------:R-:W-:Y:S01]  /*07b0*/  IMAD R4, R3, R5, RZ ;  /* 0x0000000503047224 */ /* 0x000fe200078e02ff */
[----:B---3--:R-:W-:-:S03]  /*07c0*/  IABS R3, R14 ;  /* 0x0000000e00037213 */ /* 0x008fc60000000000 */
[----:B------:R-:W-:-:S04]  /*07d0*/  IMAD.HI.U32 R6, R7, R4, R6 ;  /* 0x0000000407067227 */ /* 0x000fc800078e0006 */
[----:B------:R-:W-:-:S04]  /*07e0*/  IMAD.MOV.U32 R4, RZ, RZ, R3 ;  /* 0x000000ffff047224 */ /* 0x000fc800078e0003 */
[----:B------:R-:W-:-:S04]  /*07f0*/  IMAD.HI.U32 R6, R6, R4, RZ ;  /* 0x0000000406067227 */ /* 0x000fc800078e00ff */
[----:B------:R-:W-:-:S04]  /*0800*/  IMAD.MOV R3, RZ, RZ, -R6 ;  /* 0x000000ffff037224 */ /* 0x000fc800078e0a06 */
[----:B------:R-:W-:-:S05]  /*0810*/  IMAD R3, R5, R3, R4 ;  /* 0x0000000305037224 */ /* 0x000fca00078e0204 */
[----:B------:R-:W-:-:S13]  /*0820*/  ISETP.GT.U32.AND P1, PT, R5, R3, PT ;  /* 0x000000030500720c */ /* 0x000fda0003f24070 */
[-C--:B------:R-:W-:Y:S01]  /*0830*/  @!P1 IADD3 R3, PT, PT, R3, -R5.reuse, RZ ;  /* 0x8000000503039210 */ /* 0x080fe20007ffe0ff */
[----:B------:R-:W-:Y:S01]  /*0840*/  @!P1 VIADD R6, R6, 0x1 ;  /* 0x0000000106069836 */ /* 0x000fe20000000000 */
[----:B------:R-:W-:Y:S02]  /*0850*/  ISETP.NE.AND P1, PT, R0, RZ, PT ;  /* 0x000000ff0000720c */ /* 0x000fe40003f25270 */
[----:B------:R-:W-:Y:S02]  /*0860*/  ISETP.GE.U32.AND P5, PT, R3, R5, PT ;  /* 0x000000050300720c */ /* 0x000fe40003fa6070 */
[----:B------:R-:W-:-:S04]  /*0870*/  LOP3.LUT R3, R14, R0, RZ, 0x3c, !PT ;  /* 0x000000000e037212 */ /* 0x000fc800078e3cff */
[----:B------:R-:W-:-:S07]  /*0880*/  ISETP.GE.AND P0, PT, R3, RZ, PT ;  /* 0x000000ff0300720c */ /* 0x000fce0003f06270 */
        /* <DEDUP_REMOVED lines=12> */
[----:B------:R-:W-:Y:S02]  /*0950*/  IADD3 R5, PT, PT, R7, R4, RZ ;  /* 0x0000000407057210 */ /* 0x000fe40007ffe0ff */
[----:B------:R-:W-:-:S05]  /*0960*/  MOV R4, R6 ;  /* 0x0000000600047202 */ /* 0x000fca0000000f00 */
[----:B---3--:R-:W-:-:S04]  /*0970*/  IMAD.WIDE.U32 R4, R2, UR8, R4 ;  /* 0x0000000802047c25 */ /* 0x008fc8000f8e0004 */
[----:B------:R-:W-:Y:S01]  /*0980*/  IMAD R12, R2, UR9, R5 ;  /* 0x00000009020c7c24 */ /* 0x000fe2000f8e0205 */
[----:B------:R-:W-:Y:S01]  /*0990*/  MOV R13, R4 ;  /* 0x00000004000d7202 */ /* 0x000fe20000000f00 */
[----:B------:R-:W-:Y:S06]  /*09a0*/  BRA `(.L_x_131) ;  /* 0x0000000000187947 */ /* 0x000fec0003800000 */
.L_x_130:
[----:B------:R-:W2:Y:S01]  /*09b0*/  LDCU.64 UR6, c[0x0][0x3c0] ;  /* 0x00007800ff0677ac */ /* 0x000ea20008000a00 */
[----:B------:R-:W-:-:S05]  /*09c0*/  IADD3 R4, PT, PT, R235, R236, RZ ;  /* 0x000000eceb047210 */ /* 0x000fca0007ffe0ff */
[C---:B--2---:R-:W-:Y:S02]  /*09d0*/  IMAD R12, R4.reuse, UR7, RZ ;  /* 0x00000007040c7c24 */ /* 0x044fe4000f8e02ff */
[----:B------:R-:W-:-:S05]  /*09e0*/  IMAD.WIDE.U32 R4, R4, UR6, RZ ;  /* 0x0000000604047c25 */ /* 0x000fca000f8e00ff */
[----:B------:R-:W-:Y:S02]  /*09f0*/  IADD3 R12, PT, PT, R5, R12, RZ ;  /* 0x0000000c050c7210 */ /* 0x000fe40007ffe0ff */
[----:B------:R-:W-:-:S07]  /*0a00*/  MOV R13, R4 ;  /* 0x00000004000d7202 */ /* 0x000fce0000000f00 */
.L_x_131:
        /* <DEDUP_REMOVED lines=12> */
[----:B------:R-:W2:Y:S02]  /*0ad0*/  LDCU UR8, c[0x0][0x444] ;  /* 0x00008880ff0877ac */ /* 0x000ea40008000800 */
[----:B--2---:R-:W-:Y:S01]  /*0ae0*/  USHF.R.S32.HI UR9, URZ, 0x1f, UR8 ;  /* 0x0000001fff097899 */ /* 0x004fe20008011408 */
[----:B------:R-:W-:Y:S01]  /*0af0*/  IMAD.WIDE.U32 R20, R2, UR8, RZ ;  /* 0x0000000802147c25 */ /* 0x000fe2000f8e00ff */
[----:B------:R-:W-:-:S04]  /*0b00*/  USHF.R.S32.HI UR8, URZ, 0x1f, UR16 ;  /* 0x0000001fff087899 */ /* 0x000fc80008011410 */
[----:B------:R-:W-:Y:S02]  /*0b10*/  IMAD R5, R2, UR9, RZ ;  /* 0x0000000902057c24 */ /* 0x000fe4000f8e02ff */
[----:B------:R-:W-:-:S03]  /*0b20*/  IMAD.WIDE.U32 R24, R20, UR16, RZ ;  /* 0x0000001014187c25 */ /* 0x000fc6000f8e00ff */
[----:B------:R-:W-:-:S05]  /*0b30*/  IADD3 R5, PT, PT, R21, R5, RZ ;  /* 0x0000000515057210 */ /* 0x000fca0007ffe0ff */
[----:B------:R-:W-:Y:S01]  /*0b40*/  IMAD R28, R5, UR16, RZ ;  /* 0x00000010051c7c24 */ /* 0x000fe2000f8e02ff */
[----:B------:R-:W-:-:S03]  /*0b50*/  SHF.R.S32.HI R5, RZ, 0x1f, R23 ;  /* 0x0000001fff057819 */ /* 0x000fc60000011417 */
[----:B------:R-:W-:Y:S02]  /*0b60*/  IMAD R28, R20, UR8, R28 ;  /* 0x00000008141c7c24 */ /* 0x000fe4000f8e021c */
[----:B------:R-:W-:-:S03]  /*0b70*/  IMAD.WIDE.U32 R20, R24, R23, RZ ;  /* 0x0000001718147225 */ /* 0x000fc600078e00ff */
[----:B------:R-:W-:Y:S02]  /*0b80*/  IADD3 R28, PT, PT, R25, R28, RZ ;  /* 0x0000001c191c7210 */ /* 0x000fe40007ffe0ff */
[----:B------:R-:W-:-:S03]  /*0b90*/  MOV R25, R20 ;  /* 0x0000001400197202 */ /* 0x000fc60000000f00 */
[----:B------:R-:W-:-:S04]  /*0ba0*/  IMAD R28, R28, R23, RZ ;  /* 0x000000171c1c7224 */ /* 0x000fc800078e02ff */
[----:B------:R-:W-:-:S05]  /*0bb0*/  IMAD R28, R5, R24, R28 ;  /* 0x00000018051c7224 */ /* 0x000fca00078e021c */
[----:B------:R-:W-:Y:S01]  /*0bc0*/  IADD3 R28, PT, PT, R21, R28, RZ ;  /* 0x0000001c151c7210 */ /* 0x000fe20007ffe0ff */
[----:B------:R-:W-:Y:S06]  /*0bd0*/  BRA `(.L_x_133) ;  /* 0x0000000000107947 */ /* 0x000fec0003800000 */
.L_x_132:
[-C--:B------:R-:W-:Y:S02]  /*0be0*/  IMAD R28, R17, R10.reuse, RZ ;  /* 0x0000000a111c7224 */ /* 0x080fe400078e02ff */
[----:B------:R-:W-:-:S05]  /*0bf0*/  IMAD.WIDE.U32 R20, R16, R10, RZ ;  /* 0x0000000a10147225 */ /* 0x000fca00078e00ff */
[----:B------:R-:W-:Y:S02]  /*0c00*/  IADD3 R28, PT, PT, R21, R28, RZ ;  /* 0x0000001c151c7210 */ /* 0x000fe40007ffe0ff */
[----:B------:R-:W-:-:S07]  /*0c10*/  MOV R25, R20 ;  /* 0x0000001400197202 */ /* 0x000fce0000000f00 */
.L_x_133:
        /* <DEDUP_REMOVED lines=21> */
.L_x_134:
[----:B------:R-:W2:Y:S01]  /*0d70*/  LDC R5, c[0x0][0x434] ;  /* 0x00010d00ff057b82 */ /* 0x000ea20000000800 */
[----:B------:R-:W-:-:S04]  /*0d80*/  IMAD R6, R2, UR16, R14 ;  /* 0x0000001002067c24 */ /* 0x000fc8000f8e020e */
[----:B--2---:R-:W-:-:S05]  /*0d90*/  IMAD R5, R6, R5, RZ ;  /* 0x0000000506057224 */ /* 0x004fca00078e02ff */
[----:B------:R-:W-:-:S15]  /*0da0*/  R2UR UR32, R5 ;  /* 0x00000000052072ca */ /* 0x000fde00000e0000 */
.L_x_135:
        /* <DEDUP_REMOVED lines=10> */
.L_x_136:
[----:B------:R-:W2:Y:S01]  /*0e50*/  LDC R17, c[0x0][0x444] ;  /* 0x00011100ff117b82 */ /* 0x000ea20000000800 */
[----:B------:R-:W-:-:S04]  /*0e60*/  IMAD R5, R2, UR16, R14 ;  /* 0x0000001002057c24 */ /* 0x000fc8000f8e020e */
[----:B--2---:R-:W-:-:S07]  /*0e70*/  IMAD R17, R5, R17, RZ ;  /* 0x0000001105117224 */ /* 0x004fce00078e02ff */
.L_x_137:
[----:B------:R-:W2:Y:S01]  /*0e80*/  S2R R10, SR_TID.X ;  /* 0x00000000000a7919 */ /* 0x000ea20000002100 */
[----:B------:R-:W3:Y:S01]  /*0e90*/  LDCU.128 UR8, c[0x0][0x590] ;  /* 0x0000b200ff0877ac */ /* 0x000ee20008000c00 */
[----:B------:R-:W4:Y:S01]  /*0ea0*/  LDC R24, c[0x0][0x508] ;  /* 0x00014200ff187b82 */ /* 0x000f220000000800 */
[----:B------:R-:W-:Y:S01]  /*0eb0*/  IMAD R23, R23, UR16, RZ ;  /* 0x0000001017177c24 */ /* 0x000fe2000f8e02ff */
[----:B------:R-:W-:Y:S01]  /*0ec0*/  ISETP.NE.AND P4, PT, RZ, UR15, PT ;  /* 0x0000000fff007c0c */ /* 0x000fe2000bf85270 */
[----:B------:R-:W-:Y:S01]  /*0ed0*/  VIADD R245, R229, UR27 ;  /* 0x0000001be5f57c36 */ /* 0x000fe20008000000 */
[----:B------:R-:W5:Y:S01]  /*0ee0*/  LDCU.64 UR34, c[0x0][0x420] ;  /* 0x00008400ff2277ac */ /* 0x000f620008000a00 */
[----:B------:R-:W-:Y:S03]  /*0ef0*/  BSSY.RECONVERGENT B1, `(.L_x_127) ;  /* 0x000050a000017945 */ /* 0x000fe60003800200 */
[----:B------:R-:W1:Y:S01]  /*0f00*/  LDC.64 R30, c[0x0][0x5e8] ;  /* 0x00017a00ff1e7b82 */ /* 0x000e620000000a00 */
[----:B------:R-:W-:-:S02]  /*0f10*/  UIADD3 UR32, UPT, UPT, UR29, UR32, URZ ;  /* 0x000000201d207290 */ /* 0x000fc4000fffe0ff */
[----:B---3--:R-:W-:Y:S02]  /*0f20*/  UIMAD UR17, UR14, UR8, URZ ;  /* 0x000000080e1172a4 */ /* 0x008fe4000f8e02ff */
[----:B------:R-:W-:Y:S02]  /*0f30*/  USHF.L.U64.HI UR30, UR8, 0x5, UR9 ;  /* 0x00000005081e7899 */ /* 0x000fe40008010209 */
[----:B------:R-:W-:Y:S02]  /*0f40*/  UIMAD UR17, UR29, UR9, UR17 ;  /* 0x000000091d1172a4 */ /* 0x000fe4000f8e0211 */
[----:B------:R-:W-:Y:S01]  /*0f50*/  USHF.L.U32 UR31, UR8, 0x5, URZ ;  /* 0x00000005081f7899 */ /* 0x000fe200080006ff */
[----:B----4-:R-:W-:Y:S01]  /*0f60*/  IADD3 R24, PT, PT, R245, -R24, -R234 ;  /* 0x80000018f5187210 */ /* 0x010fe20007ffe8ea */
[----:B-----5:R-:W-:Y:S01]  /*0f70*/  UIMAD.WIDE UR32, UR32, 0x4, UR34 ;  /* 0x00000004202078a5 */ /* 0x020fe2000f8e0222 */
[----:B--2---:R-:W-:Y:S01]  /*0f80*/  IMAD.SHL.U32 R11, R10, 0x8, RZ ;  /* 0x000000080a0b7824 */ /* 0x004fe200078e00ff */
[----:B------:R-:W-:-:S02]  /*0f90*/  SHF.R.U32.HI R15, RZ, 0x3, R10 ;  /* 0x00000003ff0f7819 */ /* 0x000fc4000001160a */
[----:B------:R-:W-:Y:S02]  /*0fa0*/  SHF.R.U32.HI R20, RZ, 0x5, R10 ;  /* 0x00000005ff147819 */ /* 0x000fe4000001160a */
[----:B------:R-:W-:Y:S02]  /*0fb0*/  LOP3.LUT R16, R11, 0x38, RZ, 0xc0, !PT ;  /* 0x000000380b107812 */ /* 0x000fe400078ec0ff */
[----:B------:R-:W-:Y:S02]  /*0fc0*/  LOP3.LUT R22, R10, 0x1f, RZ, 0xc0, !PT ;  /* 0x0000001f0a167812 */ /* 0x000fe400078ec0ff */
[----:B------:R-:W-:Y:S01]  /*0fd0*/  IADD3 R6, P0, PT, R16, R4, RZ ;  /* 0x0000000410067210 */ /* 0x000fe20007f1e0ff */
[----:B------:R-:W-:Y:S02]  /*0fe0*/  IMAD.U32 R4, RZ, RZ, UR8 ;  /* 0x00000008ff047e24 */ /* 0x000fe4000f8e00ff */
[C---:B------:R-:W-:Y:S02]  /*0ff0*/  IMAD R22, R23.reuse, R20, R22 ;  /* 0x0000001417167224 */ /* 0x040fe400078e0216 */
[----:B------:R-:W-:Y:S01]  /*1000*/  IMAD.X R7, RZ, RZ, R7, P0 ;  /* 0x000000ffff077224 */ /* 0x000fe200000e0607 */
[--C-:B------:R-:W-:Y:S01]  /*1010*/  IADD3 R25, P1, P0, R32, R25, R29.reuse ;  /* 0x0000001920197210 */ /* 0x100fe2000783e01d */
[----:B------:R-:W-:Y:S01]  /*1020*/  IMAD.SHL.U32 R23, R23, 0x40, RZ ;  /* 0x0000004017177824 */ /* 0x000fe200078e00ff */
[----:B------:R-:W-:Y:S01]  /*1030*/  SHF.R.S32.HI R29, RZ, 0x1f, R29 ;  /* 0x0000001fff1d7819 */ /* 0x000fe2000001141d */
[----:B------:R-:W-:-:S02]  /*1040*/  IMAD.WIDE.U32 R6, R4, UR29, R6 ;  /* 0x0000001d04067c25 */ /* 0x000fc4000f8e0006 */
[----:B------:R-:W2:Y:S01]  /*1050*/  LDC.64 R4, c[0x0][0x3b0] ;  /* 0x0000ec00ff047b82 */ /* 0x000ea20000000a00 */
[----:B------:R-:W-:Y:S01]  /*1060*/  IADD3.X R21, PT, PT, R21, R28, R29, P1, P0 ;  /* 0x0000001c15157210 */ /* 0x000fe20000fe041d */
[----:B------:R-:W-:Y:S01]  /*1070*/  VIADD R27, R7, UR17 ;  /* 0x00000011071b7c36 */ /* 0x000fe20008000000 */
[----:B------:R-:W3:Y:S01]  /*1080*/  LDCU.64 UR16, c[0x0][0x3c8] ;  /* 0x00007900ff1077ac */ /* 0x000ee20008000a00 */
[----:B------:R-:W-:Y:S02]  /*1090*/  IMAD.MOV.U32 R26, RZ, RZ, R6 ;  /* 0x000000ffff1a7224 */ /* 0x000fe400078e0006 */
[----:B------:R-:W-:Y:S02]  /*10a0*/  VIADD R28, R17, UR29 ;  /* 0x0000001d111c7c36 */ /* 0x000fe40008000000 */
[----:B------:R-:W4:Y:S01]  /*10b0*/  LDC.64 R6, c[0x0][0x5f8] ;  /* 0x00017e00ff067b82 */ /* 0x000f220000000a00 */
[----:B------:R-:W-:-:S04]  /*10c0*/  IMAD.WIDE.U32 R26, R14, UR10, R26 ;  /* 0x0000000a0e1a7c25 */ /* 0x000fc8000f8e001a */
[----:B------:R-:W-:Y:S01]  /*10d0*/  IMAD R27, R14, UR11, R27 ;  /* 0x0000000b0e1b7c24 */ /* 0x000fe2000f8e021b */
[----:B------:R-:W5:Y:S01]  /*10e0*/  LDCU.64 UR10, c[0x0][0x550] ;  /* 0x0000aa00ff0a77ac */ /* 0x000f620008000a00 */
[----:B------:R-:W-:Y:S02]  /*10f0*/  IMAD.MOV.U32 R17, RZ, RZ, RZ ;  /* 0x000000ffff117224 */ /* 0x000fe400078e00ff */
[----:B------:R-:W-:-:S04]  /*1100*/  IMAD.WIDE.U32 R26, R15, UR8, R26 ;  /* 0x000000080f1a7c25 */ /* 0x000fc8000f8e001a */
[----:B------:R-:W-:Y:S01]  /*1110*/  IMAD R20, R15, UR9, R27 ;  /* 0x000000090f147c24 */ /* 0x000fe2000f8e021b */
[----:B------:R-:W3:Y:S01]  /*1120*/  LDCU.64 UR8, c[0x0][0x570] ;  /* 0x0000ae00ff0877ac */ /* 0x000ee20008000a00 */
[----:B-1----:R-:W-:-:S04]  /*1130*/  IMAD.WIDE R28, R28, 0x4, R30 ;  /* 0x000000041c1c7825 */ /* 0x002fc800078e021e */
[C---:B--2---:R-:W-:Y:S01]  /*1140*/  IMAD R27, R4.reuse, UR14, RZ ;  /* 0x0000000e041b7c24 */ /* 0x044fe2000f8e02ff */
[----:B------:R-:W1:Y:S01]  /*1150*/  LDCU.64 UR14, c[0x0][0x380] ;  /* 0x00007000ff0e77ac */ /* 0x000e620008000a00 */
[----:B------:R-:W-:Y:S01]  /*1160*/  IMAD.WIDE.U32 R32, R4, UR29, R16 ;  /* 0x0000001d04207c25 */ /* 0x000fe2000f8e0010 */
[----:B-----5:R-:W-:-:S03]  /*1170*/  LEA R238, P3, R26, UR10, 0x1 ;  /* 0x0000000a1aee7c11 */ /* 0x020fc6000f8608ff */
[----:B------:R-:W-:Y:S01]  /*1180*/  IMAD R27, R5, UR29, R27 ;  /* 0x0000001d051b7c24 */ /* 0x000fe2000f8e021b */
[----:B------:R-:W-:Y:S01]  /*1190*/  IADD3 R30, P0, PT, R19, R32, RZ ;  /* 0x00000020131e7210 */ /* 0x000fe20007f1e0ff */
[----:B----4-:R-:W-:Y:S01]  /*11a0*/  IMAD.WIDE.U32 R34, R6, UR19, RZ ;  /* 0x0000001306227c25 */ /* 0x010fe2000f8e00ff */
[----:B------:R-:W-:Y:S02]  /*11b0*/  SHF.R.S32.HI R6, RZ, 0x1f, R24 ;  /* 0x0000001fff067819 */ /* 0x000fe40000011418 */
[----:B------:R-:W-:Y:S01]  /*11c0*/  IADD3.X R31, PT, PT, R18, R33, R27, P0, !PT ;  /* 0x00000021121f7210 */ /* 0x000fe200007fe41b */
[----:B------:R-:W-:Y:S01]  /*11d0*/  IMAD R7, R7, UR19, R35 ;  /* 0x0000001307077c24 */ /* 0x000fe2000f8e0223 */
[----:B------:R-:W-:Y:S02]  /*11e0*/  LEA.HI R6, R6, R24, RZ, 0x6 ;  /* 0x0000001806067211 */ /* 0x000fe400078f30ff */
[----:B------:R-:W-:Y:S01]  /*11f0*/  SEL R18, R34, RZ, P4 ;  /* 0x000000ff22127207 */ /* 0x000fe20002000000 */
[----:B---3--:R-:W-:Y:S01]  /*1200*/  IMAD.WIDE.U32 R30, R14, UR16, R30 ;  /* 0x000000100e1e7c25 */ /* 0x008fe2000f8e001e */
[----:B------:R-:W-:-:S02]  /*1210*/  R2UR UR16, R6 ;  /* 0x00000000061072ca */ /* 0x000fc400000e0000 */
[----:B------:R-:W-:Y:S01]  /*1220*/  IADD3 R18, P1, P0, R22, R25, R18 ;  /* 0x0000001916127210 */ /* 0x000fe2000783e012 */
[----:B------:R-:W-:Y:S01]  /*1230*/  IMAD R31, R14, UR17, R31 ;  /* 0x000000110e1f7c24 */ /* 0x000fe2000f8e021f */
[----:B------:R-:W-:Y:S02]  /*1240*/  SHF.R.S32.HI R22, RZ, 0x1f, R22 ;  /* 0x0000001fff167819 */ /* 0x000fe40000011416 */
[----:B------:R-:W-:Y:S01]  /*1250*/  SEL R7, R7, RZ, P4 ;  /* 0x000000ff07077207 */ /* 0x000fe20002000000 */
[C---:B------:R-:W-:Y:S01]  /*1260*/  IMAD.WIDE.U32 R30, R15.reuse, R4, R30 ;  /* 0x000000040f1e7225 */ /* 0x040fe200078e001e */
        /* <DEDUP_REMOVED lines=8> */
[C---:B------:R-:W-:Y:S02]  /*12f0*/  IADD3 R18, P0, PT, R23.reuse, R18, RZ ;  /* 0x0000001217127210 */ /* 0x040fe40007f1e0ff */
[C---:B------:R-:W-:Y:S01]  /*1300*/  SHF.L.U64.HI R5, R4.reuse, 0x5, R5 ;  /* 0x0000000504057819 */ /* 0x040fe20000010205 */
[----:B------:R-:W-:Y:S01]  /*1310*/  USEL UR14, URZ, UR16, !UP0 ;  /* 0x00000010ff0e7287 */ /* 0x000fe2000c000000 */
[----:B------:R-:W-:Y:S01]  /*1320*/  LEA.HI.X.SX32 R7, R23, R7, 0x1, P0 ;  /* 0x0000000717077211 */ /* 0x000fe200000f0eff */
[----:B------:R-:W-:Y:S01]  /*1330*/  IMAD.SHL.U32 R4, R4, 0x20, RZ ;  /* 0x0000002004047824 */ /* 0x000fe200078e00ff */
[----:B------:R-:W-:Y:S01]  /*1340*/  LEA R202, P0, R18, UR8, 0x2 ;  /* 0x0000000812ca7c11 */ /* 0x000fe2000f8010ff */
        /* <DEDUP_REMOVED lines=16> */
[----:B------:R-:W-:Y:S01]  /*1450*/  MOV R3, R4 ;  /* 0x0000000400037202 */ /* 0x000fe20000000f00 */
[----:B------:R-:W-:Y:S05]  /*1460*/  BRA `(.L_x_140) ;  /* 0x0000000000187947 */ /* 0x000fea0003800000 */
.L_x_139:
[----:B------:R-:W1:Y:S01]  /*1470*/  LDCU.64 UR16, c[0x0][0x5c0] ;  /* 0x0000b800ff1077ac */ /* 0x000e620008000a00 */
[----:B------:R-:W-:-:S05]  /*1480*/  IADD3 R0, PT, PT, R235, R236, RZ ;  /* 0x000000eceb007210 */ /* 0x000fca0007ffe0ff */
[C---:B-1----:R-:W-:Y:S02]  /*1490*/  IMAD R3, R0.reuse, UR17, RZ ;  /* 0x0000001100037c24 */ /* 0x042fe4000f8e02ff */
[----:B------:R-:W-:-:S05]  /*14a0*/  IMAD.WIDE.U32 R4, R0, UR16, RZ ;  /* 0x0000001000047c25 */ /* 0x000fca000f8e00ff */
[----:B------:R-:W-:Y:S02]  /*14b0*/  IADD3 R0, PT, PT, R5, R3, RZ ;  /* 0x0000000305007210 */ /* 0x000fe40007ffe0ff */
[----:B------:R-:W-:Y:S02]  /*14c0*/  MOV R3, R4 ;  /* 0x0000000400037202 */ /* 0x000fe40000000f00 */
.L_x_140:
        /* <DEDUP_REMOVED lines=12> */
.L_x_141:
[----:B------:R-:W1:Y:S01]  /*1590*/  LDCU.64 UR14, c[0x0][0x5c8] ;  /* 0x0000b900ff0e77ac */ /* 0x000e620008000a00 */
[----:B------:R-:W-:-:S05]  /*15a0*/  IADD3 R235, PT, PT, R235, R236, RZ ;  /* 0x000000ecebeb7210 */ /* 0x000fca0007ffe0ff */
[C---:B-1----:R-:W-:Y:S02]  /*15b0*/  IMAD R4, R235.reuse, UR15, RZ ;  /* 0x0000000feb047c24 */ /* 0x042fe4000f8e02ff */
[----:B------:R-:W-:-:S05]  /*15c0*/  IMAD.WIDE.U32 R6, R235, UR14, RZ ;  /* 0x0000000eeb067c25 */ /* 0x000fca000f8e00ff */
[----:B------:R-:W-:Y:S02]  /*15d0*/  IADD3 R4, PT, PT, R7, R4, RZ ;  /* 0x0000000407047210 */ /* 0x000fe40007ffe0ff */
[----:B------:R-:W-:Y:S02]  /*15e0*/  MOV R5, R6 ;  /* 0x0000000600057202 */ /* 0x000fe40000000f00 */
.L_x_142:
        /* <DEDUP_REMOVED lines=19> */
[----:B--2---:R-:W-:Y:S01]  /*1720*/  IMAD.WIDE.U32 R4, R14, UR6, R6 ;  /* 0x000000060e047c25 */ /* 0x004fe2000f8e0006 */
[----:B------:R-:W-:-:S03]  /*1730*/  MOV R6, R8 ;  /* 0x0000000800067202 */ /* 0x000fc60000000f00 */
[C---:B------:R-:W-:Y:S02]  /*1740*/  IMAD R7, R14.reuse, UR13, R9 ;  /* 0x0000000d0e077c24 */ /* 0x040fe4000f8e0209 */
[----:B------:R-:W-:Y:S02]  /*1750*/  IMAD R5, R14, UR7, R5 ;  /* 0x000000070e057c24 */ /* 0x000fe4000f8e0205 */
[----:B------:R-:W-:-:S04]  /*1760*/  IMAD.WIDE.U32 R6, R15, UR16, R6 ;  /* 0x000000100f067c25 */ /* 0x000fc8000f8e0006 */
[----:B------:R-:W-:-:S04]  /*1770*/  IMAD.WIDE.U32 R4, R15, UR14, R4 ;  /* 0x0000000e0f047c25 */ /* 0x000fc8000f8e0004 */
[C---:B------:R-:W-:Y:S01]  /*1780*/  IMAD R0, R15.reuse, UR17, R7 ;  /* 0x000000110f007c24 */ /* 0x040fe2000f8e0207 */
        /* <DEDUP_REMOVED lines=14> */
.L_x_138:
        /* <DEDUP_REMOVED lines=19> */
[----:B------:R-:W-:Y:S01]  /*19a0*/  IMAD R2, R3, UR11, R2 ;  /* 0x0000000b03027c24 */ /* 0x000fe2000f8e0202 */
[----:B------:R-:W-:-:S04]  /*19b0*/  MOV R12, R18 ;  /* 0x00000012000c7202 */ /* 0x000fc80000000f00 */
        /* <DEDUP_REMOVED lines=13> */
.L_x_145:
[----:B------:R2:W-:Y:S04]  /*1a90*/  STS.128 [R6+0x14000], RZ ;  /* 0x014000ff06007388 */ /* 0x0005e80000000c00 */
[----:B------:R2:W-:Y:S04]  /*1aa0*/  STS.128 [R6+0x15000], RZ ;  /* 0x015000ff06007388 */ /* 0x0005e80000000c00 */
[----:B------:R2:W-:Y:S04]  /*1ab0*/  STS.128 [R6+0x16000], RZ ;  /* 0x016000ff06007388 */ /* 0x0005e80000000c00 */
[----:B------:R2:W-:Y:S02]  /*1ac0*/  STS.128 [R6+0x17000], RZ ;  /* 0x017000ff06007388 */ /* 0x0005e40000000c00 */
.L_x_146:
[----:B------:R-:W-:Y:S05]  /*1ad0*/  BSYNC.RECONVERGENT B0 ;  /* 0x0000000000007941 */ /* 0x000fea0003800200 */
.L_x_144:
[--C-:B------:R-:W-:Y:S01]  /*1ae0*/  SHF.R.U32.HI R2, RZ, 0x1, R10.reuse ;  /* 0x00000001ff027819 */ /* 0x100fe2000001160a */
[----:B------:R-:W-:Y:S01]  /*1af0*/  IMAD.MOV.U32 R231, RZ, RZ, 0x7f800000 ;  /* 0x7f800000ffe77424 */ /* 0x000fe200078e00ff */
[----:B------:R-:W-:Y:S01]  /*1b00*/  SHF.R.U32.HI R232, RZ, 0x2, R10 ;  /* 0x00000002ffe87819 */ /* 0x000fe2000001160a */
[----:B------:R-:W-:Y:S01]  /*1b10*/  IMAD.MOV.U32 R230, RZ, RZ, 0x7f800000 ;  /* 0x7f800000ffe67424 */ /* 0x000fe200078e00ff */
[----:B------:R-:W-:Y:S01]  /*1b20*/  LOP3.LUT R7, R2, 0x30, RZ, 0xc0, !PT ;  /* 0x0000003002077812 */ /* 0x000fe200078ec0ff */
[----:B------:R-:W0:Y:S03]  /*1b30*/  LDGDEPBAR ;  /* 0x00000000000079af */ /* 0x000e260000000000 */
[----:B------:R-:W-:Y:S01]  /*1b40*/  LOP3.LUT R232, R7, 0x7, R232, 0xf8, !PT ;  /* 0x0000000707e87812 */ /* 0x000fe200078ef8e8 */
[----:B------:R-:W-:-:S04]  /*1b50*/  VIADD R7, R229, -UR29 ;  /* 0x8000001de5077c36 */ /* 0x000fc80008000000 */
[C---:B------:R-:W-:Y:S01]  /*1b60*/  VIADD R12, R232.reuse, 0x8 ;  /* 0x00000008e80c7836 */ /* 0x040fe20000000000 */
[----:B------:R-:W-:-:S04]  /*1b70*/  ISETP.GE.AND P1, PT, R232, R7, PT ;  /* 0x00000007e800720c */ /* 0x000fc80003f26270 */
[----:B------:R-:W-:Y:S01]  /*1b80*/  ISETP.GE.AND P0, PT, R12, R7, PT ;  /* 0x000000070c00720c */ /* 0x000fe20003f06270 */
[----:B------:R-:W-:-:S04]  /*1b90*/  IMAD.MOV.U32 R12, RZ, RZ, 0x4 ;  /* 0x00000004ff0c7424 */ /* 0x000fc800078e00ff */
[----:B------:R-:W-:-:S05]  /*1ba0*/  IMAD.WIDE.U32 R12, R232, R12, UR32 ;  /* 0x00000020e80c7e25 */ /* 0x000fca000f8e000c */
[----:B------:R-:W5:Y:S04]  /*1bb0*/  @!P1 LDG.E R231, desc[UR20][R12.64] ;  /* 0x000000140ce79981 */ /* 0x000f68000c1e1900 */
[----:B------:R3:W5:Y:S01]  /*1bc0*/  @!P0 LDG.E R230, desc[UR20][R12.64+0x20] ;  /* 0x000020140ce68981 */ /* 0x000762000c1e1900 */
[----:B------:R-:W-:Y:S01]  /*1bd0*/  ISETP.GE.AND P3, PT, R15, R7, PT ;  /* 0x000000070f00720c */ /* 0x000fe20003f66270 */
[----:B------:R-:W-:-:S12]  /*1be0*/  BSSY.RECONVERGENT B0, `(.L_x_147) ;  /* 0x0000050000007945 */ /* 0x000fd80003800200 */
[----:B------:R-:W-:Y:S01]  /*1bf0*/  @!PT LDS RZ, [RZ] ;  /* 0x00000000fffff984 */ /* 0x000fe20000000800 */
[----:B------:R-:W-:Y:S01]  /*1c00*/  @!PT LDS RZ, [RZ] ;  /* 0x00000000fffff984 */ /* 0x000fe20000000800 */
[----:B------:R-:W-:Y:S01]  /*1c10*/  @!PT LDS RZ, [RZ] ;  /* 0x00000000fffff984 */ /* 0x000fe20000000800 */
[----:B------:R4:W-:Y:S04]  /*1c20*/  @!P3 LDGSTS.E.BYPASS.LTC128B.128 [R6+0x8000], desc[UR20][R238.64] ;  /* 0x08000000ee06bfae */ /* 0x0009e8000b981a14 */
[----:B------:R4:W-:Y:S04]  /*1c30*/  @!P3 LDGSTS.E.BYPASS.LTC128B.128 [R6+0xa000], desc[UR20][R238.64+0x80] ;  /* 0x0a000080ee06bfae */ /* 0x0009e8000b981a14 */
[----:B------:R4:W-:Y:S01]  /*1c40*/  @!P3 LDGSTS.E.BYPASS.LTC128B.128 [R6+0xc000], desc[UR20][R238.64+0x100] ;  /* 0x0c000100ee06bfae */ /* 0x0009e2000b981a14 */
[----:B---3--:R-:W-:-:S03]  /*1c50*/  VIADD R12, R15, 0x20 ;  /* 0x000000200f0c7836 */ /* 0x008fc60000000000 */
[----:B------:R4:W-:Y:S01]  /*1c60*/  @!P3 LDGSTS.E.BYPASS.LTC128B.128 [R6+0xe000], desc[UR20][R238.64+0x180] ;  /* 0x0e000180ee06bfae */ /* 0x0009e2000b981a14 */
[----:B------:R-:W-:Y:S01]  /*1c70*/  IMAD.U32 R13, RZ, RZ, UR31 ;  /* 0x0000001fff0d7e24 */ /* 0x000fe2000f8e00ff */
[----:B------:R-:W-:Y:S01]  /*1c80*/  ISETP.GE.AND P2, PT, R12, R7, PT ;  /* 0x000000070c00720c */ /* 0x000fe20003f46270 */
[----:B------:R-:W-:Y:S01]  /*1c90*/  IMAD.U32 R12, RZ, RZ, UR31 ;  /* 0x0000001fff0c7e24 */ /* 0x000fe2000f8e00ff */
[----:B------:R4:W-:Y:S01]  /*1ca0*/  @P3 STS.128 [R6+0x8000], RZ ;  /* 0x008000ff06003388 */ /* 0x0009e20000000c00 */
[----:B------:R-:W-:-:S03]  /*1cb0*/  IMAD.U32 R7, RZ, RZ, UR30 ;  /* 0x0000001eff077e24 */ /* 0x000fc6000f8e00ff */
[----:B------:R4:W-:Y:S04]  /*1cc0*/  @P3 STS.128 [R6+0xa000], RZ ;  /* 0x00a000ff06003388 */ /* 0x0009e80000000c00 */
[----:B------:R4:W-:Y:S03]  /*1cd0*/  @P3 STS.128 [R6+0xc000], RZ ;  /* 0x00c000ff06003388 */ /* 0x0009e60000000c00 */
[----:B------:R-:W-:Y:S01]  /*1ce0*/  @!P2 LEA R20, P1, R13, R238, 0x1 ;  /* 0x000000ee0d14a211 */ /* 0x000fe200078208ff */
[----:B------:R4:W-:Y:S01]  /*1cf0*/  @P3 STS.128 [R6+0xe000], RZ ;  /* 0x00e000ff06003388 */ /* 0x0009e20000000c00 */
[----:B-1----:R-:W-:Y:S02]  /*1d00*/  @!P2 LEA R18, P0, R4, R240, 0x1 ;  /* 0x000000f00412a211 */ /* 0x002fe400078008ff */
[----:B------:R-:W-:Y:S01]  /*1d10*/  @!P2 LEA.HI.X R21, R12, R239, R7, 0x1, P1 ;  /* 0x000000ef0c15a211 */ /* 0x000fe200008f0c07 */
[----:B------:R4:W-:Y:S01]  /*1d20*/  @P2 STS.128 [R6+0x9000], RZ ;  /* 0x009000ff06002388 */ /* 0x0009e20000000c00 */
[----:B------:R-:W-:-:S03]  /*1d30*/  @!P2 LEA.HI.X R19, R4, R241, R5, 0x1, P0 ;  /* 0x000000f10413a211 */ /* 0x000fc600000f0c05 */
        /* <DEDUP_REMOVED lines=54> */
.L_x_148:
[----:B------:R3:W-:Y:S04]  /*20a0*/  STS.128 [R6+0x10000], RZ ;  /* 0x010000ff06007388 */ /* 0x0007e80000000c00 */
[----:B------:R3:W-:Y:S04]  /*20b0*/  STS.128 [R6+0x11000], RZ ;  /* 0x011000ff06007388 */ /* 0x0007e80000000c00 */
[----:B------:R3:W-:Y:S04]  /*20c0*/  STS.128 [R6+0x12000], RZ ;  /* 0x012000ff06007388 */ /* 0x0007e80000000c00 */
[----:B------:R3:W-:Y:S02]  /*20d0*/  STS.128 [R6+0x13000], RZ ;  /* 0x013000ff06007388 */ /* 0x0007e40000000c00 */
.L_x_149:
[----:B------:R-:W-:Y:S05]  /*20e0*/  BSYNC.RECONVERGENT B0 ;  /* 0x0000000000007941 */ /* 0x000fea0003800200 */
.L_x_147:
[----:B------:R-:W2:Y:S01]  /*20f0*/  S2R R213, SR_TID.X ;  /* 0x0000000000d57919 */ /* 0x000ea20000002100 */
[C---:B------:R-:W-:Y:S01]  /*2100*/  IMAD.SHL.U32 R222, R10.reuse, 0x40, RZ ;  /* 0x000000400ade7824 */ /* 0x040fe200078e00ff */
[----:B------:R-:W-:Y:S01]  /*2110*/  IADD3 R3, PT, PT, R233, R232, R234 ;  /* 0x000000e8e9037210 */ /* 0x000fe20007ffe0ea */
[C---:B------:R-:W-:Y:S01]  /*2120*/  IMAD.SHL.U32 R0, R10.reuse, 0x20, RZ ;  /* 0x000000200a007824 */ /* 0x040fe200078e00ff */
[----:B------:R-:W0:Y:S01]  /*2130*/  LDGDEPBAR ;  /* 0x00000000000079af */ /* 0x000e220000000000 */
[----:B------:R-:W-:Y:S01]  /*2140*/  R2P PR, R10, 0x6 ;  /* 0x000000060a007804 */ /* 0x000fe20000000000 */
[----:B------:R-:W-:Y:S01]  /*2150*/  IMAD.MOV.U32 R224, RZ, RZ, 0x20 ;  /* 0x00000020ffe07424 */ /* 0x000fe200078e00ff */
[----:B-1----:R-:W-:Y:S01]  /*2160*/  LOP3.LUT R8, R222, 0x1c0, RZ, 0xc0, !PT ;  /* 0x000001c0de087812 */ /* 0x002fe200078ec0ff */
[----:B------:R-:W-:Y:S01]  /*2170*/  IMAD.IADD R229, R3, 0x1, -R229 ;  /* 0x0000000103e57824 */ /* 0x000fe200078e0ae5 */
[----:B------:R-:W-:Y:S01]  /*2180*/  LOP3.LUT R223, R0, 0x200, RZ, 0xc0, !PT ;  /* 0x0000020000df7812 */ /* 0x000fe200078ec0ff */
[----:B------:R-:W1:Y:S01]  /*2190*/  LDC R244, c[0x0][0x44c] ;  /* 0x00011300fff47b82 */ /* 0x000e620000000800 */
[--C-:B------:R-:W-:Y:S01]  /*21a0*/  LOP3.LUT R8, R8, 0x38, R11.reuse, 0xf8, !PT ;  /* 0x0000003808087812 */ /* 0x100fe200078ef80b */
[----:B------:R-:W1:Y:S01]  /*21b0*/  LDCU UR9, c[0x0][0x590] ;  /* 0x0000b200ff0977ac */ /* 0x000e620008000800 */
[----:B------:R-:W-:Y:S01]  /*21c0*/  LOP3.LUT R223, R223, 0x1c00, R11, 0xf8, !PT ;  /* 0x00001c00dfdf7812 */ /* 0x000fe200078ef80b */
[----:B------:R-:W-:Y:S01]  /*21d0*/  IMAD.MOV.U32 R221, RZ, RZ, 0x40 ;  /* 0x00000040ffdd7424 */ /* 0x000fe200078e00ff */
[C---:B------:R-:W-:Y:S01]  /*21e0*/  LOP3.LUT R10, R8.reuse, 0x8, R10, 0x78, !PT ;  /* 0x00000008080a7812 */ /* 0x040fe200078e780a */
[----:B------:R-:W-:Y:S01]  /*21f0*/  IMAD.MOV.U32 R246, RZ, RZ, 0x20 ;  /* 0x00000020fff67424 */ /* 0x000fe200078e00ff */
[----:B------:R-:W-:Y:S01]  /*2200*/  LOP3.LUT R8, R8, 0x8, R2, 0x78, !PT ;  /* 0x0000000808087812 */ /* 0x000fe200078e7802 */
[----:B------:R-:W-:Y:S01]  /*2210*/  IMAD.MOV.U32 R248, RZ, RZ, 0x240 ;  /* 0x00000240fff87424 */ /* 0x000fe200078e00ff */
[----:B------:R-:W-:-:S02]  /*2220*/  LOP3.LUT R223, R223, R10, RZ, 0xfc, !PT ;  /* 0x0000000adfdf7212 */ /* 0x000fc400078efcff */
[----:B------:R-:W-:Y:S02]  /*2230*/  CS2R R126, SRZ ;  /* 0x00000000007e7805 */ /* 0x000fe4000001ff00 */
[----:B------:R-:W-:Y:S02]  /*2240*/  SEL R224, R224, 0xffffffe0, !P1 ;  /* 0xffffffe0e0e07807 */ /* 0x000fe40004800000 */
[----:B------:R-:W-:Y:S02]  /*2250*/  CS2R R124, SRZ ;  /* 0x00000000007c7805 */ /* 0x000fe4000001ff00 */
[----:B------:R-:W-:Y:S02]  /*2260*/  LEA R223, R223, UR5, 0x1 ;  /* 0x00000005dfdf7c11 */ /* 0x000fe4000f8e08ff */
[----:B------:R-:W-:Y:S02]  /*2270*/  CS2R R130, SRZ ;  /* 0x0000000000827805 */ /* 0x000fe4000001ff00 */
[----:B------:R-:W-:-:S02]  /*2280*/  LOP3.LUT R222, R222, 0x200, RZ, 0xc0, !PT ;  /* 0x00000200dede7812 */ /* 0x000fc400078ec0ff */
[----:B------:R-:W-:Y:S02]  /*2290*/  CS2R R128, SRZ ;  /* 0x0000000000807805 */ /* 0x000fe4000001ff00 */
[----:B------:R-:W-:Y:S01]  /*22a0*/  SEL R221, R221, 0xffffffc0, !P2 ;  /* 0xffffffc0dddd7807 */ /* 0x000fe20005000000 */
[----:B------:R-:W-:-:S04]  /*22b0*/  DEPBAR.LE SB0, 0x1 ;  /* 0x000080400000791a */ /* 0x000fc80000000000 */
[C---:B--2---:R-:W-:Y:S01]  /*22c0*/  IMAD.SHL.U32 R3, R213.reuse, 0x40, RZ ;  /* 0x00000040d5037824 */ /* 0x044fe200078e00ff */
[----:B------:R-:W-:Y:S01]  /*22d0*/  SHF.R.U32.HI R228, RZ, 0x2, R213 ;  /* 0x00000002ffe47819 */ /* 0x000fe200000116d5 */
[----:B------:R-:W-:Y:S01]  /*22e0*/  BAR.SYNC.DEFER_BLOCKING 0x0 ;  /* 0x0000000000007b1d */ /* 0x000fe20000010000 */
[C---:B------:R-:W-:Y:S01]  /*22f0*/  IMAD.SHL.U32 R7, R213.reuse, 0x100, RZ ;  /* 0x00000100d5077824 */ /* 0x040fe200078e00ff */
[----:B------:R-:W-:Y:S01]  /*2300*/  LOP3.LUT R222, R222, 0xc00, R0, 0xf8, !PT ;  /* 0x00000c00dede7812 */ /* 0x000fe200078ef800 */
[----:B------:R-:W-:Y:S01]  /*2310*/  IMAD.SHL.U32 R2, R213, 0x8, RZ ;  /* 0x00000008d5027824 */ /* 0x000fe200078e00ff */
[----:B------:R-:W-:Y:S01]  /*2320*/  LOP3.LUT R219, R3, 0x1c0, RZ, 0xc0, !PT ;  /* 0x000001c003db7812 */ /* 0x000fe200078ec0ff */
[----:B------:R-:W-:Y:S01]  /*2330*/  VIADD R188, R223, 0x14040 ;  /* 0x00014040dfbc7836 */ /* 0x000fe20000000000 */
[----:B------:R-:W-:Y:S01]  /*2340*/  LOP3.LUT R5, R3, 0x200, RZ, 0xc0, !PT ;  /* 0x0000020003057812 */ /* 0x000fe200078ec0ff */
[----:B------:R-:W-:Y:S01]  /*2350*/  IMAD.IADD R216, R223, 0x1, R224 ;  /* 0x00000001dfd87824 */ /* 0x000fe200078e02e0 */
[----:B------:R-:W-:Y:S01]  /*2360*/  LOP3.LUT R219, R219, 0x38, R228, 0xf8, !PT ;  /* 0x00000038dbdb7812 */ /* 0x000fe200078ef8e4 */
[----:B------:R-:W-:Y:S01]  /*2370*/  IMAD.SHL.U32 R0, R213, 0x20, RZ ;  /* 0x00000020d5007824 */ /* 0x000fe200078e00ff */
[----:B------:R-:W-:Y:S01]  /*2380*/  LOP3.LUT R5, R5, 0x1000, R7, 0xf8, !PT ;  /* 0x0000100005057812 */ /* 0x000fe200078ef807 */
[----:B---34-:R-:W-:Y:S01]  /*2390*/  IMAD.SHL.U32 R6, R213, 0x10, RZ ;  /* 0x00000010d5067824 */ /* 0x018fe200078e00ff */
[----:B------:R-:W-:Y:S01]  /*23a0*/  LOP3.LUT R219, R219, 0x38, R2, 0x78, !PT ;  /* 0x00000038dbdb7812 */ /* 0x000fe200078e7802 */
[C---:B------:R-:W-:Y:S01]  /*23b0*/  IMAD.SHL.U32 R220, R213.reuse, 0x2, RZ ;  /* 0x00000002d5dc7824 */ /* 0x040fe200078e00ff */
[----:B------:R-:W-:Y:S01]  /*23c0*/  LOP3.LUT R4, R0, 0xe0, RZ, 0xc0, !PT ;  /* 0x000000e000047812 */ /* 0x000fe200078ec0ff */
[----:B------:R-:W-:Y:S01]  /*23d0*/  IMAD.SHL.U32 R217, R213, 0x4, RZ ;  /* 0x00000004d5d97824 */ /* 0x000fe200078e00ff */
[----:B------:R-:W-:Y:S01]  /*23e0*/  LOP3.LUT R219, R5, R219, RZ, 0xfc, !PT ;  /* 0x000000db05db7212 */ /* 0x000fe200078efcff */
[C---:B------:R-:W-:Y:S01]  /*23f0*/  VIADD R5, R223.reuse, 0x14000 ;  /* 0x00014000df057836 */ /* 0x040fe20000000000 */
[----:B------:R-:W-:Y:S01]  /*2400*/  LOP3.LUT R222, R222, R8, RZ, 0xfc, !PT ;  /* 0x00000008dede7212 */ /* 0x000fe200078efcff */
[----:B------:R-:W-:Y:S01]  /*2410*/  IMAD.IADD R215, R223, 0x1, R221 ;  /* 0x00000001dfd77824 */ /* 0x000fe200078e02dd */
[----:B------:R-:W-:Y:S01]  /*2420*/  LOP3.LUT R4, R4, 0x100, R6, 0xf8, !PT ;  /* 0x0000010004047812 */ /* 0x000fe200078ef806 */
[----:B------:R-:W-:Y:S01]  /*2430*/  @P2 VIADD R188, R5, 0xffffffc0 ;  /* 0xffffffc005bc2836 */ /* 0x000fe20000000000 */
[----:B------:R-:W-:Y:S01]  /*2440*/  LOP3.LUT R237, R2, 0xe0, RZ, 0xc0, !PT ;  /* 0x000000e002ed7812 */ /* 0x000fe200078ec0ff */
[C---:B------:R-:W-:Y:S01]  /*2450*/  IMAD.IADD R214, R224.reuse, 0x1, R215 ;  /* 0x00000001e0d67824 */ /* 0x040fe200078e02d7 */
[----:B------:R2:W3:Y:S01]  /*2460*/  LDSM.16.M88.4 R132, [R223+0x14000] ;  /* 0x01400000df84783b */ /* 0x0004e20000000200 */
[----:B------:R-:W-:Y:S01]  /*2470*/  IMAD.IADD R192, R224, 0x1, R188 ;  /* 0x00000001e0c07824 */ /* 0x000fe200078e02bc */
[----:B------:R-:W-:-:S02]  /*2480*/  LEA R222, R222, UR5, 0x1 ;  /* 0x00000005dede7c11 */ /* 0x000fc4000f8e08ff */
[----:B------:R-:W-:Y:S01]  /*2490*/  CS2R R122, SRZ ;  /* 0x00000000007a7805 */ /* 0x000fe2000001ff00 */
[----:B------:R2:W4:Y:S01]  /*24a0*/  LDSM.16.M88.4 R140, [R188] ;  /* 0x00000000bc8c783b */ /* 0x0005220000000200 */
[----:B------:R-:W-:Y:S02]  /*24b0*/  LOP3.LUT R218, R213, 0x8, RZ, 0xc0, !PT ;  /* 0x00000008d5da7812 */ /* 0x000fe400078ec0ff */
[----:B------:R-:W-:Y:S02]  /*24c0*/  CS2R R120, SRZ ;  /* 0x0000000000787805 */ /* 0x000fe4000001ff00 */
[----:B------:R-:W-:Y:S01]  /*24d0*/  SHF.R.U32.HI R7, RZ, 0x3, R4 ;  /* 0x00000003ff077819 */ /* 0x000fe20000011604 */
[----:B------:R2:W1:Y:S01]  /*24e0*/  LDSM.16.M88.4 R156, [R188+0x1000] ;  /* 0x00100000bc9c783b */ /* 0x0004620000000200 */
[--C-:B------:R-:W-:Y:S01]  /*24f0*/  SHF.R.U32.HI R212, RZ, 0x3, R213.reuse ;  /* 0x00000003ffd47819 */ /* 0x100fe200000116d5 */
[--C-:B------:R-:W-:Y:S01]  /*2500*/  IMAD.IADD R221, R221, 0x1, R222.reuse ;  /* 0x00000001dddd7824 */ /* 0x100fe200078e02de */
[----:B------:R-:W-:Y:S01]  /*2510*/  LOP3.LUT R6, R6, 0x600, RZ, 0xc0, !PT ;  /* 0x0000060006067812 */ /* 0x000fe200078ec0ff */
[----:B------:R2:W1:Y:S01]  /*2520*/  LDSM.16.M88.4 R172, [R188+0x2000] ;  /* 0x00200000bcac783b */ /* 0x0004620000000200 */
[----:B------:R-:W-:Y:S01]  /*2530*/  LOP3.LUT R237, R237, 0x18, R213, 0xf8, !PT ;  /* 0x00000018eded7812 */ /* 0x000fe200078ef8d5 */
[----:B------:R-:W-:Y:S01]  /*2540*/  IMAD.IADD R225, R224, 0x1, R222 ;  /* 0x00000001e0e17824 */ /* 0x000fe200078e02de */
[----:B------:R-:W-:Y:S01]  /*2550*/  LOP3.LUT R218, R218, 0x38, R7, 0x78, !PT ;  /* 0x00000038dada7812 */ /* 0x000fe200078e7807 */
[----:B------:R2:W1:Y:S01]  /*2560*/  LDSM.16.M88.4 R144, [R192] ;  /* 0x00000000c090783b */ /* 0x0004620000000200 */
[----:B------:R-:W-:-:S02]  /*2570*/  LOP3.LUT R6, R6, 0x6, R220, 0xf8, !PT ;  /* 0x0000000606067812 */ /* 0x000fc400078ef8dc */
[----:B------:R-:W-:Y:S02]  /*2580*/  CS2R R118, SRZ ;  /* 0x0000000000767805 */ /* 0x000fe4000001ff00 */
[----:B------:R-:W-:Y:S01]  /*2590*/  LOP3.LUT R237, R237, 0x10, R212, 0x78, !PT ;  /* 0x00000010eded7812 */ /* 0x000fe200078e78d4 */
[----:B------:R2:W1:Y:S01]  /*25a0*/  LDSM.16.M88.4 R160, [R192+0x1000] ;  /* 0x00100000c0a0783b */ /* 0x0004620000000200 */
[C---:B------:R-:W-:Y:S02]  /*25b0*/  LOP3.LUT P1, RZ, R213.reuse, 0x2, RZ, 0xc0, !PT ;  /* 0x00000002d5ff7812 */ /* 0x040fe4000782c0ff */
[----:B------:R-:W-:Y:S02]  /*25c0*/  CS2R R116, SRZ ;  /* 0x0000000000747805 */ /* 0x000fe4000001ff00 */
[----:B------:R-:W-:Y:S01]  /*25d0*/  LOP3.LUT P0, RZ, R213, 0x4, RZ, 0xc0, !PT ;  /* 0x00000004d5ff7812 */ /* 0x000fe2000780c0ff */
[----:B------:R2:W1:Y:S01]  /*25e0*/  LDSM.16.M88.4 R176, [R192+0x2000] ;  /* 0x00200000c0b0783b */ /* 0x0004620000000200 */
[----:B------:R-:W-:-:S02]  /*25f0*/  LOP3.LUT R237, R6, R237, RZ, 0xfc, !PT ;  /* 0x000000ed06ed7212 */ /* 0x000fc400078efcff */
[----:B------:R-:W-:Y:S02]  /*2600*/  CS2R R110, SRZ ;  /* 0x00000000006e7805 */ /* 0x000fe4000001ff00 */
[----:B------:R-:W-:Y:S01]  /*2610*/  LOP3.LUT R218, R218, R4, RZ, 0x3c, !PT ;  /* 0x00000004dada7212 */ /* 0x000fe200078e3cff */
[----:B------:R2:W1:Y:S01]  /*2620*/  LDSM.16.M88.4 R148, [R223+0x15000] ;  /* 0x01500000df94783b */ /* 0x0004620000000200 */
[----:B------:R-:W-:Y:S02]  /*2630*/  IADD3 R245, PT, PT, R245, 0x20, -R234 ;  /* 0x00000020f5f57810 */ /* 0x000fe40007ffe8ea */
        /* <DEDUP_REMOVED lines=10> */
[----:B------:R2:W2:Y:S01]  /*26e0*/  LDSM.16.M88.4 R136, [R216+0x14000] ;  /* 0x01400000d888783b */ /* 0x0004a20000000200 */
[----:B------:R-:W-:-:S02]  /*26f0*/  CS2R R36, SRZ ;  /* 0x0000000000247805 */ /* 0x000fc4000001ff00 */
[----:B------:R-:W-:Y:S02]  /*2700*/  CS2R R42, SRZ ;  /* 0x00000000002a7805 */ /* 0x000fe4000001ff00 */
[----:B------:R-:W-:Y:S01]  /*2710*/  CS2R R40, SRZ ;  /* 0x0000000000287805 */ /* 0x000fe2000001ff00 */
[----:B------:R1:W2:Y:S01]  /*2720*/  LDSM.16.M88.4 R152, [R216+0x15000] ;  /* 0x01500000d898783b */ /* 0x0002a20000000200 */
        /* <DEDUP_REMOVED lines=11> */
[----:B------:R-:W2:Y:S01]  /*27e0*/  LDSM.16.M88.4 R188, [R188+0x3000] ;  /* 0x00300000bcbc783b */ /* 0x000ea20000000200 */
[----:B------:R-:W-:-:S02]  /*27f0*/  CS2R R16, SRZ ;  /* 0x0000000000107805 */ /* 0x000fc4000001ff00 */
[----:B------:R-:W-:Y:S02]  /*2800*/  CS2R R14, SRZ ;  /* 0x00000000000e7805 */ /* 0x000fe4000001ff00 */
[----:B------:R-:W-:Y:S01]  /*2810*/  CS2R R12, SRZ ;  /* 0x00000000000c7805 */ /* 0x000fe2000001ff00 */
[----:B------:R-:W2:Y:S01]  /*2820*/  LDSM.16.M88.4 R192, [R192+0x3000] ;  /* 0x00300000c0c0783b */ /* 0x000ea20000000200 */
[----:B------:R-:W-:Y:S01]  /*2830*/  SEL R246, R246, 0xffffffe0, !P1 ;  /* 0xffffffe0f6f67807 */ /* 0x000fe20004800000 */
[----:B------:R-:W-:Y:S01]  /*2840*/  IMAD.IADD R224, R224, 0x1, R221 ;  /* 0x00000001e0e07824 */ /* 0x000fe200078e02dd */
[----:B------:R-:W-:Y:S01]  /*2850*/  SEL R248, R248, 0x1c0, !P0 ;  /* 0x000001c0f8f87807 */ /* 0x000fe20004000000 */
[----:B------:R-:W-:Y:S01]  /*2860*/  UIADD3 UR27, UPT, UPT, UR27, 0x20, URZ ;  /* 0x000000201b1b7890 */ /* 0x000fe2000fffe0ff */
[----:B------:R-:W-:Y:S01]  /*2870*/  LOP3.LUT R247, R217, 0x20, RZ, 0xc0, !PT ;  /* 0x00000020d9f77812 */ /* 0x000fe200078ec0ff */
[----:B------:R-:W2:Y:S01]  /*2880*/  LDCU UR6, c[0x0][0x3e0] ;  /* 0x00007c00ff0677ac */ /* 0x000ea20008000800 */
[----:B------:R-:W2:Y:S01]  /*2890*/  LDCU UR8, c[0x0][0x50c] ;  /* 0x0000a180ff0877ac */ /* 0x000ea20008000800 */
[----:B------:R-:W2:Y:S01]  /*28a0*/  LDCU UR7, c[0x0][0x45c] ;  /* 0x00008b80ff0777ac */ /* 0x000ea20008000800 */
[----:B-1-34-:R-:W-:-:S12]  /*28b0*/  USHF.L.U32 UR9, UR9, 0x6, URZ ;  /* 0x0000000609097899 */ /* 0x01afd800080006ff */
.L_x_152:
[----:B------:R-:W0:Y:S01]  /*28c0*/  LDGDEPBAR ;  /* 0x00000000000079af */ /* 0x000e220000000000 */
[----:B------:R-:W-:Y:S01]  /*28d0*/  IADD3 R233, PT, PT, R233, -0x40, RZ ;  /* 0xffffffc0e9e97810 */ /* 0x000fe20007ffe0ff */
[C---:B-----5:R-:W-:Y:S01]  /*28e0*/  FMUL.FTZ R70, R231.reuse, 1.4426950216293334961 ;  /* 0x3fb8aa3be7467820 */ /* 0x060fe20000410000 */
[----:B------:R-:W-:Y:S01]  /*28f0*/  FSETP.NEU.FTZ.AND P4, PT, R231, -INF , PT ;  /* 0xff800000e700780b */ /* 0x000fe20003f9d000 */
[----:B------:R-:W-:Y:S01]  /*2900*/  UIADD3 UR28, UPT, UPT, UR28, -0x1, URZ ;  /* 0xffffffff1c1c7890 */ /* 0x000fe2000fffe0ff */
[----:B------:R-:W-:Y:S02]  /*2910*/  ISETP.GE.AND P6, PT, R233, R245, PT ;  /* 0x000000f5e900720c */ /* 0x000fe40003fc6270 */
[----:B------:R-:W-:Y:S01]  /*2920*/  FSETP.NEU.FTZ.AND P1, PT, R230, -INF , PT ;  /* 0xff800000e600780b */ /* 0x000fe20003f3d000 */
[----:B------:R-:W-:Y:S01]  /*2930*/  UISETP.GT.AND UP0, UPT, UR28, UR14, UPT ;  /* 0x0000000e1c00728c */ /* 0x000fe2000bf04270 */
[----:B------:R-:W-:Y:S02]  /*2940*/  ISETP.GT.AND P6, PT, R234, UR27, P6 ;  /* 0x0000001bea007c0c */ /* 0x000fe4000b7c4270 */
[----:B------:R-:W-:Y:S02]  /*2950*/  FSEL R70, R70, RZ, P4 ;  /* 0x000000ff46467208 */ /* 0x000fe40002000000 */
[----:B------:R-:W-:Y:S02]  /*2960*/  LEA R227, R218, UR4, 0x1 ;  /* 0x00000004dae37c11 */ /* 0x000fe4000f8e08ff */
[----:B------:R-:W-:Y:S02]  /*2970*/  LEA R226, R219, UR4, 0x1 ;  /* 0x00000004dbe27c11 */ /* 0x000fe4000f8e08ff */
[----:B------:R-:W-:Y:S01]  /*2980*/  SHF.R.U32.HI R200, RZ, 0x1, R213 ;  /* 0x00000001ffc87819 */ /* 0x000fe200000116d5 */
[----:B------:R-:W-:Y:S04]  /*2990*/  DEPBAR.LE SB0, 0x0 ;  /* 0x000080000000791a */ /* 0x000fe80000000000 */
[----:B------:R-:W-:Y:S06]  /*29a0*/  BAR.SYNC.DEFER_BLOCKING 0x0 ;  /* 0x0000000000007b1d */ /* 0x000fec0000010000 */
[----:B-1----:R-:W-:Y:S06]  /*29b0*/  LDSM.16.M88.4 R8, [R222] ;  /* 0x00000000de08783b */ /* 0x002fec0000000200 */
[----:B------:R-:W1:Y:S06]  /*29c0*/  LDSM.16.M88.4 R44, [R223+0x10000] ;  /* 0x01000000df2c783b */ /* 0x000e6c0000000200 */
[----:B------:R-:W-:Y:S06]  /*29d0*/  LDSM.16.M88.4 R48, [R225] ;  /* 0x00000000e130783b */ /* 0x000fec0000000200 */
[----:B------:R-:W3:Y:S06]  /*29e0*/  LDSM.16.M88.4 R52, [R216+0x10000] ;  /* 0x01000000d834783b */ /* 0x000eec0000000200 */
[----:B------:R-:W-:Y:S06]  /*29f0*/  LDSM.16.M88.4 R56, [R221] ;  /* 0x00000000dd38783b */ /* 0x000fec0000000200 */
[----:B------:R-:W4:Y:S06]  /*2a00*/  LDSM.16.M88.4 R60, [R215+0x10000] ;  /* 0x01000000d73c783b */ /* 0x000f2c0000000200 */
[----:B------:R-:W-:Y:S01]  /*2a10*/  LDSM.16.M88.4 R64, [R214+0x10000] ;  /* 0x01000000d640783b */ /* 0x000fe20000000200 */
[C---:B-1----:R-:W-:Y:S08]  /*2a20*/  HMMA.16816.F32.BF16 R4, R8.reuse, R44, RZ ;  /* 0x0000002c0804723c */ /* 0x042ff000000418ff */
[----:B------:R-:W-:Y:S01]  /*2a30*/  HMMA.16816.F32.BF16 R8, R8, R46, RZ ;  /* 0x0000002e0808723c */ /* 0x000fe200000418ff */
[----:B------:R-:W1:Y:S11]  /*2a40*/  LDSM.16.M88.4 R44, [R224] ;  /* 0x00000000e02c783b */ /* 0x000e760000000200 */
        /* <DEDUP_REMOVED lines=8> */
[C---:B-1----:R-:W-:Y:S08]  /*2ad0*/  HMMA.16816.F32.BF16 R4, R44.reuse, R64, R4 ;  /* 0x000000402c04723c */ /* 0x042ff00000041804 */
[----:B------:R-:W-:Y:S01]  /*2ae0*/  HMMA.16816.F32.BF16 R8, R44, R66, R8 ;  /* 0x000000422c08723c */ /* 0x000fe20000041808 */
[----:B------:R-:W-:Y:S06]  /*2af0*/  LDSM.16.M88.4 R44, [R221+0x2000] ;  /* 0x00200000dd2c783b */ /* 0x000fec0000000200 */
[----:B------:R-:W1:Y:S05]  /*2b00*/  LDSM.16.M88.4 R64, [R215+0x11000] ;  /* 0x01100000d740783b */ /* 0x000e6a0000000200 */
        /* <DEDUP_REMOVED lines=26> */
[----:B------:R3:W-:Y:S06]  /*2cb0*/  LDSM.16.M88.4 R48, [R225+0x6000] ;  /* 0x00600000e130783b */ /* 0x0007ec0000000200 */
[----:B------:R-:W2:Y:S05]  /*2cc0*/  LDSM.16.M88.4 R52, [R216+0x13000] ;  /* 0x01300000d834783b */ /* 0x000eaa0000000200 */
[C---:B----4-:R-:W-:Y:S08]  /*2cd0*/  HMMA.16816.F32.BF16 R4, R56.reuse, R60, R4 ;  /* 0x0000003c3804723c */ /* 0x050ff00000041804 */
[----:B------:R-:W-:Y:S01]  /*2ce0*/  HMMA.16816.F32.BF16 R8, R56, R62, R8 ;  /* 0x0000003e3808723c */ /* 0x000fe20000041808 */
[----:B------:R-:W-:Y:S02]  /*2cf0*/  LDSM.16.M88.4 R56, [R221+0x6000] ;  /* 0x00600000dd38783b */ /* 0x000fe40000000200 */
[C---:B---3--:R-:W-:Y:S04]  /*2d00*/  IADD3 R225, PT, PT, R246.reuse, R222, RZ ;  /* 0x000000def6e17210 */ /* 0x048fe80007ffe0ff */
[----:B------:R-:W3:Y:S05]  /*2d10*/  LDSM.16.M88.4 R60, [R215+0x13000] ;  /* 0x01300000d73c783b */ /* 0x000eea0000000200 */
[C---:B-1----:R-:W-:Y:S08]  /*2d20*/  HMMA.16816.F32.BF16 R4, R44.reuse, R64, R4 ;  /* 0x000000402c04723c */ /* 0x042ff00000041804 */
[----:B------:R-:W-:Y:S01]  /*2d30*/  HMMA.16816.F32.BF16 R8, R44, R66, R8 ;  /* 0x000000422c08723c */ /* 0x000fe20000041808 */
[----:B------:R1:W-:Y:S06]  /*2d40*/  LDSM.16.M88.4 R44, [R224+0x6000] ;  /* 0x00600000e02c783b */ /* 0x0003ec0000000200 */
[----:B------:R-:W4:Y:S05]  /*2d50*/  LDSM.16.M88.4 R64, [R214+0x13000] ;  /* 0x01300000d640783b */ /* 0x000f2a0000000200 */
[C---:B--2---:R-:W-:Y:S01]  /*2d60*/  HMMA.16816.F32.BF16 R4, R48.reuse, R52, R4 ;  /* 0x000000343004723c */ /* 0x044fe20000041804 */
[----:B------:R-:W-:Y:S01]  /*2d70*/  IMAD.U32 R52, RZ, RZ, UR16 ;  /* 0x00000010ff347e24 */ /* 0x000fe2000f8e00ff */
[----:B------:R-:W-:Y:S06]  /*2d80*/  MOV R53, UR15 ;  /* 0x0000000f00357c02 */ /* 0x000fec0008000f00 */
[----:B------:R-:W-:Y:S03]  /*2d90*/  HMMA.16816.F32.BF16 R8, R48, R54, R8 ;  /* 0x000000363008723c */ /* 0x000fe60000041808 */
[----:B-1----:R-:W-:Y:S09]  /*2da0*/  IADD3 R224, PT, PT, R246, R221, RZ ;  /* 0x000000ddf6e07210 */ /* 0x002ff20007ffe0ff */
[C---:B---3--:R-:W-:Y:S08]  /*2db0*/  HMMA.16816.F32.BF16 R4, R56.reuse, R60, R4 ;  /* 0x0000003c3804723c */ /* 0x048ff00000041804 */
[----:B------:R-:W-:Y:S11]  /*2dc0*/  HMMA.16816.F32.BF16 R8, R56, R62, R8 ;  /* 0x0000003e3808723c */ /* 0x000ff60000041808 */
[----:B------:R-:W-:Y:S01]  /*2dd0*/  @!UPT UIADD3 URZ, UPT, UPT, URZ, URZ, URZ ;  /* 0x000000fffffff290 */ /* 0x000fe2000fffe0ff */
[C---:B----4-:R-:W-:Y:S05]  /*2de0*/  HMMA.16816.F32.BF16 R4, R44.reuse, R64, R4 ;  /* 0x000000402c04723c */ /* 0x050fea0000041804 */
[C---:B------:R-:W-:Y:S02]  /*2df0*/  LEA R64, R237.reuse, UR4, 0x1 ;  /* 0x00000004ed407c11 */ /* 0x040fe4000f8e08ff */
[----:B------:R-:W-:Y:S01]  /*2e00*/  LEA R65, R237, UR24, 0x1 ;  /* 0x00000018ed417c11 */ /* 0x000fe2000f8e08ff */
[----:B------:R-:W-:Y:S03]  /*2e10*/  HMMA.16816.F32.BF16 R8, R44, R66, R8 ;  /* 0x000000422c08723c */ /* 0x000fe60000041808 */
[C---:B------:R-:W-:Y:S01]  /*2e20*/  IADD3 R61, PT, PT, R65.reuse, -R247, RZ ;  /* 0x800000f7413d7210 */ /* 0x040fe20007ffe0ff */
[----:B------:R-:W-:Y:S03]  /*2e30*/  IMAD.IADD R65, R65, 0x1, R248 ;  /* 0x0000000141417824 */ /* 0x000fe600078e02f8 */
[----:B------:R-:W-:Y:S04]  /*2e40*/  IADD3 R60, PT, PT, R248, R61, RZ ;  /* 0x0000003df83c7210 */ /* 0x000fe80007ffe0ff */
[----:B------:R-:W-:Y:S01]  /*2e50*/  FMUL.FTZ R4, R4, UR8 ;  /* 0x0000000804047c20 */ /* 0x000fe20008410000 */
[----:B------:R-:W-:Y:S01]  /*2e60*/  FMUL.FTZ R5, R5, UR8 ;  /* 0x0000000805057c20 */ /* 0x000fe20008410000 */
[----:B------:R-:W-:Y:S01]  /*2e70*/  FMUL.FTZ R6, R6, UR8 ;  /* 0x0000000806067c20 */ /* 0x000fe20008410000 */
[----:B------:R-:W-:Y:S01]  /*2e80*/  FMUL.FTZ R59, R7, UR8 ;  /* 0x00000008073b7c20 */ /* 0x000fe20008410000 */
[----:B------:R1:W-:Y:S01]  /*2e90*/  MUFU.TANH R56, R4 ;  /* 0x0000000400387308 */ /* 0x0003e20000002400 */
[----:B------:R-:W-:Y:S03]  /*2ea0*/  IMAD.U32 R7, RZ, RZ, UR25 ;  /* 0x00000019ff077e24 */ /* 0x000fe6000f8e00ff */
[----:B------:R-:W-:Y:S01]  /*2eb0*/  FMUL.FTZ R8, R8, UR8 ;  /* 0x0000000808087c20 */ /* 0x000fe20008410000 */
[----:B------:R-:W-:Y:S01]  /*2ec0*/  FMUL.FTZ R10, R10, UR8 ;  /* 0x000000080a0a7c20 */ /* 0x000fe20008410000 */
[----:B------:R-:W-:Y:S01]  /*2ed0*/  FMUL.FTZ R9, R9, UR8 ;  /* 0x0000000809097c20 */ /* 0x000fe20008410000 */
[----:B------:R-:W-:Y:S03]  /*2ee0*/  FMUL.FTZ R74, R11, UR8 ;  /* 0x000000080b4a7c20 */ /* 0x000fe60008410000 */
[----:B------:R2:W-:Y:S10]  /*2ef0*/  MUFU.TANH R58, R6 ;  /* 0x00000006003a7308 */ /* 0x0005f40000002400 */
[----:B------:R3:W4:Y:S01]  /*2f00*/  MUFU.TANH R57, R5 ;  /* 0x0000000500397308 */ /* 0x0007220000002400 */
[----:B-1----:R-:W-:Y:S04]  /*2f10*/  @!P6 LOP3.LUT R4, R220, 0x6, RZ, 0xc0, !PT ;  /* 0x00000006dc04e812 */ /* 0x002fe800078ec0ff */
[----:B------:R-:W-:Y:S05]  /*2f20*/  @!P6 LOP3.LUT R4, R4, 0x70, R212, 0xf8, !PT ;  /* 0x000000700404e812 */ /* 0x000fea00078ef8d4 */
[----:B------:R1:W-:Y:S01]  /*2f30*/  MUFU.TANH R62, R8 ;  /* 0x00000008003e7308 */ /* 0x0003e20000002400 */
[----:B------:R-:W-:Y:S02]  /*2f40*/  @!P6 LEA R7, R7, R4, 0x5 ;  /* 0x000000040707e211 */ /* 0x000fe400078e28ff */
[--C-:B--2---:R-:W-:Y:S02]  /*2f50*/  @!P6 VIADDMNMX R6, R229, 0xffffffc9, R234.reuse, PT ;  /* 0xffffffc9e506e846 */ /* 0x104fe400038001ea */
[C---:B------:R-:W-:Y:S01]  /*2f60*/  @!P6 IADD3 R11, PT, PT, R7.reuse, 0x8, RZ ;  /* 0x00000008070be810 */ /* 0x040fe20007ffe0ff */
[----:B------:R-:W-:Y:S04]  /*2f70*/  @!P6 VIADD R4, R7, 0x1 ;  /* 0x000000010704e836 */ /* 0x000fe80000000000 */
[----:B------:R2:W-:Y:S01]  /*2f80*/  MUFU.TANH R75, R10 ;  /* 0x0000000a004b7308 */ /* 0x0005e20000002400 */
[----:B---3--:R-:W-:Y:S02]  /*2f90*/  @!P6 VIADDMNMX R5, R229, 0xffffffc1, R234, PT ;  /* 0xffffffc1e505e846 */ /* 0x008fe400038001ea */
[CC--:B------:R-:W-:Y:S02]  /*2fa0*/  @!P6 ISETP.GE.AND P3, PT, R4.reuse, R6.reuse, PT ;  /* 0x000000060400e20c */ /* 0x0c0fe40003f66270 */
[-C--:B------:R-:W-:Y:S01]  /*2fb0*/  @!P6 ISETP.GE.AND P2, PT, R4, R5.reuse, PT ;  /* 0x000000050400e20c */ /* 0x080fe20003f46270 */
[----:B------:R-:W-:Y:S04]  /*2fc0*/  FMUL.FTZ R4, R230, 1.4426950216293334961 ;  /* 0x3fb8aa3be6047820 */ /* 0x000fe80000410000 */
[----:B------:R-:W3:Y:S01]  /*2fd0*/  MUFU.TANH R59, R59 ;  /* 0x0000003b003b7308 */ /* 0x000ee20000002400 */
[CC--:B------:R-:W-:Y:S02]  /*2fe0*/  @!P6 ISETP.GE.AND P4, PT, R7.reuse, R5.reuse, PT ;  /* 0x000000050700e20c */ /* 0x0c0fe40003f86270 */
[C---:B-1----:R-:W-:Y:S02]  /*2ff0*/  @!P6 IADD3 R8, PT, PT, R7.reuse, 0x9, RZ ;  /* 0x000000090708e810 */ /* 0x042fe40007ffe0ff */
[----:B------:R-:W-:Y:S02]  /*3000*/  FSEL R4, R4, RZ, P1 ;  /* 0x000000ff04047208 */ /* 0x000fe40000800000 */
[----:B------:R-:W-:Y:S03]  /*3010*/  @!P6 ISETP.GE.AND P1, PT, R7, R6, PT ;  /* 0x000000060700e20c */ /* 0x000fe60003f26270 */
[----:B------:R1:W1:Y:S01]  /*3020*/  MUFU.TANH R63, R9 ;  /* 0x00000009003f7308 */ /* 0x0002620000002400 */
[----:B----4-:R-:W-:Y:S01]  /*3030*/  IMAD.MOV.U32 R7, RZ, RZ, R57 ;  /* 0x000000ffff077224 */ /* 0x010fe200078e0039 */
[----:B------:R-:W-:Y:S01]  /*3040*/  @!P6 FSEL R7, R57, -INF , !P2 ;  /* 0xff8000003907e808 */ /* 0x000fe20005000000 */
[----:B--2---:R-:W-:Y:S01]  /*3050*/  IMAD.MOV.U32 R10, RZ, RZ, R56 ;  /* 0x000000ffff0a7224 */ /* 0x004fe200078e0038 */
[C---:B------:R-:W-:Y:S01]  /*3060*/  @!P6 FSEL R10, R56.reuse, -INF , !P4 ;  /* 0xff800000380ae808 */ /* 0x040fe20006000000 */
[----:B------:R-:W-:Y:S01]  /*3070*/  FFMA.FTZ R56, -R56, R56, 1 ;  /* 0x3f80000038387423 */ /* 0x000fe20000010138 */
[-C--:B------:R-:W-:Y:S01]  /*3080*/  @!P6 ISETP.GE.AND P5, PT, R11, R5.reuse, PT ;  /* 0x000000050b00e20c */ /* 0x080fe20003fa6270 */
[--C-:B------:R-:W-:Y:S03]  /*3090*/  FFMA.FTZ R72, R7, UR7, -R70.reuse ;  /* 0x0000000707487c23 */ /* 0x100fe60008010846 */
[----:B------:R-:W2:Y:S01]  /*30a0*/  MUFU.TANH R74, R74 ;  /* 0x0000004a004a7308 */ /* 0x000ea20000002400 */
[----:B------:R-:W-:Y:S01]  /*30b0*/  @!P6 ISETP.GE.AND P4, PT, R8, R5, PT ;  /* 0x000000050800e20c */ /* 0x000fe20003f86270 */
[----:B---3--:R-:W-:Y:S01]  /*30c0*/  IMAD.MOV.U32 R5, RZ, RZ, R59 ;  /* 0x000000ffff057224 */ /* 0x008fe200078e003b */
[----:B------:R-:W-:Y:S01]  /*30d0*/  @!P6 FSEL R5, R59, -INF , !P3 ;  /* 0xff8000003b05e808 */ /* 0x000fe20005800000 */
[----:B------:R-:W-:Y:S01]  /*30e0*/  FFMA.FTZ R73, R10, UR7, -R70 ;  /* 0x000000070a497c23 */ /* 0x000fe20008010846 */
[----:B------:R-:W-:Y:S01]  /*30f0*/  @!P6 ISETP.GE.AND P2, PT, R11, R6, PT ;  /* 0x000000060b00e20c */ /* 0x000fe20003f46270 */
[----:B------:R-:W-:Y:S01]  /*3100*/  FMUL.FTZ R56, R56, UR8 ;  /* 0x0000000838387c20 */ /* 0x000fe20008410000 */
[----:B------:R-:W-:Y:S01]  /*3110*/  FFMA.FTZ R57, -R57, R57, 1 ;  /* 0x3f80000039397423 */ /* 0x000fe20000010139 */
[--C-:B------:R-:W-:Y:S02]  /*3120*/  FFMA.FTZ R68, R5, UR7, -R4.reuse ;  /* 0x0000000705447c23 */ /* 0x100fe40008010804 */
[----:B------:R-:W-:Y:S01]  /*3130*/  MUFU.EX2 R72, R72 ;  /* 0x0000004800487308 */ /* 0x000fe20000000800 */
[----:B-1----:R-:W-:Y:S01]  /*3140*/  MOV R9, R58 ;  /* 0x0000003a00097202 */ /* 0x002fe20000000f00 */
[----:B------:R-:W-:Y:S01]  /*3150*/  FMUL.FTZ R57, R57, UR8 ;  /* 0x0000000839397c20 */ /* 0x000fe20008410000 */
[----:B------:R-:W-:Y:S07]  /*3160*/  @!P6 FSEL R9, R58, -INF , !P1 ;  /* 0xff8000003a09e808 */ /* 0x000fee0004800000 */
[----:B------:R-:W1:Y:S01]  /*3170*/  MUFU.EX2 R73, R73 ;  /* 0x0000004900497308 */ /* 0x000e620000000800 */
[----:B------:R-:W-:Y:S01]  /*3180*/  @!P6 ISETP.GE.AND P1, PT, R8, R6, PT ;  /* 0x000000060800e20c */ /* 0x000fe20003f26270 */
[----:B------:R-:W-:Y:S01]  /*3190*/  IMAD.MOV.U32 R6, RZ, RZ, R75 ;  /* 0x000000ffff067224 */ /* 0x000fe200078e004b */
[----:B------:R-:W-:Y:S01]  /*31a0*/  MOV R8, R62 ;  /* 0x0000003e00087202 */ /* 0x000fe20000000f00 */
[----:B------:R-:W-:Y:S01]  /*31b0*/  FFMA.FTZ R69, R9, UR7, -R4 ;  /* 0x0000000709457c23 */ /* 0x000fe20008010804 */
[----:B------:R-:W-:Y:S05]  /*31c0*/  @!P6 FSEL R8, R62, -INF , !P5 ;  /* 0xff8000003e08e808 */ /* 0x000fea0006800000 */
[----:B------:R-:W-:Y:S01]  /*31d0*/  MUFU.EX2 R68, R68 ;  /* 0x0000004400447308 */ /* 0x000fe20000000800 */
[----:B------:R-:W-:Y:S01]  /*31e0*/  MOV R7, R63 ;  /* 0x0000003f00077202 */ /* 0x000fe20000000f00 */
[----:B------:R-:W-:Y:S01]  /*31f0*/  FFMA.FTZ R58, -R58, R58, 1 ;  /* 0x3f8000003a3a7423 */ /* 0x000fe2000001013a */
[----:B------:R-:W-:Y:S01]  /*3200*/  @!P6 FSEL R7, R63, -INF , !P4 ;  /* 0xff8000003f07e808 */ /* 0x000fe20006000000 */
[--C-:B------:R-:W-:Y:S01]  /*3210*/  FFMA.FTZ R71, R8, UR7, -R70.reuse ;  /* 0x0000000708477c23 */ /* 0x100fe20008010846 */
[----:B------:R-:W-:Y:S05]  /*3220*/  @!P6 FSEL R6, R75, -INF , !P2 ;  /* 0xff8000004b06e808 */ /* 0x000fea0005000000 */
[----:B------:R-:W3:Y:S01]  /*3230*/  MUFU.EX2 R69, R69 ;  /* 0x0000004500457308 */ /* 0x000ee20000000800 */
[----:B--2---:R-:W-:Y:S01]  /*3240*/  MOV R5, R74 ;  /* 0x0000004a00057202 */ /* 0x004fe20000000f00 */
[----:B------:R-:W-:Y:S01]  /*3250*/  FFMA.FTZ R70, R7, UR7, -R70 ;  /* 0x0000000707467c23 */ /* 0x000fe20008010846 */
[----:B------:R-:W-:Y:S01]  /*3260*/  @!P6 FSEL R5, R74, -INF , !P1 ;  /* 0xff8000004a05e808 */ /* 0x000fe20004800000 */
[--C-:B------:R-:W-:Y:S06]  /*3270*/  FFMA.FTZ R67, R6, UR7, -R4.reuse ;  /* 0x0000000706437c23 */ /* 0x100fec0008010804 */
[----:B------:R-:W-:Y:S01]  /*3280*/  MUFU.EX2 R71, R71 ;  /* 0x0000004700477308 */ /* 0x000fe20000000800 */
[----:B-1----:R-:W-:Y:S01]  /*3290*/  F2FP.BF16.F32.PACK_AB R7, R72, R73 ;  /* 0x000000494807723e */ /* 0x002fe200000010ff */
[----:B------:R-:W-:Y:S01]  /*32a0*/  FMUL.FTZ R58, R58, UR8 ;  /* 0x000000083a3a7c20 */ /* 0x000fe20008410000 */
[----:B------:R-:W-:Y:S07]  /*32b0*/  FFMA.FTZ R4, R5, UR7, -R4 ;  /* 0x0000000705047c23 */ /* 0x000fee0008010804 */
[----:B------:R-:W1:Y:S01]  /*32c0*/  MUFU.EX2 R70, R70 ;  /* 0x0000004600467308 */ /* 0x000e620000000800 */
[----:B------:R-:W-:Y:S01]  /*32d0*/  LEA R78, P1, R232, R52, 0x2 ;  /* 0x00000034e84e7211 */ /* 0x000fe200078210ff */
[----:B------:R-:W-:Y:S01]  /*32e0*/  STS [R64+0x15000], R7 ;  /* 0x0150000740007388 */ /* 0x000fe20000000800 */
[----:B------:R-:W-:Y:S07]  /*32f0*/  FFMA.FTZ R59, -R59, R59, 1 ;  /* 0x3f8000003b3b7423 */ /* 0x000fee000001013b */
[----:B------:R-:W-:Y:S01]  /*3300*/  MUFU.EX2 R67, R67 ;  /* 0x0000004300437308 */ /* 0x000fe20000000800 */
[----:B---3--:R-:W-:Y:S01]  /*3310*/  F2FP.BF16.F32.PACK_AB R6, R68, R69 ;  /* 0x000000454406723e */ /* 0x008fe200000010ff */
[----:B------:R-:W-:Y:S01]  /*3320*/  FFMA.FTZ R62, -R62, R62, 1 ;  /* 0x3f8000003e3e7423 */ /* 0x000fe2000001013e */
[----:B------:R-:W-:Y:S07]  /*3330*/  LEA.HI.X R79, R232, R53, RZ, 0x2, P1 ;  /* 0x00000035e84f7211 */ /* 0x000fee00008f14ff */
[----:B------:R-:W2:Y:S01]  /*3340*/  MUFU.EX2 R66, R4 ;  /* 0x0000000400427308 */ /* 0x000ea20000000800 */
[----:B------:R-:W-:Y:S01]  /*3350*/  FMUL.FTZ R59, R59, UR8 ;  /* 0x000000083b3b7c20 */ /* 0x000fe20008410000 */
[----:B------:R-:W-:Y:S01]  /*3360*/  STS [R65], R6 ;  /* 0x0000000641007388 */ /* 0x000fe20000000800 */
[----:B------:R-:W-:Y:S01]  /*3370*/  FMUL.FTZ R62, R62, UR8 ;  /* 0x000000083e3e7c20 */ /* 0x000fe20008410000 */
[----:B------:R-:W-:Y:S01]  /*3380*/  FFMA.FTZ R63, -R63, R63, 1 ;  /* 0x3f8000003f3f7423 */ /* 0x000fe2000001013f */
[----:B------:R-:W-:Y:S01]  /*3390*/  FFMA.FTZ R75, -R75, R75, 1 ;  /* 0x3f8000004b4b7423 */ /* 0x000fe2000001014b */
[----:B-1----:R-:W-:Y:S02]  /*33a0*/  F2FP.BF16.F32.PACK_AB R5, R70, R71 ;  /* 0x000000474605723e */ /* 0x002fe400000010ff */
[----:B------:R-:W3:Y:S01]  /*33b0*/  LDG.E R76, desc[UR20][R78.64] ;  /* 0x000000144e4c7981 */ /* 0x000ee2000c1e1900 */
[----:B------:R-:W-:Y:S01]  /*33c0*/  FMUL.FTZ R63, R63, UR8 ;  /* 0x000000083f3f7c20 */ /* 0x000fe20008410000 */
[----:B------:R-:W-:Y:S01]  /*33d0*/  FMUL.FTZ R75, R75, UR8 ;  /* 0x000000084b4b7c20 */ /* 0x000fe20008410000 */
[----:B------:R-:W-:Y:S03]  /*33e0*/  FFMA.FTZ R74, -R74, R74, 1 ;  /* 0x3f8000004a4a7423 */ /* 0x000fe6000001014a */
[----:B------:R-:W-:Y:S01]  /*33f0*/  STS [R61+0x10], R5 ;  /* 0x000010053d007388 */ /* 0x000fe20000000800 */
[----:B--2---:R-:W-:Y:S05]  /*3400*/  F2FP.BF16.F32.PACK_AB R4, R66, R67 ;  /* 0x000000434204723e */ /* 0x004fea00000010ff */
[----:B------:R-:W2:Y:S01]  /*3410*/  LDG.E R77, desc[UR20][R78.64+0x20] ;  /* 0x000020144e4d7981 */ /* 0x000ea2000c1e1900 */
[----:B------:R-:W-:Y:S05]  /*3420*/  FMUL.FTZ R74, R74, UR8 ;  /* 0x000000084a4a7c20 */ /* 0x000fea0008410000 */
[----:B------:R-:W-:Y:S06]  /*3430*/  STS [R60+0x10], R4 ;  /* 0x000010043c007388 */ /* 0x000fec0000000800 */
[----:B------:R-:W1:Y:S06]  /*3440*/  LDSM.16.M88.4 R8, [R222+0x8000] ;  /* 0x00800000de08783b */ /* 0x000e6c0000000200 */
[----:B------:R-:W4:Y:S06]  /*3450*/  LDSM.16.M88.4 R44, [R225+0x8000] ;  /* 0x00800000e12c783b */ /* 0x000f2c0000000200 */
[----:B------:R-:W4:Y:S06]  /*3460*/  LDSM.16.M88.4 R48, [R221+0x8000] ;  /* 0x00800000dd30783b */ /* 0x000f2c0000000200 */
[----:B------:R-:W4:Y:S01]  /*3470*/  LDSM.16.M88.4 R52, [R224+0x8000] ;  /* 0x00800000e034783b */ /* 0x000f220000000200 */
[C---:B-1----:R-:W-:Y:S08]  /*3480*/  HMMA.16816.F32.BF16 R4, R8.reuse, R132, RZ ;  /* 0x000000840804723c */ /* 0x042ff000000418ff */
[----:B------:R-:W-:Y:S11]  /*3490*/  HMMA.16816.F32.BF16 R8, R8, R134, RZ ;  /* 0x000000860808723c */ /* 0x000ff600000418ff */
[----:B------:R-:W-:Y:S01]  /*34a0*/  @!UPT UIADD3 URZ, UPT, UPT, URZ, URZ, URZ ;  /* 0x000000fffffff290 */ /* 0x000fe2000fffe0ff */
[C---:B----4-:R-:W-:Y:S08]  /*34b0*/  HMMA.16816.F32.BF16 R4, R44.reuse, R136, R4 ;  /* 0x000000882c04723c */ /* 0x050ff00000041804 */
[----:B------:R-:W-:Y:S01]  /*34c0*/  HMMA.16816.F32.BF16 R8, R44, R138, R8 ;  /* 0x0000008a2c08723c */ /* 0x000fe20000041808 */
[----:B------:R-:W1:Y:S11]  /*34d0*/  LDSM.16.M88.4 R44, [R222+0xa000] ;  /* 0x00a00000de2c783b */ /* 0x000e760000000200 */
[C---:B------:R-:W-:Y:S08]  /*34e0*/  HMMA.16816.F32.BF16 R4, R48.reuse, R140, R4 ;  /* 0x0000008c3004723c */ /* 0x040ff00000041804 */
[----:B------:R-:W-:Y:S01]  /*34f0*/  HMMA.16816.F32.BF16 R8, R48, R142, R8 ;  /* 0x0000008e3008723c */ /* 0x000fe20000041808 */
[----:B------:R-:W4:Y:S11]  /*3500*/  LDSM.16.M88.4 R48, [R225+0xa000] ;  /* 0x00a00000e130783b */ /* 0x000f360000000200 */
[C---:B------:R-:W-:Y:S08]  /*3510*/  HMMA.16816.F32.BF16 R4, R52.reuse, R144, R4 ;  /* 0x000000903404723c */ /* 0x040ff00000041804 */
[----:B------:R-:W-:Y:S01]  /*3520*/  HMMA.16816.F32.BF16 R8, R52, R146, R8 ;  /* 0x000000923408723c */ /* 0x000fe20000041808 */
[----:B------:R-:W4:Y:S11]  /*3530*/  LDSM.16.M88.4 R52, [R221+0xa000] ;  /* 0x00a00000dd34783b */ /* 0x000f360000000200 */
[C---:B-1----:R-:W-:Y:S08]  /*3540*/  HMMA.16816.F32.BF16 R4, R44.reuse, R148, R4 ;  /* 0x000000942c04723c */ /* 0x042ff00000041804 */
[----:B------:R-:W-:Y:S01]  /*3550*/  HMMA.16816.F32.BF16 R8, R44, R150, R8 ;  /* 0x000000962c08723c */ /* 0x000fe20000041808 */
[----:B------:R-:W1:Y:S11]  /*3560*/  LDSM.16.M88.4 R44, [R224+0xa000] ;  /* 0x00a00000e02c783b */ /* 0x000e760000000200 */
[C---:B----4-:R-:W-:Y:S08]  /*3570*/  HMMA.16816.F32.BF16 R4, R48.reuse, R152, R4 ;  /* 0x000000983004723c */ /* 0x050ff00000041804 */
        /* <DEDUP_REMOVED lines=13> */
[----:B------:R-:W3:Y:S11]  /*3650*/  LDSM.16.M88.4 R52, [R222+0xe000] ;  /* 0x00e00000de34783b */ /* 0x000ef60000000200 */
[C---:B-1----:R-:W-:Y:S08]  /*3660*/  HMMA.16816.F32.BF16 R4, R44.reuse, R172, R4 ;  /* 0x000000ac2c04723c */ /* 0x042ff00000041804 */
[----:B------:R-:W-:Y:S01]  /*3670*/  HMMA.16816.F32.BF16 R8, R44, R174, R8 ;  /* 0x000000ae2c08723c */ /* 0x000fe20000041808 */
[----:B------:R-:W1:Y:S11]  /*3680*/  LDSM.16.M88.4 R44, [R225+0xe000] ;  /* 0x00e00000e12c783b */ /* 0x000e760000000200 */
[C---:B----4-:R-:W-:Y:S08]  /*3690*/  HMMA.16816.F32.BF16 R4, R48.reuse, R176, R4 ;  /* 0x000000b03004723c */ /* 0x050ff00000041804 */
[----:B------:R-:W-:Y:S01]  /*36a0*/  HMMA.16816.F32.BF16 R8, R48, R178, R8 ;  /* 0x000000b23008723c */ /* 0x000fe20000041808 */
[----:B------:R-:W4:Y:S11]  /*36b0*/  LDSM.16.M88.4 R48, [R221+0xe000] ;  /* 0x00e00000dd30783b */ /* 0x000f360000000200 */
[C---:B---3--:R-:W-:Y:S08]  /*36c0*/  HMMA.16816.F32.BF16 R4, R52.reuse, R180, R4 ;  /* 0x000000b43404723c */ /* 0x048ff00000041804 */
[----:B------:R-:W-:Y:S01]  /*36d0*/  HMMA.16816.F32.BF16 R8, R52, R182, R8 ;  /* 0x000000b63408723c */ /* 0x000fe20000041808 */
[----:B------:R-:W3:Y:S11]  /*36e0*/  LDSM.16.M88.4 R52, [R224+0xe000] ;  /* 0x00e00000e034783b */ /* 0x000ef60000000200 */
[C---:B-1----:R-:W-:Y:S08]  /*36f0*/  HMMA.16816.F32.BF16 R4, R44.reuse, R184, R4 ;  /* 0x000000b82c04723c */ /* 0x042ff00000041804 */
[----:B------:R-:W-:Y:S11]  /*3700*/  HMMA.16816.F32.BF16 R8, R44, R186, R8 ;  /* 0x000000ba2c08723c */ /* 0x000ff60000041808 */
[----:B------:R-:W-:Y:S01]  /*3710*/  @!UPT UIADD3 URZ, UPT, UPT, URZ, URZ, URZ ;  /* 0x000000fffffff290 */ /* 0x000fe2000fffe0ff */
[C---:B----4-:R-:W-:Y:S08]  /*3720*/  HMMA.16816.F32.BF16 R4, R48.reuse, R188, R4 ;  /* 0x000000bc3004723c */ /* 0x050ff00000041804 */
[----:B------:R-:W-:Y:S11]  /*3730*/  HMMA.16816.F32.BF16 R8, R48, R190, R8 ;  /* 0x000000be3008723c */ /* 0x000ff60000041808 */
[----:B------:R-:W-:Y:S01]  /*3740*/  @!UPT UIADD3 URZ, UPT, UPT, URZ, URZ, URZ ;  /* 0x000000fffffff290 */ /* 0x000fe2000fffe0ff */
[C---:B---3--:R-:W-:Y:S08]  /*3750*/  HMMA.16816.F32.BF16 R4, R52.reuse, R192, R4 ;  /* 0x000000c03404723c */ /* 0x048ff00000041804 */
[----:B------:R-:W-:Y:S11]  /*3760*/  HMMA.16816.F32.BF16 R8, R52, R194, R8 ;  /* 0x000000c23408723c */ /* 0x000ff60000041808 */
[C---:B------:R-:W-:Y:S01]  /*3770*/  FADD.FTZ R4, -R76.reuse, R4 ;  /* 0x000000044c047221 */ /* 0x040fe20000010100 */
[----:B------:R-:W-:Y:S01]  /*3780*/  FADD.FTZ R5, -R76, R5 ;  /* 0x000000054c057221 */ /* 0x000fe20000010100 */
[C---:B--2---:R-:W-:Y:S01]  /*3790*/  FADD.FTZ R6, -R77.reuse, R6 ;  /* 0x000000064d067221 */ /* 0x044fe20000010100 */
        /* <DEDUP_REMOVED lines=80> */
[--C-:B------:R-:W-:Y:S02]  /*3ca0*/  LOP3.LUT R8, R10, 0x1c0, R3.reuse, 0xf8, !PT ;  /* 0x000001c00a087812 */ /* 0x100fe400078ef803 */
[----:B------:R-:W-:Y:S02]  /*3cb0*/  LOP3.LUT R200, R9, 0x8, R200, 0x78, !PT ;  /* 0x0000000809c87812 */ /* 0x000fe400078e78c8 */
[-C--:B------:R-:W-:Y:S03]  /*3cc0*/  HMMA.16816.F32.BF16 R20, R48, R46.reuse, R20 ;  /* 0x0000002e3014723c */ /* 0x080fe60000041814 */
[----:B------:R-:W-:Y:S02]  /*3cd0*/  LOP3.LUT R208, R8, 0x38, R2, 0x78, !PT ;  /* 0x0000003808d07812 */ /* 0x000fe400078e7802 */
[----:B------:R-:W-:Y:S02]  /*3ce0*/  LOP3.LUT R8, R0, 0x400, RZ, 0xc0, !PT ;  /* 0x0000040000087812 */ /* 0x000fe400078ec0ff */
        /* <DEDUP_REMOVED lines=10> */
[----:B------:R-:W-:Y:S01]  /*3d90*/  IADD3 R4, P1, PT, RZ, -UR22, RZ ;  /* 0x80000016ff047c10 */ /* 0x000fe2000ff3e0ff */
[----:B------:R-:W-:Y:S01]  /*3da0*/  IMAD.U32 R7, RZ, RZ, UR31 ;  /* 0x0000001fff077e24 */ /* 0x000fe2000f8e00ff */
[----:B------:R-:W-:Y:S03]  /*3db0*/  LOP3.LUT R5, R2, 0x1f8, RZ, 0xc0, !PT ;  /* 0x000001f802057812 */ /* 0x000fe600078ec0ff */
[----:B------:R-:W-:Y:S01]  /*3dc0*/  IMAD.X R6, RZ, RZ, ~UR9, P1 ;  /* 0x80000009ff067e24 */ /* 0x000fe200088e06ff */
[----:B------:R-:W-:Y:S04]  /*3dd0*/  LOP3.LUT R5, R5, 0x38, R213, 0x78, !PT ;  /* 0x0000003805057812 */ /* 0x000fe800078e78d5 */
[----:B------:R-:W-:Y:S04]  /*3de0*/  SHF.R.S64 R4, R4, 0x1f, R6 ;  /* 0x0000001f04047819 */ /* 0x000fe80000001006 */
[----:B------:R-:W-:Y:S01]  /*3df0*/  IADD3 R238, P1, PT, R238, R4, RZ ;  /* 0x00000004eeee7210 */ /* 0x000fe20007f3e0ff */
[----:B------:R-:W-:Y:S03]  /*3e00*/  IMAD.U32 R4, RZ, RZ, UR31 ;  /* 0x0000001fff047e24 */ /* 0x000fe6000f8e00ff */
[----:B------:R-:W-:Y:S01]  /*3e10*/  LEA.HI.X.SX32 R239, R6, R239, 0x1, P1 ;  /* 0x000000ef06ef7211 */ /* 0x000fe200008f0eff */
[----:B------:R-:W-:Y:S01]  /*3e20*/  IMAD.U32 R6, RZ, RZ, UR30 ;  /* 0x0000001eff067e24 */ /* 0x000fe2000f8e00ff */
[----:B------:R-:W-:Y:S02]  /*3e30*/  LEA R8, P1, R4, R238, 0x1 ;  /* 0x000000ee04087211 */ /* 0x000fe400078208ff */
[----:B------:R-:W-:Y:S02]  /*3e40*/  LOP3.LUT R4, R5, 0x1e00, R2, 0xf8, !PT ;  /* 0x00001e0005047812 */ /* 0x000fe400078ef802 */
[----:B------:R-:W-:Y:S02]  /*3e50*/  LEA.HI.X R9, R7, R239, R6, 0x1, P1 ;  /* 0x000000ef07097211 */ /* 0x000fe400008f0c06 */
[----:B------:R-:W-:Y:S05]  /*3e60*/  LEA R4, R4, UR4, 0x1 ;  /* 0x0000000404047c11 */ /* 0x000fea000f8e08ff */
        /* <DEDUP_REMOVED lines=12> */
.L_x_150:
[----:B------:R-:W-:Y:S01]  /*3f30*/  LDSM.16.M88.4 R96, [R200+UR4+0x14000] ;  /* 0x01400004c860783b */ /* 0x000fe20008000200 */
[----:B------:R-:W-:Y:S01]  /*3f40*/  PLOP3.LUT P2, PT, PT, PT, UP0, 0x80, 0x8 ;  /* 0x000000000008781c */ /* 0x000fe20003f4f008 */
[----:B------:R-:W-:Y:S01]  /*3f50*/  IMAD R249, R244, UR6, RZ ;  /* 0x00000006f4f97c24 */ /* 0x000fe2000f8e02ff */
[----:B------:R-:W-:Y:S01]  /*3f60*/  SHF.R.U32.HI R201, RZ, 0x1, R213 ;  /* 0x00000001ffc97819 */ /* 0x000fe200000116d5 */
[----:B------:R-:W1:Y:S01]  /*3f70*/  LDSM.16.MT88.4 R48, [R208+0x10000] ;  /* 0x01000000d030783b */ /* 0x000e620000004200 */
[----:B------:R-:W-:Y:S01]  /*3f80*/  @UP0 UIADD3 UR11, UP3, UPT, UR32, -0x100, URZ ;  /* 0xffffff00200b0890 */ /* 0x000fe2000ff7e0ff */
[----:B------:R-:W-:Y:S01]  /*3f90*/  IMAD.U32 R251, R249, -0x40, RZ ;  /* 0xffffffc0f9fb7824 */ /* 0x000fe200078e00ff */
[----:B------:R-:W-:Y:S01]  /*3fa0*/  @UP0 UIADD3 UR16, UP2, UPT, UR16, -0x100, URZ ;  /* 0xffffff0010100890 */ /* 0x000fe2000ff5e0ff */
[----:B------:R2:W3:Y:S01]  /*3fb0*/  LDSM.16.M88.4 R92, [R200+UR4+0x14800] ;  /* 0x01480004c85c783b */ /* 0x0004e20008000200 */
[----:B------:R-:W-:Y:S02]  /*3fc0*/  @UP0 UIADD3.X UR10, UPT, UPT, UR33, -0x1, URZ, UP3, !UPT ;  /* 0xffffffff210a0890 */ /* 0x000fe40009ffe4ff */
[----:B------:R-:W-:Y:S01]  /*3fd0*/  LEA R250, P1, R251, R202, 0x2 ;  /* 0x000000cafbfa7211 */ /* 0x000fe200078210ff */
[----:B------:R-:W4:Y:S01]  /*3fe0*/  LDSM.16.MT88.4 R64, [R208+0x11000] ;  /* 0x01100000d040783b */ /* 0x000f220000004200 */
[----:B------:R-:W-:Y:S01]  /*3ff0*/  UISETP.GT.AND UP1, UPT, UR28, UR14, UPT ;  /* 0x0000000e1c00728c */ /* 0x000fe2000bf24270 */
[----:B------:R-:W-:Y:S01]  /*4000*/  @P2 LOP3.LUT R201, R201, 0x30, RZ, 0xc0, !PT ;  /* 0x00000030c9c92812 */ /* 0x000fe200078ec0ff */
[----:B------:R-:W-:Y:S01]  /*4010*/  @UP0 UIADD3.X UR15, UPT, UPT, UR15, -0x1, URZ, UP2, !UPT ;  /* 0xffffffff0f0f0890 */ /* 0x000fe200097fe4ff */
[----:B------:R-:W4:Y:S01]  /*4020*/  LDSM.16.MT88.4 R80, [R208+0x12000] ;  /* 0x01200000d050783b */ /* 0x000f220000004200 */
[----:B------:R-:W-:Y:S02]  /*4030*/  LEA.HI.X.SX32 R251, R251, R203, 0x2, P1 ;  /* 0x000000cbfbfb7211 */ /* 0x000fe400008f16ff */
[----:B------:R-:W-:Y:S01]  /*4040*/  @P2 LOP3.LUT R232, R201, 0x7, R228, 0xf8, !PT ;  /* 0x00000007c9e82812 */ /* 0x000fe200078ef8e4 */
[----:B------:R-:W4:Y:S01]  /*4050*/  LDSM.16.MT88.4 R196, [R208+0x13000] ;  /* 0x01300000d0c4783b */ /* 0x000f220000004200 */
[----:B--2---:R-:W-:Y:S04]  /*4060*/  VIADD R200, R200, UR4 ;  /* 0x00000004c8c87c36 */ /* 0x004fe80008000000 */
[C---:B------:R-:W-:Y:S01]  /*4070*/  VIADD R204, R200.reuse, 0x14020 ;  /* 0x00014020c8cc7836 */ /* 0x040fe20000000000 */
[-C--:B-1----:R-:W-:Y:S08]  /*4080*/  HMMA.16816.F32.BF16 R4, R96, R48.reuse, RZ ;  /* 0x000000306004723c */ /* 0x082ff000000418ff */
[C---:B---3--:R-:W-:Y:S08]  /*4090*/  HMMA.16816.F32.BF16 R8, R92.reuse, R48, RZ ;  /* 0x000000305c08723c */ /* 0x048ff000000418ff */
        /* <DEDUP_REMOVED lines=9> */
[C---:B------:R-:W-:Y:S08]  /*4130*/  HMMA.16816.F32.BF16 R80, R96.reuse, R82, RZ ;  /* 0x000000526050723c */ /* 0x040ff000000418ff */
[-C--:B------:R-:W-:Y:S08]  /*4140*/  HMMA.16816.F32.BF16 R84, R96, R196.reuse, RZ ;  /* 0x000000c46054723c */ /* 0x080ff000000418ff */
[C---:B------:R-:W-:Y:S01]  /*4150*/  HMMA.16816.F32.BF16 R88, R92.reuse, R196, RZ ;  /* 0x000000c45c58723c */ /* 0x040fe200000418ff */
[----:B------:R-:W-:Y:S02]  /*4160*/  IMAD.MOV.U32 R196, RZ, RZ, 0x4 ;  /* 0x00000004ffc47424 */ /* 0x000fe400078e00ff */
[----:B------:R-:W-:Y:S02]  /*4170*/  VIADD R197, R200, 0x14000 ;  /* 0x00014000c8c57836 */ /* 0x000fe40000000000 */
[----:B------:R-:W-:Y:S01]  /*4180*/  @P2 IMAD.WIDE.U32 R200, R232, R196, UR32 ;  /* 0x00000020e8c82e25 */ /* 0x000fe2000f8e00c4 */
[----:B------:R-:W-:Y:S01]  /*4190*/  @UP0 UMOV UR32, UR11 ;  /* 0x0000000b00200c82 */ /* 0x000fe20008000000 */
[----:B------:R-:W-:Y:S01]  /*41a0*/  @UP0 UMOV UR33, UR10 ;  /* 0x0000000a00210c82 */ /* 0x000fe20008000000 */
[-C--:B------:R-:W-:Y:S01]  /*41b0*/  HMMA.16816.F32.BF16 R92, R92, R198.reuse, RZ ;  /* 0x000000c65c5c723c */ /* 0x080fe200000418ff */
[----:B------:R-:W-:Y:S01]  /*41c0*/  @P0 VIADD R204, R197, 0xffffffe0 ;  /* 0xffffffe0c5cc0836 */ /* 0x000fe20000000000 */
[----:B------:R-:W5:Y:S04]  /*41d0*/  @P2 LDG.E R231, desc[UR20][R200.64+-0x100] ;  /* 0xffff0014c8e72981 */ /* 0x000f68000c1e1900 */
[----:B------:R1:W5:Y:S02]  /*41e0*/  @P2 LDG.E R230, desc[UR20][R200.64+-0xe0] ;  /* 0xffff2014c8e62981 */ /* 0x000364000c1e1900 */
[----:B------:R-:W-:Y:S02]  /*41f0*/  HMMA.16816.F32.BF16 R96, R96, R198, RZ ;  /* 0x000000c66060723c */ /* 0x000fe400000418ff */
[----:B------:R-:W-:Y:S04]  /*4200*/  LDSM.16.M88.4 R196, [R204] ;  /* 0x00000000ccc4783b */ /* 0x000fe80000000200 */
[----:B------:R-:W-:Y:S04]  /*4210*/  LDSM.16.M88.4 R204, [R204+0x800] ;  /* 0x00080000cccc783b */ /* 0x000fe80000000200 */
[----:B-1----:R-:W1:Y:S02]  /*4220*/  LDSM.16.MT88.4 R200, [R208+0x10800] ;  /* 0x01080000d0c8783b */ /* 0x002e640000004200 */
[-C--:B-1----:R-:W-:Y:S08]  /*4230*/  HMMA.16816.F32.BF16 R4, R196, R200.reuse, R4 ;  /* 0x000000c8c404723c */ /* 0x082ff00000041804 */
[C---:B------:R-:W-:Y:S08]  /*4240*/  HMMA.16816.F32.BF16 R8, R204.reuse, R200, R8 ;  /* 0x000000c8cc08723c */ /* 0x040ff00000041808 */
[-C--:B------:R-:W-:Y:S08]  /*4250*/  HMMA.16816.F32.BF16 R44, R204, R202.reuse, R44 ;  /* 0x000000cacc2c723c */ /* 0x080ff0000004182c */
[C---:B------:R-:W-:Y:S01]  /*4260*/  HMMA.16816.F32.BF16 R48, R196.reuse, R202, R48 ;  /* 0x000000cac430723c */ /* 0x040fe20000041830 */
[----:B------:R-:W1:Y:S07]  /*4270*/  LDSM.16.MT88.4 R200, [R208+0x11800] ;  /* 0x01180000d0c8783b */ /* 0x000e6e0000004200 */
[-C--:B-1----:R-:W-:Y:S08]  /*4280*/  HMMA.16816.F32.BF16 R52, R196, R200.reuse, R52 ;  /* 0x000000c8c434723c */ /* 0x082ff00000041834 */
[C---:B------:R-:W-:Y:S08]  /*4290*/  HMMA.16816.F32.BF16 R56, R204.reuse, R200, R56 ;  /* 0x000000c8cc38723c */ /* 0x040ff00000041838 */
[-C--:B------:R-:W-:Y:S08]  /*42a0*/  HMMA.16816.F32.BF16 R60, R204, R202.reuse, R60 ;  /* 0x000000cacc3c723c */ /* 0x080ff0000004183c */
[C---:B------:R-:W-:Y:S01]  /*42b0*/  HMMA.16816.F32.BF16 R64, R196.reuse, R202, R64 ;  /* 0x000000cac440723c */ /* 0x040fe20000041840 */
[----:B------:R-:W1:Y:S04]  /*42c0*/  LDSM.16.MT88.4 R200, [R208+0x12800] ;  /* 0x01280000d0c8783b */ /* 0x000e680000004200 */
[----:B------:R-:W2:Y:S03]  /*42d0*/  LDSM.16.MT88.4 R208, [R208+0x13800] ;  /* 0x01380000d0d0783b */ /* 0x000ea60000004200 */
[-C--:B-1----:R-:W-:Y:S08]  /*42e0*/  HMMA.16816.F32.BF16 R68, R196, R200.reuse, R68 ;  /* 0x000000c8c444723c */ /* 0x082ff00000041844 */
[C---:B------:R-:W-:Y:S04]  /*42f0*/  HMMA.16816.F32.BF16 R72, R204.reuse, R200, R72 ;  /* 0x000000c8cc48723c */ /* 0x040fe80000041848 */
[----:B------:R-:W-:Y:S04]  /*4300*/  IMAD.SHL.U32 R201, R249, 0x8, RZ ;  /* 0x00000008f9c97824 */ /* 0x000fe800078e00ff */
[-C--:B------:R-:W-:Y:S08]  /*4310*/  HMMA.16816.F32.BF16 R76, R204, R202.reuse, R76 ;  /* 0x000000cacc4c723c */ /* 0x080ff0000004184c */
[C---:B------:R-:W-:Y:S04]  /*4320*/  HMMA.16816.F32.BF16 R80, R196.reuse, R202, R80 ;  /* 0x000000cac450723c */ /* 0x040fe80000041850 */
[----:B------:R-:W-:Y:S02]  /*4330*/  IMAD.MOV.U32 R202, RZ, RZ, R250 ;  /* 0x000000ffffca7224 */ /* 0x000fe400078e00fa */
[----:B------:R-:W-:Y:S02]  /*4340*/  IMAD.MOV.U32 R203, RZ, RZ, R251 ;  /* 0x000000ffffcb7224 */ /* 0x000fe400078e00fb */
[-C--:B--2---:R-:W-:Y:S03]  /*4350*/  HMMA.16816.F32.BF16 R84, R196, R208.reuse, R84 ;  /* 0x000000d0c454723c */ /* 0x084fe60000041854 */
[----:B------:R-:W-:Y:S01]  /*4360*/  REDG.E.ADD.F32.FTZ.RN.STRONG.GPU desc[UR20][R202.64], R4 ;  /* 0x00000004ca0079a6 */ /* 0x000fe2000c12f314 */
[C---:B------:R-:W-:Y:S04]  /*4370*/  LEA R200, P1, R201.reuse, R202, 0x2 ;  /* 0x000000cac9c87211 */ /* 0x040fe800078210ff */
[C---:B------:R-:W-:Y:S04]  /*4380*/  HMMA.16816.F32.BF16 R88, R204.reuse, R208, R88 ;  /* 0x000000d0cc58723c */ /* 0x040fe80000041858 */
[----:B------:R-:W-:Y:S02]  /*4390*/  LEA.HI.X.SX32 R201, R201, R203, 0x2, P1 ;  /* 0x000000cbc9c97211 */ /* 0x000fe400008f16ff */
[C---:B------:R-:W-:Y:S02]  /*43a0*/  LEA R208, P1, R249.reuse, R200, 0x5 ;  /* 0x000000c8f9d07211 */ /* 0x040fe400078228ff */
[-C--:B------:R-:W-:Y:S01]  /*43b0*/  HMMA.16816.F32.BF16 R92, R204, R210.reuse, R92 ;  /* 0x000000d2cc5c723c */ /* 0x080fe2000004185c */
[----:B------:R1:W-:Y:S02]  /*43c0*/  REDG.E.ADD.F32.FTZ.RN.STRONG.GPU desc[UR20][R200.64], R5 ;  /* 0x00000005c80079a6 */ /* 0x0003e4000c12f314 */
[C---:B------:R-:W-:Y:S02]  /*43d0*/  LEA.HI.X.SX32 R209, R249.reuse, R201, 0x5, P1 ;  /* 0x000000c9f9d17211 */ /* 0x040fe400008f2eff */
[C---:B------:R-:W-:Y:S03]  /*43e0*/  LEA R206, P1, R249.reuse, R208, 0x5 ;  /* 0x000000d0f9ce7211 */ /* 0x040fe600078228ff */
[----:B------:R2:W-:Y:S01]  /*43f0*/  REDG.E.ADD.F32.FTZ.RN.STRONG.GPU desc[UR20][R208.64], R6 ;  /* 0x00000006d00079a6 */ /* 0x0005e2000c12f314 */
[C---:B------:R-:W-:Y:S01]  /*4400*/  LEA.HI.X.SX32 R207, R249.reuse, R209, 0x5, P1 ;  /* 0x000000d1f9cf7211 */ /* 0x040fe200008f2eff */
[----:B------:R-:W-:Y:S04]  /*4410*/  HMMA.16816.F32.BF16 R96, R196, R210, R96 ;  /* 0x000000d2c460723c */ /* 0x000fe80000041860 */
[----:B------:R3:W-:Y:S01]  /*4420*/  REDG.E.ADD.F32.FTZ.RN.STRONG.GPU desc[UR20][R206.64], R7 ;  /* 0x00000007ce0079a6 */ /* 0x0007e2000c12f314 */
[C---:B------:R-:W-:Y:S04]  /*4430*/  LEA R204, P1, R249.reuse, R206, 0x5 ;  /* 0x000000cef9cc7211 */ /* 0x040fe800078228ff */
        /* <DEDUP_REMOVED lines=11> */
[C---:B-1----:R-:W-:Y:S03]  /*44f0*/  IMAD.WIDE R200, R249.reuse, -0xc0, R196 ;  /* 0xffffff40f9c87825 */ /* 0x042fe600078e02c4 */
[----:B------:R1:W-:Y:S01]  /*4500*/  REDG.E.ADD.F32.FTZ.RN.STRONG.GPU desc[UR20][R202.64+0x80], R48 ;  /* 0x00008030ca0079a6 */ /* 0x0003e2000c12f314 */
[C---:B------:R-:W-:Y:S03]  /*4510*/  LEA R4, P1, R249.reuse, R200, 0x5 ;  /* 0x000000c8f9047211 */ /* 0x040fe600078228ff */
[----:B------:R1:W-:Y:S01]  /*4520*/  REDG.E.ADD.F32.FTZ.RN.STRONG.GPU desc[UR20][R200.64+0x80], R49 ;  /* 0x00008031c80079a6 */ /* 0x0003e2000c12f314 */
[C---:B------:R-:W-:Y:S02]  /*4530*/  LEA.HI.X.SX32 R5, R249.reuse, R201, 0x5, P1 ;  /* 0x000000c9f9057211 */ /* 0x040fe400008f2eff */
[C---:B--2---:R-:W-:Y:S03]  /*4540*/  LEA R208, P1, R249.reuse, R4, 0x5 ;  /* 0x00000004f9d07211 */ /* 0x044fe600078228ff */
[----:B------:R2:W-:Y:S01]  /*4550*/  REDG.E.ADD.F32.FTZ.RN.STRONG.GPU desc[UR20][R4.64+0x80], R50 ;  /* 0x00008032040079a6 */ /* 0x0005e2000c12f314 */
[C---:B------:R-:W-:Y:S02]  /*4560*/  LEA.HI.X.SX32 R209, R249.reuse, R5, 0x5, P1 ;  /* 0x00000005f9d17211 */ /* 0x040fe400008f2eff */
[C---:B------:R-:W-:Y:S03]  /*4570*/  LEA R6, P1, R249.reuse, R208, 0x5 ;  /* 0x000000d0f9067211 */ /* 0x040fe600078228ff */
[----:B------:R2:W-:Y:S01]  /*4580*/  REDG.E.ADD.F32.FTZ.RN.STRONG.GPU desc[UR20][R208.64+0x80], R51 ;  /* 0x00008033d00079a6 */ /* 0x0005e2000c12f314 */
[C---:B---3--:R-:W-:Y:S02]  /*4590*/  LEA.HI.X.SX32 R7, R249.reuse, R209, 0x5, P1 ;  /* 0x000000d1f9077211 */ /* 0x048fe400008f2eff */
[C---:B------:R-:W-:Y:S03]  /*45a0*/  LEA R206, P1, R249.reuse, R6, 0x5 ;  /* 0x00000006f9ce7211 */ /* 0x040fe600078228ff */
[----:B------:R3:W-:Y:S01]  /*45b0*/  REDG.E.ADD.F32.FTZ.RN.STRONG.GPU desc[UR20][R6.64+0x80], R44 ;  /* 0x0000802c060079a6 */ /* 0x0007e2000c12f314 */
[C---:B------:R-:W-:Y:S02]  /*45c0*/  LEA.HI.X.SX32 R207, R249.reuse, R7, 0x5, P1 ;  /* 0x00000007f9cf7211 */ /* 0x040fe400008f2eff */
[C---:B----4-:R-:W-:Y:S03]  /*45d0*/  LEA R204, P1, R249.reuse, R206, 0x5 ;  /* 0x000000cef9cc7211 */ /* 0x050fe600078228ff */
        /* <DEDUP_REMOVED lines=23> */
[C---:B--2---:R-:W-:Y:S03]  /*4750*/  LEA R4, P1, R249.reuse, R200, 0x5 ;  /* 0x000000c8f9047211 */ /* 0x044fe600078228ff */
[----:B------:R2:W-:Y:S01]  /*4760*/  REDG.E.ADD.F32.FTZ.RN.STRONG.GPU desc[UR20][R200.64+0x100], R58 ;  /* 0x0001003ac80079a6 */ /* 0x0005e2000c12f314 */
        /* <DEDUP_REMOVED lines=10> */
[C---:B---3--:R-:W-:Y:S03]  /*4810*/  LEA R6, P1, R249.reuse, R250, 0x5 ;  /* 0x000000faf9067211 */ /* 0x048fe600078228ff */
[----:B------:R-:W-:Y:S01]  /*4820*/  REDG.E.ADD.F32.FTZ.RN.STRONG.GPU desc[UR20][R250.64+0x180], R67 ;  /* 0x00018043fa0079a6 */ /* 0x000fe2000c12f314 */
[C---:B------:R-:W-:Y:S02]  /*4830*/  LEA.HI.X.SX32 R7, R249.reuse, R251, 0x5, P1 ;  /* 0x000000fbf9077211 */ /* 0x040fe400008f2eff */
[C---:B------:R-:W-:Y:S03]  /*4840*/  LEA R44, P1, R249.reuse, R6, 0x5 ;  /* 0x00000006f92c7211 */ /* 0x040fe600078228ff */
[----:B------:R-:W-:Y:S01]  /*4850*/  REDG.E.ADD.F32.FTZ.RN.STRONG.GPU desc[UR20][R6.64+0x180], R60 ;  /* 0x0001803c060079a6 */ /* 0x000fe2000c12f314 */
[C---:B----4-:R-:W-:Y:S02]  /*4860*/  LEA.HI.X.SX32 R45, R249.reuse, R7, 0x5, P1 ;  /* 0x00000007f92d7211 */ /* 0x050fe400008f2eff */
        /* <DEDUP_REMOVED lines=19> */
[----:B------:R3:W-:Y:S01]  /*49a0*/  REDG.E.ADD.F32.FTZ.RN.STRONG.GPU desc[UR20][R198.64+0x200], R72 ;  /* 0x00020048c60079a6 */ /* 0x0007e2000c12f314 */
        /* <DEDUP_REMOVED lines=13> */
[----:B--2---:R-:W-:Y:S01]  /*4a80*/  LEA R200, P1, R249, R48, 0x5 ;  /* 0x00000030f9c87211 */ /* 0x004fe200078228ff */
[----:B---3--:R-:W-:Y:S02]  /*4a90*/  VIADD R72, R227, 0x20 ;  /* 0x00000020e3487836 */ /* 0x008fe40000000000 */
        /* <DEDUP_REMOVED lines=57> */
[----:B------:R-:W1:Y:S03]  /*4e30*/  LDSM.16.MT88.4 R8, [R226] ;  /* 0x00000000e208783b */ /* 0x000e660000004200 */
        /* <DEDUP_REMOVED lines=10> */
[C---:B------:R-:W-:Y:S08]  /*4ee0*/  HMMA.16816.F32.BF16 R104, R44.reuse, R8, R104 ;  /* 0x000000082c68723c */ /* 0x040ff00000041868 */
        /* <DEDUP_REMOVED lines=8> */
[----:B------:R-:W4:Y:S04]  /*4f70*/  LDSM.16.MT88.4 R4, [R226+0x5000] ;  /* 0x00500000e204783b */ /* 0x000f280000004200 */
[----:B------:R-:W-:Y:S03]  /*4f80*/  LDSM.16.MT88.4 R48, [R227+0x14c00] ;  /* 0x014c0000e330783b */ /* 0x000fe60000004200 */
[-C--:B--2---:R-:W-:Y:S08]  /*4f90*/  HMMA.16816.F32.BF16 R100, R52, R56.reuse, R100 ;  /* 0x000000383464723c */ /* 0x084ff00000041864 */
[C---:B---3--:R-:W-:Y:S08]  /*4fa0*/  HMMA.16816.F32.BF16 R104, R60.reuse, R56, R104 ;  /* 0x000000383c68723c */ /* 0x048ff00000041868 */
[-C--:B------:R-:W-:Y:S08]  /*4fb0*/  HMMA.16816.F32.BF16 R108, R60, R58.reuse, R108 ;  /* 0x0000003a3c6c723c */ /* 0x080ff0000004186c */
[C---:B------:R-:W-:Y:S01]  /*4fc0*/  HMMA.16816.F32.BF16 R112, R52.reuse, R58, R112 ;  /* 0x0000003a3470723c */ /* 0x040fe20000041870 */
[----:B------:R-:W2:Y:S07]  /*4fd0*/  LDSM.16.MT88.4 R56, [R226+0x1800] ;  /* 0x00180000e238783b */ /* 0x000eae0000004200 */
[-C--:B------:R-:W-:Y:S08]  /*4fe0*/  HMMA.16816.F32.BF16 R116, R52, R64.reuse, R116 ;  /* 0x000000403474723c */ /* 0x080ff00000041874 */
[C---:B------:R-:W-:Y:S08]  /*4ff0*/  HMMA.16816.F32.BF16 R120, R60.reuse, R64, R120 ;  /* 0x000000403c78723c */ /* 0x040ff00000041878 */
[-C--:B------:R-:W-:Y:S01]  /*5000*/  HMMA.16816.F32.BF16 R124, R60, R66.reuse, R124 ;  /* 0x000000423c7c723c */ /* 0x080fe2000004187c */
[----:B------:R-:W3:Y:S04]  /*5010*/  LDSM.16.MT88.4 R60, [R72+0x14c00] ;  /* 0x014c0000483c783b */ /* 0x000ee80000004200 */
[----:B------:R-:W3:Y:S03]  /*5020*/  LDSM.16.MT88.4 R72, [R226+0x5800] ;  /* 0x00580000e248783b */ /* 0x000ee60000004200 */
[----:B------:R-:W-:Y:S08]  /*5030*/  HMMA.16816.F32.BF16 R128, R52, R66, R128 ;  /* 0x000000423480723c */ /* 0x000ff00000041880 */
[-C--:B-1----:R-:W-:Y:S08]  /*5040*/  HMMA.16816.F32.BF16 R100, R8, R44.reuse, R100 ;  /* 0x0000002c0864723c */ /* 0x082ff00000041864 */
[C---:B------:R-:W-:Y:S08]  /*5050*/  HMMA.16816.F32.BF16 R104, R68.reuse, R44, R104 ;  /* 0x0000002c4468723c */ /* 0x040ff00000041868 */
[-C--:B------:R-:W-:Y:S08]  /*5060*/  HMMA.16816.F32.BF16 R108, R68, R46.reuse, R108 ;  /* 0x0000002e446c723c */ /* 0x080ff0000004186c */
[C---:B------:R-:W-:Y:S08]  /*5070*/  HMMA.16816.F32.BF16 R112, R8.reuse, R46, R112 ;  /* 0x0000002e0870723c */ /* 0x040ff00000041870 */
[-C--:B----4-:R-:W-:Y:S08]  /*5080*/  HMMA.16816.F32.BF16 R116, R8, R4.reuse, R116 ;  /* 0x000000040874723c */ /* 0x090ff00000041874 */
[C---:B------:R-:W-:Y:S08]  /*5090*/  HMMA.16816.F32.BF16 R120, R68.reuse, R4, R120 ;  /* 0x000000044478723c */ /* 0x040ff00000041878 */
[-C--:B------:R-:W-:Y:S08]  /*50a0*/  HMMA.16816.F32.BF16 R124, R68, R6.reuse, R124 ;  /* 0x00000006447c723c */ /* 0x080ff0000004187c */
[----:B------:R-:W-:Y:S04]  /*50b0*/  HMMA.16816.F32.BF16 R128, R8, R6, R128 ;  /* 0x000000060880723c */ /* 0x000fe80000041880 */
[----:B------:R-:W-:Y:S04]  /*50c0*/  LOP3.LUT R6, R2, 0x1f8, RZ, 0xc0, !PT ;  /* 0x000001f802067812 */ /* 0x000fe800078ec0ff */
[-C--:B--2---:R-:W-:Y:S05]  /*50d0*/  HMMA.16816.F32.BF16 R100, R48, R56.reuse, R100 ;  /* 0x000000383064723c */ /* 0x084fea0000041864 */
[----:B------:R-:W-:Y:S03]  /*50e0*/  LOP3.LUT R6, R6, 0x38, R213, 0x78, !PT ;  /* 0x0000003806067812 */ /* 0x000fe600078e78d5 */
[C---:B---3--:R-:W-:Y:S04]  /*50f0*/  HMMA.16816.F32.BF16 R104, R60.reuse, R56, R104 ;  /* 0x000000383c68723c */ /* 0x048fe80000041868 */
[----:B------:R-:W-:Y:S04]  /*5100*/  LOP3.LUT R6, R6, 0x1e00, R2, 0xf8, !PT ;  /* 0x00001e0006067812 */ /* 0x000fe800078ef802 */
[-C--:B------:R-:W-:Y:S03]  /*5110*/  HMMA.16816.F32.BF16 R108, R60, R58.reuse, R108 ;  /* 0x0000003a3c6c723c */ /* 0x080fe6000004186c */
[----:B------:R-:W-:Y:S05]  /*5120*/  LEA R6, R6, UR4, 0x1 ;  /* 0x0000000406067c11 */ /* 0x000fea000f8e08ff */
        /* <DEDUP_REMOVED lines=30> */
.L_x_151:
        /* <DEDUP_REMOVED lines=75> */
[----:B------:R-:W-:-:S02]  /*57c0*/  F2FP.BF16.F32.PACK_AB R126, R127, R126 ;  /* 0x0000007e7f7e723e */ /* 0x000fc400000010ff */
[----:B------:R-:W-:Y:S01]  /*57d0*/  ISETP.NE.AND P0, PT, R236, -0x1, PT ;  /* 0xffffffffec00780c */ /* 0x000fe20003f05270 */
[----:B------:R-:W2:Y:S01]  /*57e0*/  S2R R2, SR_CTAID.Y ;  /* 0x0000000000027919 */ /* 0x000ea20000002600 */
        /* <DEDUP_REMOVED lines=34> */
[----:B---3--:R-:W-:Y:S01]  /*5a10*/  SHF.R.S32.HI R3, RZ, 0x1f, R235 ;  /* 0x0000001fff037819 */ /* 0x008fe200000114eb */
[----:B------:R-:W3:Y:S04]  /*5a20*/  LDCU.64 UR6, c[0x0][0x5a8] ;  /* 0x0000b500ff0677ac */ /* 0x000ee80008000a00 */
[----:B--2---:R-:W-:Y:S02]  /*5a30*/  IMAD R3, R3, UR12, RZ ;  /* 0x0000000c03037c24 */ /* 0x004fe4000f8e02ff */
[----:B------:R-:W-:-:S04]  /*5a40*/  IMAD.WIDE.U32 R4, R235, UR12, RZ ;  /* 0x0000000ceb047c25 */ /* 0x000fc8000f8e00ff */
[----:B------:R-:W-:-:S05]  /*5a50*/  IMAD R3, R235, UR13, R3 ;  /* 0x0000000deb037c24 */ /* 0x000fca000f8e0203 */
[----:B------:R-:W-:-:S03]  /*5a60*/  IADD3 R5, PT, PT, R5, R3, RZ ;  /* 0x0000000305057210 */ /* 0x000fc60007ffe0ff */
[----:B---3--:R-:W-:-:S04]  /*5a70*/  IMAD.WIDE.U32 R46, R2, UR6, R4 ;  /* 0x00000006022e7c25 */ /* 0x008fc8000f8e0004 */
[----:B------:R-:W-:Y:S01]  /*5a80*/  IMAD R11, R2, UR7, R47 ;  /* 0x00000007020b7c24 */ /* 0x000fe2000f8e022f */
[----:B------:R-:W-:Y:S05]  /*5a90*/  BRA `(.L_x_154) ;  /* 0x0000000000147947 */ /* 0x000fea0003800000 */
.L_x_153:
[----:B------:R-:W2:Y:S01]  /*5aa0*/  LDCU.64 UR12, c[0x0][0x5c0] ;  /* 0x0000b800ff0c77ac */ /* 0x000ea20008000a00 */
[----:B------:R-:W-:-:S05]  /*5ab0*/  IADD3 R46, PT, PT, R235, R236, RZ ;  /* 0x000000eceb2e7210 */ /* 0x000fca0007ffe0ff */
[C---:B--2---:R-:W-:Y:S02]  /*5ac0*/  IMAD R11, R46.reuse, UR13, RZ ;  /* 0x0000000d2e0b7c24 */ /* 0x044fe4000f8e02ff */
[----:B------:R-:W-:-:S05]  /*5ad0*/  IMAD.WIDE.U32 R46, R46, UR12, RZ ;  /* 0x0000000c2e2e7c25 */ /* 0x000fca000f8e00ff */
[----:B------:R-:W-:Y:S02]  /*5ae0*/  IADD3 R11, PT, PT, R47, R11, RZ ;  /* 0x0000000b2f0b7210 */ /* 0x000fe40007ffe0ff */
.L_x_154:
[----:B------:R-:W-:Y:S05]  /*5af0*/  @P0 BRA `(.L_x_155) ;  /* 0x00000000002c0947 */ /* 0x000fea0003800000 */
        /* <DEDUP_REMOVED lines=11> */
.L_x_155:
[----:B------:R-:W2:Y:S01]  /*5bb0*/  LDCU.64 UR6, c[0x0][0x5c8] ;  /* 0x0000b900ff0677ac */ /* 0x000ea20008000a00 */
[----:B------:R-:W-:-:S05]  /*5bc0*/  IADD3 R4, PT, PT, R235, R236, RZ ;  /* 0x000000eceb047210 */ /* 0x000fca0007ffe0ff */
[C---:B--2---:R-:W-:Y:S02]  /*5bd0*/  IMAD R7, R4.reuse, UR7, RZ ;  /* 0x0000000704077c24 */ /* 0x044fe4000f8e02ff */
[----:B------:R-:W-:-:S05]  /*5be0*/  IMAD.WIDE.U32 R4, R4, UR6, RZ ;  /* 0x0000000604047c25 */ /* 0x000fca000f8e00ff */
[----:B------:R-:W-:Y:S02]  /*5bf0*/  IADD3 R7, PT, PT, R5, R7, RZ ;  /* 0x0000000705077210 */ /* 0x000fe40007ffe0ff */
[----:B------:R-:W-:Y:S02]  /*5c00*/  MOV R10, R4 ;  /* 0x00000004000a7202 */ /* 0x000fe40000000f00 */
.L_x_156:
        /* <DEDUP_REMOVED lines=13> */
[----:B------:R-:W-:Y:S01]  /*5ce0*/  IMAD.U32 R44, RZ, RZ, UR6 ;  /* 0x00000006ff2c7e24 */ /* 0x000fe2000f8e00ff */
[----:B------:R-:W2:Y:S01]  /*5cf0*/  LDS.128 R20, [R6+0x12000] ;  /* 0x0120000006147984 */ /* 0x000ea20000000c00 */
        /* <DEDUP_REMOVED lines=21> */
[----:B------:R-:W-:-:S03]  /*5e50*/  IMAD R5, R5, UR18, R11 ;  /* 0x0000001205057c24 */ /* 0x000fc6000f8e020b */
[----:B------:R2:W3:Y:S01]  /*5e60*/  LDS.128 R40, [R6+0x17000] ;  /* 0x0170000006287984 */ /* 0x0004e20000000c00 */
[----:B------:R-:W-:-:S04]  /*5e70*/  IMAD.MOV.U32 R4, RZ, RZ, R10 ;  /* 0x000000ffff047224 */ /* 0x000fc800078e000a */
[----:B------:R-:W-:Y:S01]  /*5e80*/  IMAD.WIDE.U32 R4, R3, UR6, R4 ;  /* 0x0000000603047c25 */ /* 0x000fe2000f8e0004 */
[----:B--2---:R-:W-:-:S05]  /*5e90*/  MOV R6, R46 ;  /* 0x0000002e00067202 */ /* 0x004fca0000000f00 */
[----:B------:R-:W-:-:S04]  /*5ea0*/  IMAD.WIDE.U32 R6, R3, UR12, R6 ;  /* 0x0000000c03067c25 */ /* 0x000fc8000f8e0006 */
[C---:B------:R-:W-:Y:S01]  /*5eb0*/  IMAD R0, R3.reuse, UR13, R7 ;  /* 0x0000000d03007c24 */ /* 0x040fe2000f8e0207 */
[----:B------:R-:W-:Y:S01]  /*5ec0*/  LEA R8, P0, R6, UR8, 0x1 ;  /* 0x0000000806087c11 */ /* 0x000fe2000f8008ff */
[----:B------:R-:W-:-:S03]  /*5ed0*/  IMAD R3, R3, UR7, R5 ;  /* 0x0000000703037c24 */ /* 0x000fc6000f8e0205 */
[----:B------:R-:W-:Y:S02]  /*5ee0*/  LEA.HI.X R9, R6, UR9, R0, 0x1, P0 ;  /* 0x0000000906097c11 */ /* 0x000fe400080f0c00 */
[----:B------:R-:W-:-:S03]  /*5ef0*/  LEA R6, P0, R4, UR10, 0x1 ;  /* 0x0000000a04067c11 */ /* 0x000fc6000f8008ff */
[----:B------:R2:W-:Y:S01]  /*5f00*/  STG.E.128 desc[UR20][R8.64+0x100], R20 ;  /* 0x0001001408007986 */ /* 0x0005e2000c101d14 */
[----:B------:R-:W-:-:S03]  /*5f10*/  LEA.HI.X R7, R4, UR11, R3, 0x1, P0 ;  /* 0x0000000b04077c11 */ /* 0x000fc600080f0c03 */
[----:B----4-:R2:W-:Y:S04]  /*5f20*/  STG.E.128 desc[UR20][R8.64+0x80], R16 ;  /* 0x0000801008007986 */ /* 0x0105e8000c101d14 */
[----:B------:R2:W-:Y:S04]  /*5f30*/  STG.E.128 desc[UR20][R8.64], R12 ;  /* 0x0000000c08007986 */ /* 0x0005e8000c101d14 */
[----:B------:R2:W-:Y:S04]  /*5f40*/  STG.E.128 desc[UR20][R8.64+0x180], R24 ;  /* 0x0001801808007986 */ /* 0x0005e8000c101d14 */
[----:B-1----:R2:W-:Y:S04]  /*5f50*/  STG.E.128 desc[UR20][R6.64], R28 ;  /* 0x0000001c06007986 */ /* 0x0025e8000c101d14 */
[----:B------:R2:W-:Y:S04]  /*5f60*/  STG.E.128 desc[UR20][R6.64+0x80], R32 ;  /* 0x0000802006007986 */ /* 0x0005e8000c101d14 */
[----:B---3--:R2:W-:Y:S04]  /*5f70*/  STG.E.128 desc[UR20][R6.64+0x100], R36 ;  /* 0x0001002406007986 */ /* 0x0085e8000c101d14 */
[----:B------:R2:W-:Y:S02]  /*5f80*/  STG.E.128 desc[UR20][R6.64+0x180], R40 ;  /* 0x0001802806007986 */ /* 0x0005e4000c101d14 */
.L_x_143:
[----:B------:R-:W-:Y:S05]  /*5f90*/  BSYNC.RECONVERGENT B1 ;  /* 0x0000000000017941 */ /* 0x000fea0003800200 */
.L_x_127:
        /* <DEDUP_REMOVED lines=11> */
.L_x_158:
        /* <DEDUP_REMOVED lines=11> */
.L_x_1259:


//--------------------- .text._ZN5flash44flash_bwd_dq_dk_dv_loop_seqk_parallel_kernelI23Flash_bwd_kernel_traitsILi256ELi64ELi32ELi8ELi4ELi1ELi2ELb1ELb1EN7cutlass10bfloat16_tE19Flash_kernel_traitsILi256ELi64ELi32ELi8ES3_EELb0ELb1ELb0ELb1ELb0ELb0ELb0EEEvNS_16Flash_bwd_paramsE --------------------------
	.section	.text._ZN5flash44flash_bwd_dq_dk_dv_loop_seqk_parallel_kernelI23Flash_bwd_kernel_traitsILi256ELi64ELi32ELi8ELi4ELi1ELi2ELb1ELb1EN7cutlass10bfloat16_tE19Flash_kernel_traitsILi256ELi64ELi32ELi8ES3_EELb0ELb1ELb0ELb1ELb0ELb0ELb0EEEvNS_16Flash_bwd_paramsE,"ax",@progbits
	.align	128
        .global         _ZN5flash44flash_bwd_dq_dk_dv_loop_seqk_parallel_kernelI23Flash_bwd_kernel_traitsILi256ELi64ELi32ELi8ELi4ELi1ELi2ELb1ELb1EN7cutlass10bfloat16_tE19Flash_kernel_traitsILi256ELi64ELi32ELi8ES3_EELb0ELb1ELb0ELb1ELb0ELb0ELb0EEEvNS_16Flash_bwd_paramsE
        .type           _ZN5flash44flash_bwd_dq_dk_dv_loop_seqk_parallel_kernelI23Flash_bwd_kernel_traitsILi256ELi64ELi32ELi8ELi4ELi1ELi2ELb1ELb1EN7cutlass10bfloat16_tE19Flash_kernel_traitsILi256ELi64ELi32ELi8ES3_EELb0ELb1ELb0ELb1ELb0ELb0ELb0EEEvNS_16Flash_bwd_paramsE,@function
        .size           _ZN5flash44flash_bwd_dq_dk_dv_loop_seqk_parallel_kernelI23Flash_bwd_kernel_traitsILi256ELi64ELi32ELi8ELi4ELi1ELi2ELb1ELb1EN7cutlass10bfloat16_tE19Flash_kernel_traitsILi256ELi64ELi32ELi8ES3_EELb0ELb1ELb0ELb1ELb0ELb0ELb0EEEvNS_16Flash_bwd_paramsE,(.L_x_1260 - _ZN5flash44flash_bwd_dq_dk_dv_loop_seqk_parallel_kernelI23Flash_bwd_kernel_traitsILi256ELi64ELi32ELi8ELi4ELi1ELi2ELb1ELb1EN7cutlass10bfloat16_tE19Flash_kernel_traitsILi256ELi64ELi32ELi8ES3_EELb0ELb1ELb0ELb1ELb0ELb0ELb0EEEvNS_16Flash_bwd_paramsE)
        .other          _ZN5flash44flash_bwd_dq_dk_dv_loop_seqk_parallel_kernelI23Flash_bwd_kernel_traitsILi256ELi64ELi32ELi8ELi4ELi1ELi2ELb1ELb1EN7cutlass10bfloat16_tE19Flash_kernel_traitsILi256ELi64ELi32ELi8ES3_EELb0ELb1ELb0ELb1ELb0ELb0ELb0EEEvNS_16Flash_bwd_paramsE,@"STO_CUDA_ENTRY STV_DEFAULT"
_ZN5flash44flash_bwd_dq_dk_dv_loop_seqk_parallel_kernelI23Flash_bwd_kernel_traitsILi256ELi64ELi32ELi8ELi4ELi1ELi2ELb1ELb1EN7cutlass10bfloat16_tE19Flash_kernel_traitsILi256ELi64ELi32ELi8ES3_EELb0ELb1ELb0ELb1ELb0ELb0ELb0EEEvNS_16Flash_bwd_paramsE:
.text._ZN5flash44flash_bwd_dq_dk_dv_loop_seqk_parallel_kernelI23Flash_bwd_kernel_traitsILi256ELi64ELi32ELi8ELi4ELi1ELi2ELb1ELb1EN7cutlass10bfloat16_tE19Flash_kernel_traitsILi256ELi64ELi32ELi8ES3_EELb0ELb1ELb0ELb1ELb0ELb0ELb0EEEvNS_16Flash_bwd_paramsE:
        /* <DEDUP_REMOVED lines=13> */
[----:B------:R-:W3:Y:S01]  /*00d0*/  S2UR UR20, SR_CgaCtaId ;  /* 0x00000000001479c3 */ /* 0x000ee20000008800 */
[----:B------:R-:W4:Y:S01]  /*00e0*/  LDCU.U8 UR12, c[0x0][0x532] ;  /* 0x0000a640ff0c77ac */ /* 0x000f220008000000 */
[----:B------:R-:W5:Y:S06]  /*00f0*/  LDCU.64 UR6, c[0x0][0x468] ;  /* 0x00008d00ff0677ac */ /* 0x000f6c0008000a00 */
[----:B------:R-:W3:Y:S01]  /*0100*/  S2UR UR19, SR_CgaCtaId ;  /* 0x00000000001379c3 */ /* 0x000ee20000008800 */
[----:B------:R-:W3:Y:S01]  /*0110*/  LDCU.64 UR38, c[0x0][0x358] ;  /* 0x00006b00ff2677ac */ /* 0x000ee20008000a00 */
[----:B------:R-:W3:Y:S06]  /*0120*/  LDCU.64 UR34, c[0x0][0x460] ;  /* 0x00008c00ff2277ac */ /* 0x000eec0008000a00 */
[----:B------:R-:W3:Y:S01]  /*0130*/  S2UR UR28, SR_CTAID.Z ;  /* 0x00000000001c79c3 */ /* 0x000ee20000002700 */
[----:B-1----:R-:W-:-:S02]  /*0140*/  ULEA UR5, UP0, UR36, UR10, 0x2 ;  /* 0x0000000a24057291 */ /* 0x002fc4000f8010ff */
[----:B--2---:R-:W-:Y:S02]  /*0150*/  UISETP.NE.U32.AND UP3, UPT, UR8, URZ, UPT ;  /* 0x000000ff0800728c */ /* 0x004fe4000bf65070 */
[----:B------:R-:W-:Y:S02]  /*0160*/  ULEA.HI.X UR4, UR36, UR11, URZ, 0x2, UP0 ;  /* 0x0000000b24047291 */ /* 0x000fe400080f14ff */
[----:B------:R-:W-:Y:S01]  /*0170*/  UISETP.NE.U32.AND UP0, UPT, UR8, URZ, UPT ;  /* 0x000000ff0800728c */ /* 0x000fe2000bf05070 */
[----:B------:R-:W1:Y:S01]  /*0180*/  S2UR UR21, SR_CTAID.Y ;  /* 0x00000000001579c3 */ /* 0x000e620000002600 */
[----:B------:R-:W-:Y:S01]  /*0190*/  UISETP.NE.AND.EX UP3, UPT, UR9, URZ, UPT, UP3 ;  /* 0x000000ff0900728c */ /* 0x000fe2000bf65330 */
[----:B------:R-:W-:Y:S01]  /*01a0*/  MOV R240, UR5 ;  /* 0x0000000500f07c02 */ /* 0x000fe20008000f00 */
[----:B------:R-:W-:Y:S01]  /*01b0*/  UISETP.NE.AND.EX UP5, UPT, UR9, URZ, UPT, UP0 ;  /* 0x000000ff0900728c */ /* 0x000fe2000bfa5300 */
[----:B------:R-:W-:Y:S01]  /*01c0*/  MOV R241, UR4 ;  /* 0x0000000400f17c02 */ /* 0x000fe20008000f00 */
[----:B------:R-:W2:Y:S03]  /*01d0*/  LDCU.64 UR8, c[0x0][0x470] ;  /* 0x00008e00ff0877ac */ /* 0x000ea60008000a00 */
[----:B------:R-:W1:Y:S01]  /*01e0*/  S2UR UR24, SR_CTAID.X ;  /* 0x00000000001879c3 */ /* 0x000e620000002500 */
[----:B----4-:R-:W-:-:S02]  /*01f0*/  UISETP.NE.AND UP2, UPT, UR12, URZ, UPT ;  /* 0x000000ff0c00728c */ /* 0x010fc4000bf45270 */
[----:B-----5:R-:W-:Y:S02]  /*0200*/  UISETP.EQ.U32.AND UP1, UPT, UR6, URZ, UPT ;  /* 0x000000ff0600728c */ /* 0x020fe4000bf22070 */
[----:B------:R-:W-:Y:S02]  /*0210*/  UISETP.NE.U32.AND UP6, UPT, UR6, URZ, UPT ;  /* 0x000000ff0600728c */ /* 0x000fe4000bfc5070 */
[----:B------:R-:W-:Y:S01]  /*0220*/  UISETP.EQ.OR.EX UP0, UPT, UR7, URZ, !UP2, UP1 ;  /* 0x000000ff0700728c */ /* 0x000fe2000d702710 */
[----:B------:R-:W4:Y:S01]  /*0230*/  S2UR UR18, SR_CTAID.Y ;  /* 0x00000000001279c3 */ /* 0x000f220000002600 */
[----:B------:R-:W-:Y:S01]  /*0240*/  UISETP.NE.AND.EX UP6, UPT, UR7, URZ, UPT, UP6 ;  /* 0x000000ff0700728c */ /* 0x000fe2000bfc5360 */
[----:B------:R-:W-:Y:S02]  /*0250*/  UMOV UR10, 0x400 ;  /* 0x00000400000a7882 */ /* 0x000fe40000000000 */
[----:B------:R-:W-:Y:S01]  /*0260*/  UMOV UR7, 0x400 ;  /* 0x0000040000077882 */ /* 0x000fe20000000000 */
[----:B------:R-:W-:-:S02]  /*0270*/  UP2UR UR30, UPR, URZ, 0x4 ;  /* 0x00000004ff1e7883 */ /* 0x000fc40008000000 */
[----:B--2---:R-:W-:Y:S01]  /*0280*/  UISETP.NE.U32.AND UP4, UPT, UR8, URZ, UPT ;  /* 0x000000ff0800728c */ /* 0x004fe2000bf85070 */
[----:B------:R-:W2:Y:S01]  /*0290*/  S2UR UR23, SR_CTAID.Z ;  /* 0x00000000001779c3 */ /* 0x000ea20000002700 */
[----:B------:R-:W1:Y:S01]  /*02a0*/  LDCU UR6, c[0x0][0x438] ;  /* 0x00008700ff0677ac */ /* 0x000e620008000800 */
[----:B------:R-:W-:Y:S01]  /*02b0*/  UP2UR UR31, UPR, URZ, 0x1 ;  /* 0x00000001ff1f7883 */ /* 0x000fe20008000000 */
[----:B------:R-:W1:Y:S01]  /*02c0*/  LDCU UR22, c[0x0][0x438] ;  /* 0x00008700ff1677ac */ /* 0x000e620008000800 */
[----:B------:R-:W1:Y:S01]  /*02d0*/  @!UP3 LDCU UR25, c[0x0][0x434] ;  /* 0x00008680ff19b7ac */ /* 0x000e620008000800 */
[----:B---3--:R-:W-:Y:S02]  /*02e0*/  ULEA UR20, UR20, UR10, 0x18 ;  /* 0x0000000a14147291 */ /* 0x008fe4000f8ec0ff */
[----:B------:R-:W-:Y:S02]  /*02f0*/  ULEA UR19, UR19, UR7, 0x18 ;  /* 0x0000000713137291 */ /* 0x000fe4000f8ec0ff */
[----:B------:R-:W-:Y:S01]  /*0300*/  UISETP.NE.AND.EX UP4, UPT, UR9, URZ, UPT, UP4 ;  /* 0x000000ff0900728c */ /* 0x000fe2000bf85340 */
[----:B------:R-:W-:Y:S01]  /*0310*/  UMOV UR26, URZ ;  /* 0x000000ff001a7c82 */ /* 0x000fe20008000000 */
[----:B------:R-:W-:-:S09]  /*0320*/  UMOV UR27, URZ ;  /* 0x000000ff001b7c82 */ /* 0x000fd20008000000 */
.L_x_200:
[----:B---3--:R-:W3:Y:S01]  /*0330*/  LDCU.64 UR4, c[0x0][0x478] ;  /* 0x00008f00ff0477ac */ /* 0x008ee20008000a00 */
        /* <DEDUP_REMOVED lines=10> */
[----:B---3--:R-:W-:-:S03]  /*03e0*/  UISETP.NE.U32.AND UP0, UPT, UR4, URZ, UPT ;  /* 0x000000ff0400728c */ /* 0x008fc6000bf05070 */
[----:B------:R-:W3:Y:S01]  /*03f0*/  @P1 LDG.E R3, desc[UR38][R2.64] ;  /* 0x0000002602031981 */ /* 0x000ee2000c1e1900 */
[----:B------:R-:W-:-:S06]  /*0400*/  UISETP.NE.AND.EX UP0, UPT, UR5, URZ, UPT, UP0 ;  /* 0x000000ff0500728c */ /* 0x000fcc000bf05300 */
[----:B------:R-:W-:-:S05]  /*0410*/  PLOP3.LUT P0, PT, PT, PT, UP0, 0x80, 0x8 ;  /* 0x000000000008781c */ /* 0x000fca0003f0f008 */
[----:B------:R-:W-:Y:S01]  /*0420*/  @UP0 ULEA UR12, UP1, UR36, UR4, 0x2 ;  /* 0x00000004240c0291 */ /* 0x000fe2000f8210ff */
[----:B-1--4-:R-:W-:Y:S01]  /*0430*/  IMAD.U32 R6, RZ, RZ, UR10 ;  /* 0x0000000aff067e24 */ /* 0x012fe2000f8e00ff */
[----:B------:R-:W5:Y:S02]  /*0440*/  @!UP0 LDCU UR7, c[0x0][0x43c] ;  /* 0x00008780ff0787ac */ /* 0x000f640008000800 */
[----:B------:R-:W-:Y:S02]  /*0450*/  @UP0 ULEA.HI.X UR13, UR36, UR5, URZ, 0x2, UP1 ;  /* 0x00000005240d0291 */ /* 0x000fe400088f14ff */
[----:B------:R-:W-:Y:S01]  /*0460*/  IMAD.U32 R4, RZ, RZ, UR12 ;  /* 0x0000000cff047e24 */ /* 0x000fe2000f8e00ff */
[----:B------:R-:W4:Y:S01]  /*0470*/  @!UP0 LDCU.64 UR4, c[0x0][0x488] ;  /* 0x00009100ff0487ac */ /* 0x000f220008000a00 */
[----:B------:R-:W-:Y:S02]  /*0480*/  IMAD.U32 R7, RZ, RZ, UR11 ;  /* 0x0000000bff077e24 */ /* 0x000fe4000f8e00ff */
[----:B------:R-:W-:-:S03]  /*0490*/  IMAD.U32 R5, RZ, RZ, UR13 ;  /* 0x0000000dff057e24 */ /* 0x000fc6000f8e00ff */
[----:B------:R-:W2:Y:S04]  /*04a0*/  @P2 LDG.E R2, desc[UR38][R6.64+0x4] ;  /* 0x0000042606022981 */ /* 0x000ea8000c1e1900 */
[----:B------:R-:W2:Y:S01]  /*04b0*/  @P0 LDG.E R0, desc[UR38][R4.64] ;  /* 0x0000002604000981 */ /* 0x000ea2000c1e1900 */
[----:B------:R-:W-:Y:S01]  /*04c0*/  UMOV UR40, URZ ;  /* 0x000000ff00287c82 */ /* 0x000fe20008000000 */
[----:B------:R-:W-:Y:S01]  /*04d0*/  UMOV UR14, 0xffffffff ;  /* 0xffffffff000e7882 */ /* 0x000fe20000000000 */
[----:B------:R-:W-:Y:S01]  /*04e0*/  UMOV UR41, 0xffffffff ;  /* 0xffffffff00297882 */ /* 0x000fe20000000000 */
[----:B----4-:R-:W-:-:S04]  /*04f0*/  @!UP0 UISETP.NE.U32.AND UP1, UPT, UR4, URZ, UPT ;  /* 0x000000ff0400828c */ /* 0x010fc8000bf25070 */
[----:B------:R-:W-:Y:S02]  /*0500*/  @!UP0 UISETP.NE.AND.EX UP1, UPT, UR5, URZ, UPT, UP1 ;  /* 0x000000ff0500828c */ /* 0x000fe4000bf25310 */
[----:B------:R-:W-:Y:S02]  /*0510*/  USHF.L.U32 UR33, UR29, 0x5, URZ ;  /* 0x000000051d217899 */ /* 0x000fe400080006ff */
[----:B-----5:R-:W-:Y:S01]  /*0520*/  @!UP0 USEL UR5, UR7, URZ, UP1 ;  /* 0x000000ff07058287 */ /* 0x020fe20008800000 */
[----:B------:R-:W4:Y:S04]  /*0530*/  @P4 LDG.E R5, desc[UR38][R6.64] ;  /* 0x0000002606054981 */ /* 0x000f28000c1e1900 */
[----:B------:R-:W5:Y:S01]  /*0540*/  @!P3 LDG.E R4, desc[UR38][R240.64] ;  /* 0x00000026f004b981 */ /* 0x000f62000c1e1900 */
[----:B---3--:R-:W-:-:S02]  /*0550*/  @P1 R2UR UR40, R3 ;  /* 0x00000000032812ca */ /* 0x008fc400000e0000 */
[----:B--2---:R-:W-:Y:S02]  /*0560*/  @P2 R2UR UR4, R2 ;  /* 0x00000000020422ca */ /* 0x004fe400000e0000 */
[----:B------:R-:W-:-:S13]  /*0570*/  @P0 R2UR UR37, R0 ;  /* 0x00000000002502ca */ /* 0x000fda00000e0000 */
[----:B------:R-:W-:Y:S01]  /*0580*/  @UP0 UIADD3 UR37, UPT, UPT, UR37, -UR40, URZ ;  /* 0x8000002825250290 */ /* 0x000fe2000fffe0ff */
[----:B----4-:R-:W-:Y:S02]  /*0590*/  @P4 R2UR UR14, R5 ;  /* 0x00000000050e42ca */ /* 0x010fe400000e0000 */
        /* <DEDUP_REMOVED lines=9> */
.L_x_159:
        /* <DEDUP_REMOVED lines=16> */
[----:B------:R-:W-:Y:S02]  /*0730*/  USHF.R.S32.HI UR51, URZ, 0x1f, UR45 ;  /* 0x0000001fff337899 */ /* 0x000fe4000801142d */
[----:B--2---:R-:W-:Y:S02]  /*0740*/  @UP1 UIMAD.WIDE.U32 UR10, UR14, UR4, URZ ;  /* 0x000000040e0a12a5 */ /* 0x004fe4000f8e00ff */
[----:B------:R-:W-:Y:S02]  /*0750*/  @!UP1 UIMAD UR49, UR36, UR7, UR53 ;  /* 0x00000007243192a4 */ /* 0x000fe4000f8e0235 */
[----:B------:R-:W-:-:S03]  /*0760*/  @UP1 UIMAD UR49, UR14, UR5, UR11 ;  /* 0x000000050e3112a4 */ /* 0x000fc6000f8e020b */
[----:B------:R-:W-:Y:S01]  /*0770*/  @UP1 UMOV UR52, UR10 ;  /* 0x0000000a00341c82 */ /* 0x000fe20008000000 */
[----:B------:R-:W-:Y:S08]  /*0780*/  BRA.U UP2, `(.L_x_161) ;  /* 0x0000000102307547 */ /* 0x000ff0000b800000 */
        /* <DEDUP_REMOVED lines=12> */
.L_x_161:
[----:B------:R-:W1:Y:S01]  /*0850*/  LDCU.64 UR12, c[0x0][0x3b8] ;  /* 0x00007700ff0c77ac */ /* 0x000e620008000a00 */
[----:B------:R-:W-:-:S04]  /*0860*/  UIADD3 UR4, UPT, UPT, UR40, UR41, URZ ;  /* 0x0000002928047290 */ /* 0x000fc8000fffe0ff */
[----:B-1----:R-:W-:Y:S02]  /*0870*/  UIMAD.WIDE.U32 UR46, UR4, UR12, URZ ;  /* 0x0000000c042e72a5 */ /* 0x002fe4000f8e00ff */
[----:B------:R-:W-:-:S04]  /*0880*/  UIMAD UR4, UR4, UR13, URZ ;  /* 0x0000000d040472a4 */ /* 0x000fc8000f8e02ff */
[----:B------:R-:W-:-:S06]  /*0890*/  UIADD3 UR4, UPT, UPT, UR47, UR4, URZ ;  /* 0x000000042f047290 */ /* 0x000fcc000fffe0ff */
[----:B------:R-:W-:Y:S02]  /*08a0*/  MOV R5, UR4 ;  /* 0x0000000400057c02 */ /* 0x000fe40008000f00 */
.L_x_162:
        /* <DEDUP_REMOVED lines=9> */
[----:B-1----:R-:W-:Y:S01]  /*0940*/  IMAD.MOV R3, RZ, RZ, -R7 ;  /* 0x000000ffff037224 */ /* 0x002fe200078e0a07 */
[----:B------:R-:W-:-:S03]  /*0950*/  MOV R6, RZ ;  /* 0x000000ff00067202 */ /* 0x000fc60000000f00 */
[----:B------:R-:W-:-:S04]  /*0960*/  IMAD R3, R3, R4, RZ ;  /* 0x0000000403037224 */ /* 0x000fc800078e02ff */
        /* <DEDUP_REMOVED lines=10> */
[----:B------:R-:W-:-:S04]  /*0a10*/  LOP3.LUT R2, R0, UR28, RZ, 0x3c, !PT ;  /* 0x0000001c00027c12 */ /* 0x000fc8000f8e3cff */
[----:B------:R-:W-:-:S07]  /*0a20*/  ISETP.GE.AND P0, PT, R2, RZ, PT ;  /* 0x000000ff0200720c */ /* 0x000fce0003f06270 */
        /* <DEDUP_REMOVED lines=15> */
[----:B------:R-:W-:-:S03]  /*0b20*/  UIMAD UR5, UR36, UR5, UR7 ;  /* 0x00000005240572a4 */ /* 0x000fc6000f8e0207 */
[----:B------:R-:W-:-:S03]  /*0b30*/  UMOV UR50, UR6 ;  /* 0x0000000600327c82 */ /* 0x000fc60008000000 */
[----:B------:R-:W-:Y:S01]  /*0b40*/  MOV R12, UR5 ;  /* 0x00000005000c7c02 */ /* 0x000fe20008000f00 */
[----:B------:R-:W-:Y:S06]  /*0b50*/  BRA `(.L_x_164) ;  /* 0x00000000001c7947 */ /* 0x000fec0003800000 */
.L_x_163:
[----:B------:R-:W1:Y:S01]  /*0b60*/  LDCU.64 UR10, c[0x0][0x3c0] ;  /* 0x00007800ff0a77ac */ /* 0x000e620008000a00 */
[----:B------:R-:W-:-:S04]  /*0b70*/  UIADD3 UR4, UPT, UPT, UR40, UR41, URZ ;  /* 0x0000002928047290 */ /* 0x000fc8000fffe0ff */
[----:B-1----:R-:W-:Y:S02]  /*0b80*/  UIMAD.WIDE.U32 UR6, UR4, UR10, URZ ;  /* 0x0000000a040672a5 */ /* 0x002fe4000f8e00ff */
[----:B------:R-:W-:-:S04]  /*0b90*/  UIMAD UR4, UR4, UR11, URZ ;  /* 0x0000000b040472a4 */ /* 0x000fc8000f8e02ff */
[----:B------:R-:W-:Y:S01]  /*0ba0*/  UIADD3 UR4, UPT, UPT, UR7, UR4, URZ ;  /* 0x0000000407047290 */ /* 0x000fe2000fffe0ff */
[----:B------:R-:W-:-:S05]  /*0bb0*/  UMOV UR50, UR6 ;  /* 0x0000000600327c82 */ /* 0x000fca0008000000 */
[----:B------:R-:W-:-:S07]  /*0bc0*/  MOV R12, UR4 ;  /* 0x00000004000c7c02 */ /* 0x000fce0008000f00 */
.L_x_164:
        /* <DEDUP_REMOVED lines=28> */
.L_x_165:
[----:B------:R-:W-:Y:S02]  /*0d90*/  IMAD R11, R3, UR14, RZ ;  /* 0x0000000e030b7c24 */ /* 0x000fe4000f8e02ff */
[----:B------:R-:W-:-:S05]  /*0da0*/  IMAD.WIDE.U32 R6, R2, UR14, RZ ;  /* 0x0000000e02067c25 */ /* 0x000fca000f8e00ff */
[----:B------:R-:W-:Y:S02]  /*0db0*/  IADD3 R11, PT, PT, R7, R11, RZ ;  /* 0x0000000b070b7210 */ /* 0x000fe40007ffe0ff */
[----:B------:R-:W-:-:S07]  /*0dc0*/  MOV R10, R6 ;  /* 0x00000006000a7202 */ /* 0x000fce0000000f00 */
.L_x_166:
[----:B------:R-:W-:Y:S01]  /*0dd0*/  UMOV UR36, UR21 ;  /* 0x0000001500247c82 */ /* 0x000fe20008000000 */
        /* <DEDUP_REMOVED lines=20> */
.L_x_167:
[----:B------:R-:W1:Y:S01]  /*0f20*/  LDCU UR54, c[0x0][0x434] ;  /* 0x00008680ff3677ac */ /* 0x000e620008000800 */
[----:B------:R-:W-:-:S04]  /*0f30*/  UIMAD UR4, UR36, UR15, UR28 ;  /* 0x0000000f240472a4 */ /* 0x000fc8000f8e021c */
[----:B-1----:R-:W-:-:S12]  /*0f40*/  UIMAD UR54, UR4, UR54, URZ ;  /* 0x00000036043672a4 */ /* 0x002fd8000f8e02ff */
.L_x_168:
        /* <DEDUP_REMOVED lines=10> */
.L_x_169:
[----:B------:R-:W1:Y:S01]  /*0ff0*/  LDCU UR53, c[0x0][0x444] ;  /* 0x00008880ff3577ac */ /* 0x000e620008000800 */
[----:B------:R-:W-:-:S04]  /*1000*/  UIMAD UR4, UR36, UR15, UR28 ;  /* 0x0000000f240472a4 */ /* 0x000fc8000f8e021c */
[----:B-1----:R-:W-:-:S12]  /*1010*/  UIMAD UR53, UR4, UR53, URZ ;  /* 0x00000035043572a4 */ /* 0x002fd8000f8e02ff */
.L_x_170:
[----:B------:R-:W1:Y:S01]  /*1020*/  LDCU UR5, c[0x0][0x508] ;  /* 0x0000a100ff0577ac */ /* 0x000e620008000800 */
[----:B------:R-:W2:Y:S01]  /*1030*/  S2R R80, SR_TID.X ;  /* 0x0000000000507919 */ /* 0x000ea20000002100 */
[----:B------:R-:W3:Y:S01]  /*1040*/  LDC.64 R6, c[0x0][0x5f8] ;  /* 0x00017e00ff067b82 */ /* 0x000ee20000000a00 */
[--C-:B------:R-:W-:Y:S01]  /*1050*/  IADD3 R10, P1, P0, R2, R10, R13.reuse ;  /* 0x0000000a020a7210 */ /* 0x100fe2000783e00d */
[----:B------:R-:W-:Y:S01]  /*1060*/  UIADD3 UR48, UPT, UPT, UR33, UR44, URZ ;  /* 0x0000002c21307290 */ /* 0x000fe2000fffe0ff */
[----:B------:R-:W-:Y:S01]  /*1070*/  SHF.R.S32.HI R13, RZ, 0x1f, R13 ;  /* 0x0000001fff0d7819 */ /* 0x000fe2000001140d */
[----:B------:R-:W-:Y:S01]  /*1080*/  IMAD R8, R8, UR15, RZ ;  /* 0x0000000f08087c24 */ /* 0x000fe2000f8e02ff */
[----:B------:R-:W-:Y:S01]  /*1090*/  ISETP.NE.AND P3, PT, RZ, UR16, PT ;  /* 0x00000010ff007c0c */ /* 0x000fe2000bf65270 */
[----:B------:R-:W4:Y:S01]  /*10a0*/  LDCU.64 UR58, c[0x0][0x5e8] ;  /* 0x0000bd00ff3a77ac */ /* 0x000f220008000a00 */
[----:B------:R-:W-:Y:S01]  /*10b0*/  IADD3.X R9, PT, PT, R9, R11, R13, P1, P0 ;  /* 0x0000000b09097210 */ /* 0x000fe20000fe040d */
[----:B------:R-:W5:Y:S01]  /*10c0*/  LDC.64 R2, c[0x0][0x3b0] ;  /* 0x0000ec00ff027b82 */ /* 0x000f620000000a00 */
[----:B------:R-:W-:Y:S01]  /*10d0*/  BSSY.RECONVERGENT B1, `(.L_x_160) ;  /* 0x00005d9000017945 */ /* 0x000fe20003800200 */
[----:B------:R-:W-:-:S02]  /*10e0*/  UIADD3 UR54, UPT, UPT, UR45, UR54, URZ ;  /* 0x000000362d367290 */ /* 0x000fc4000fffe0ff */
[----:B------:R-:W-:Y:S02]  /*10f0*/  UIADD3 UR53, UPT, UPT, UR45, UR53, URZ ;  /* 0x000000352d357290 */ /* 0x000fe4000fffe0ff */
[----:B-1----:R-:W-:-:S04]  /*1100*/  UIADD3 UR5, UPT, UPT, UR48, -UR5, -UR37 ;  /* 0x8000000530057290 */ /* 0x002fc8000fffe825 */
[----:B------:R-:W-:-:S04]  /*1110*/  USHF.R.S32.HI UR4, URZ, 0x1f, UR5 ;  /* 0x0000001fff047899 */ /* 0x000fc80008011405 */
[----:B------:R-:W-:-:S04]  /*1120*/  ULEA.HI UR4, UR4, UR5, URZ, 0x6 ;  /* 0x0000000504047291 */ /* 0x000fc8000f8f30ff */
[----:B------:R-:W-:Y:S01]  /*1130*/  USHF.R.S32.HI UR47, URZ, 0x6, UR4 ;  /* 0x00000006ff2f7899 */ /* 0x000fe20008011404 */
[C---:B--2---:R-:W-:Y:S01]  /*1140*/  IMAD.SHL.U32 R86, R80.reuse, 0x8, RZ ;  /* 0x0000000850567824 */ /* 0x044fe200078e00ff */
[--C-:B------:R-:W-:Y:S02]  /*1150*/  SHF.R.U32.HI R11, RZ, 0x5, R80.reuse ;  /* 0x00000005ff0b7819 */ /* 0x100fe40000011650 */
[----:B------:R-:W-:Y:S01]  /*1160*/  UISETP.LT.AND UP0, UPT, URZ, UR47, UPT ;  /* 0x0000002fff00728c */ /* 0x000fe2000bf01270 */
[----:B------:R-:W-:Y:S02]  /*1170*/  LOP3.LUT R13, R80, 0x1f, RZ, 0xc0, !PT ;  /* 0x0000001f500d7812 */ /* 0x000fe400078ec0ff */
[----:B------:R-:W1:Y:S01]  /*1180*/  LDCU.128 UR4, c[0x0][0x590] ;  /* 0x0000b200ff0477ac */ /* 0x000e620008000c00 */
[----:B------:R-:W-:Y:S02]  /*1190*/  LOP3.LUT R84, R86, 0x38, RZ, 0xc0, !PT ;  /* 0x0000003856547812 */ /* 0x000fe400078ec0ff */
[----:B------:R-:W-:Y:S01]  /*11a0*/  SHF.R.U32.HI R235, RZ, 0x3, R80 ;  /* 0x00000003ffeb7819 */ /* 0x000fe20000011650 */
[----:B------:R-:W-:Y:S01]  /*11b0*/  IMAD R13, R8, R11, R13 ;  /* 0x0000000b080d7224 */ /* 0x000fe200078e020d */
[----:B------:R-:W-:Y:S01]  /*11c0*/  IADD3 R14, P2, PT, R84, UR56, RZ ;  /* 0x00000038540e7c10 */ /* 0x000fe2000ff5e0ff */
[----:B------:R-:W-:Y:S01]  /*11d0*/  IMAD.MOV.U32 R11, RZ, RZ, RZ ;  /* 0x000000ffff0b7224 */ /* 0x000fe200078e00ff */
[----:B------:R-:W2:Y:S01]  /*11e0*/  LDCU.64 UR56, c[0x0][0x420] ;  /* 0x00008400ff3877ac */ /* 0x000ea20008000a00 */
[----:B------:R-:W-:-:S02]  /*11f0*/  SHF.L.U32 R8, R8, 0x6, RZ ;  /* 0x0000000608087819 */ /* 0x000fc400000006ff */
[----:B------:R-:W-:Y:S01]  /*1200*/  IMAD.X R15, RZ, RZ, UR17, P2 ;  /* 0x00000011ff0f7e24 */ /* 0x000fe200090e06ff */
[----:B------:R-:W4:Y:S01]  /*1210*/  LDCU.64 UR16, c[0x0][0x380] ;  /* 0x00007000ff1077ac */ /* 0x000f220008000a00 */
[----:B------:R-:W-:Y:S02]  /*1220*/  USEL UR47, URZ, UR47, !UP0 ;  /* 0x0000002fff2f7287 */ /* 0x000fe4000c000000 */
[----:B-1----:R-:W-:Y:S01]  /*1230*/  UIMAD UR14, UR51, UR4, URZ ;  /* 0x00000004330e72a4 */ /* 0x002fe2000f8e02ff */
[----:B------:R-:W-:Y:S01]  /*1240*/  IMAD.U32 R18, RZ, RZ, UR4 ;  /* 0x00000004ff127e24 */ /* 0x000fe2000f8e00ff */
[----:B------:R-:W-:Y:S01]  /*1250*/  UISETP.GT.AND UP0, UPT, UR43, UR47, UPT ;  /* 0x0000002f2b00728c */ /* 0x000fe2000bf04270 */
[----:B------:R-:W-:Y:S01]  /*1260*/  IMAD.U32 R16, RZ, RZ, UR6 ;  /* 0x00000006ff107e24 */ /* 0x000fe2000f8e00ff */
[----:B------:R-:W-:Y:S01]  /*1270*/  UIMAD UR14, UR45, UR5, UR14 ;  /* 0x000000052d0e72a4 */ /* 0x000fe2000f8e020e */
[----:B------:R-:W-:Y:S01]  /*1280*/  IMAD.WIDE.U32 R18, R18, UR45, R14 ;  /* 0x0000002d12127c25 */ /* 0x000fe2000f8e000e */
[----:B--2---:R-:W-:-:S03]  /*1290*/  UIMAD.WIDE UR54, UR54, 0x4, UR56 ;  /* 0x00000004363678a5 */ /* 0x004fc6000f8e0238 */
[----:B---3--:R-:W-:-:S04]  /*12a0*/  IMAD.WIDE.U32 R14, R6, UR24, RZ ;  /* 0x00000018060e7c25 */ /* 0x008fc8000f8e00ff */
[----:B------:R-:W-:Y:S01]  /*12b0*/  VIADD R19, R19, UR14 ;  /* 0x0000000e13137c36 */ /* 0x000fe20008000000 */
[----:B------:R-:W-:Y:S01]  /*12c0*/  SEL R6, R14, RZ, P3 ;  /* 0x000000ff0e067207 */ /* 0x000fe20001800000 */
[----:B------:R-:W1:Y:S01]  /*12d0*/  LDCU.64 UR14, c[0x0][0x3c8] ;  /* 0x00007900ff0e77ac */ /* 0x000e620008000a00 */
[----:B------:R-:W-:Y:S02]  /*12e0*/  IMAD R15, R7, UR24, R15 ;  /* 0x00000018070f7c24 */ /* 0x000fe4000f8e020f */
[----:B------:R-:W-:Y:S01]  /*12f0*/  IADD3 R6, P1, P0, R13, R10, R6 ;  /* 0x0000000a0d067210 */ /* 0x000fe2000783e006 */
[----:B------:R-:W-:Y:S01]  /*1300*/  IMAD.WIDE.U32 R16, R16, UR28, R18 ;  /* 0x0000001c10107c25 */ /* 0x000fe2000f8e0012 */
[----:B------:R-:W-:Y:S02]  /*1310*/  MOV R10, R84 ;  /* 0x00000054000a7202 */ /* 0x000fe40000000f00 */
[----:B------:R-:W-:Y:S01]  /*1320*/  SHF.R.S32.HI R13, RZ, 0x1f, R13 ;  /* 0x0000001fff0d7819 */ /* 0x000fe2000001140d */
[C---:B-----5:R-:W-:Y:S01]  /*1330*/  IMAD R14, R2.reuse, UR51, RZ ;  /* 0x00000033020e7c24 */ /* 0x060fe2000f8e02ff */
[----:B------:R-:W-:Y:S01]  /*1340*/  SEL R15, R15, RZ, P3 ;  /* 0x000000ff0f0f7207 */ /* 0x000fe20001800000 */
[----:B------:R-:W-:Y:S01]  /*1350*/  IMAD.WIDE.U32 R18, R2, UR45, R10 ;  /* 0x0000002d02127c25 */ /* 0x000fe2000f8e000a */
[----:B------:R-:W-:-:S02]  /*1360*/  USHF.L.U32 UR51, UR4, 0x5, URZ ;  /* 0x0000000504337899 */ /* 0x000fc400080006ff */
[----:B------:R-:W-:Y:S01]  /*1370*/  IADD3.X R9, PT, PT, R13, R9, R15, P1, P0 ;  /* 0x000000090d097210 */ /* 0x000fe20000fe040f */
[----:B------:R-:W-:Y:S01]  /*1380*/  IMAD.U32 R7, RZ, RZ, UR7 ;  /* 0x00000007ff077e24 */ /* 0x000fe2000f8e00ff */
[----:B------:R-:W-:Y:S01]  /*1390*/  IADD3 R18, P2, PT, R18, UR52, RZ ;  /* 0x0000003412127c10 */ /* 0x000fe2000ff5e0ff */
[----:B------:R-:W-:Y:S01]  /*13a0*/  IMAD R14, R3, UR45, R14 ;  /* 0x0000002d030e7c24 */ /* 0x000fe2000f8e020e */
[----:B------:R-:W2:Y:S01]  /*13b0*/  LDCU.64 UR6, c[0x0][0x550] ;  /* 0x0000aa00ff0677ac */ /* 0x000ea20008000a00 */
[----:B------:R-:W-:Y:S01]  /*13c0*/  IMAD R17, R7, UR28, R17 ;  /* 0x0000001c07117c24 */ /* 0x000fe2000f8e0211 */
[C---:B------:R-:W-:Y:S01]  /*13d0*/  IADD3 R6, P0, PT, R8.reuse, R6, RZ ;  /* 0x0000000608067210 */ /* 0x040fe20007f1e0ff */
[----:B-1----:R-:W-:Y:S01]  /*13e0*/  IMAD.U32 R13, RZ, RZ, UR14 ;  /* 0x0000000eff0d7e24 */ /* 0x002fe2000f8e00ff */
[----:B------:R-:W-:Y:S01]  /*13f0*/  IADD3.X R19, PT, PT, R19, UR49, R14, P2, !PT ;  /* 0x0000003113137c10 */ /* 0x000fe200097fe40e */
[----:B------:R-:W-:Y:S01]  /*1400*/  IMAD.U32 R7, RZ, RZ, UR15 ;  /* 0x0000000fff077e24 */ /* 0x000fe2000f8e00ff */
[----:B------:R-:W1:Y:S01]  /*1410*/  LDCU.64 UR14, c[0x0][0x570] ;  /* 0x0000ae00ff0e77ac */ /* 0x000e620008000a00 */
[----:B------:R-:W-:Y:S01]  /*1420*/  IMAD.WIDE.U32 R16, R235, UR4, R16 ;  /* 0x00000004eb107c25 */ /* 0x000fe2000f8e0010 */
[----:B------:R-:W-:Y:S01]  /*1430*/  LEA.HI.X.SX32 R9, R8, R9, 0x1, P0 ;  /* 0x0000000908097211 */ /* 0x000fe200000f0eff */
[----:B------:R-:W-:-:S02]  /*1440*/  USHF.L.U64.HI UR49, UR4, 0x5, UR5 ;  /* 0x0000000504317899 */ /* 0x000fc40008010205 */
[----:B------:R-:W-:Y:S01]  /*1450*/  IMAD.WIDE.U32 R18, R13, UR28, R18 ;  /* 0x0000001c0d127c25 */ /* 0x000fe2000f8e0012 */
[----:B----4-:R-:W-:-:S03]  /*1460*/  UIMAD.WIDE UR52, UR53, 0x4, UR58 ;  /* 0x00000004353478a5 */ /* 0x010fc6000f8e023a */
[----:B------:R-:W-:Y:S02]  /*1470*/  IMAD R15, R7, UR28, R19 ;  /* 0x0000001c070f7c24 */ /* 0x000fe4000f8e0213 */
[----:B------:R-:W-:Y:S01]  /*1480*/  IMAD.MOV.U32 R14, RZ, RZ, R18 ;  /* 0x000000ffff0e7224 */ /* 0x000fe200078e0012 */
[----:B--2---:R-:W-:Y:S01]  /*1490*/  LEA R236, P1, R16, UR6, 0x1 ;  /* 0x0000000610ec7c11 */ /* 0x004fe2000f8208ff */
[C---:B------:R-:W-:Y:S02]  /*14a0*/  IMAD R7, R235.reuse, UR5, R17 ;  /* 0x00000005eb077c24 */ /* 0x040fe4000f8e0211 */
[----:B------:R-:W-:Y:S01]  /*14b0*/  IMAD.WIDE.U32 R14, R235, R2, R14 ;  /* 0x00000002eb0e7225 */ /* 0x000fe200078e000e */
[----:B-1----:R-:W-:-:S03]  /*14c0*/  LEA R248, P0, R6, UR14, 0x2 ;  /* 0x0000000e06f87c11 */ /* 0x002fc6000f8010ff */
[----:B------:R-:W-:Y:S01]  /*14d0*/  IMAD R8, R235, R3, R15 ;  /* 0x00000003eb087224 */ /* 0x000fe200078e020f */
[----:B------:R-:W-:Y:S01]  /*14e0*/  LEA R238, P2, R14, UR16, 0x1 ;  /* 0x000000100eee7c11 */ /* 0x000fe2000f8408ff */
[----:B------:R-:W-:Y:S01]  /*14f0*/  UMOV UR16, UR54 ;  /* 0x0000003600107c82 */ /* 0x000fe20008000000 */
[----:B------:R-:W-:Y:S02]  /*1500*/  LEA.HI.X R237, R16, UR7, R7, 0x1, P1 ;  /* 0x0000000710ed7c11 */ /* 0x000fe400088f0c07 */
[----:B------:R-:W-:Y:S02]  /*1510*/  LEA.HI.X R249, R6, UR15, R9, 0x2, P0 ;  /* 0x0000000f06f97c11 */ /* 0x000fe400080f1409 */
[----:B------:R-:W-:Y:S01]  /*1520*/  LEA.HI.X R239, R14, UR17, R8, 0x1, P2 ;  /* 0x000000110eef7c11 */ /* 0x000fe200090f0c08 */
[----:B------:R-:W-:Y:S01]  /*1530*/  UMOV UR17, UR55 ;  /* 0x0000003700117c82 */ /* 0x000fe20008000000 */
[C---:B------:R-:W-:Y:S01]  /*1540*/  SHF.L.U64.HI R3, R2.reuse, 0x5, R3 ;  /* 0x0000000502037819 */ /* 0x040fe20000010203 */
[----:B------:R-:W-:Y:S01]  /*1550*/  IMAD.SHL.U32 R2, R2, 0x20, RZ ;  /* 0x0000002002027824 */ /* 0x000fe200078e00ff */
[----:B------:R-:W-:-:S02]  /*1560*/  LOP3.LUT R9, R84, 0x40, RZ, 0xfc, !PT ;  /* 0x0000004054097812 */ /* 0x000fc400078efcff */
        /* <DEDUP_REMOVED lines=16> */
.L_x_172:
[----:B------:R-:W1:Y:S01]  /*1670*/  LDCU.64 UR12, c[0x0][0x5c0] ;  /* 0x0000b800ff0c77ac */ /* 0x000e620008000a00 */
[----:B------:R-:W-:-:S04]  /*1680*/  UIADD3 UR4, UPT, UPT, UR40, UR41, URZ ;  /* 0x0000002928047290 */ /* 0x000fc8000fffe0ff */
[----:B-1----:R-:W-:Y:S02]  /*1690*/  UIMAD.WIDE.U32 UR16, UR4, UR12, URZ ;  /* 0x0000000c041072a5 */ /* 0x002fe4000f8e00ff */
[----:B------:R-:W-:-:S04]  /*16a0*/  UIMAD UR4, UR4, UR13, URZ ;  /* 0x0000000d040472a4 */ /* 0x000fc8000f8e02ff */
[----:B------:R-:W-:-:S06]  /*16b0*/  UIADD3 UR4, UPT, UPT, UR17, UR4, URZ ;  /* 0x0000000411047290 */ /* 0x000fcc000fffe0ff */
[----:B------:R-:W-:Y:S02]  /*16c0*/  MOV R3, UR4 ;  /* 0x0000000400037c02 */ /* 0x000fe40008000f00 */
.L_x_173:
        /* <DEDUP_REMOVED lines=13> */
.L_x_174:
[----:B------:R-:W1:Y:S01]  /*17a0*/  LDCU.64 UR10, c[0x0][0x5c8] ;  /* 0x0000b900ff0a77ac */ /* 0x000e620008000a00 */
[----:B------:R-:W-:-:S04]  /*17b0*/  UIADD3 UR40, UPT, UPT, UR40, UR41, URZ ;  /* 0x0000002928287290 */ /* 0x000fc8000fffe0ff */
[----:B-1----:R-:W-:Y:S02]  /*17c0*/  UIMAD.WIDE.U32 UR4, UR40, UR10, URZ ;  /* 0x0000000a280472a5 */ /* 0x002fe4000f8e00ff */
[----:B------:R-:W-:-:S04]  /*17d0*/  UIMAD UR40, UR40, UR11, URZ ;  /* 0x0000000b282872a4 */ /* 0x000fc8000f8e02ff */
[----:B------:R-:W-:-:S06]  /*17e0*/  UIADD3 UR40, UPT, UPT, UR5, UR40, URZ ;  /* 0x0000002805287290 */ /* 0x000fcc000fffe0ff */
[----:B------:R-:W-:Y:S01]  /*17f0*/  MOV R4, UR40 ;  /* 0x0000002800047c02 */ /* 0x000fe20008000f00 */
[----:B------:R-:W-:Y:S01]  /*1800*/  UMOV UR40, UR4 ;  /* 0x0000000400287c82 */ /* 0x000fe20008000000 */
.L_x_175:
[----:B------:R-:W-:-:S06]  /*1810*/  UIADD3 UR37, UPT, UPT, -UR33, UR37, URZ ;  /* 0x0000002521257290 */ /* 0x000fcc000fffe1ff */
[----:B------:R-:W-:-:S13]  /*1820*/  ISETP.GE.AND P0, PT, R235, UR37, PT ;  /* 0x00000025eb007c0c */ /* 0x000fda000bf06270 */
[----:B------:R-:W-:Y:S05]  /*1830*/  @P0 BRA `(.L_x_176) ;  /* 0x0000005400880947 */ /* 0x000fea0003800000 */
[----:B------:R-:W1:Y:S01]  /*1840*/  LDCU.64 UR4, c[0x0][0x5e0] ;  /* 0x0000bc00ff0477ac */ /* 0x000e620008000a00 */
[----:B------:R-:W-:Y:S01]  /*1850*/  IMAD.U32 R2, RZ, RZ, UR12 ;  /* 0x0000000cff027e24 */ /* 0x000fe2000f8e00ff */
[----:B------:R-:W-:Y:S01]  /*1860*/  MOV R0, UR10 ;  /* 0x0000000a00007c02 */ /* 0x000fe20008000f00 */
[----:B------:R-:W2:Y:S02]  /*1870*/  LDCU.64 UR14, c[0x0][0x5d8] ;  /* 0x0000bb00ff0e77ac */ /* 0x000ea40008000a00 */
        /* <DEDUP_REMOVED lines=44> */
.L_x_171:
[----:B------:R-:W-:Y:S01]  /*1b40*/  UIADD3 UR4, UPT, UPT, -UR33, UR37, URZ ;  /* 0x0000002521047290 */ /* 0x000fe2000fffe1ff */
[----:B------:R-:W-:Y:S01]  /*1b50*/  LOP3.LUT R6, R86, 0x1f8, RZ, 0xc0, !PT ;  /* 0x000001f856067812 */ /* 0x000fe200078ec0ff */
[----:B------:R-:W-:Y:S03]  /*1b60*/  @P3 BAR.SYNC.DEFER_BLOCKING 0x0 ;  /* 0x0000000000003b1d */ /* 0x000fe60000010000 */
[----:B------:R-:W-:Y:S02]  /*1b70*/  LOP3.LUT R6, R6, 0x38, R80, 0x78, !PT ;  /* 0x0000003806067812 */ /* 0x000fe400078e7850 */
[----:B------:R-:W-:Y:S01]  /*1b80*/  ISETP.GE.AND P6, PT, R235, UR4, PT ;  /* 0x00000004eb007c0c */ /* 0x000fe2000bfc6270 */
[----:B------:R-:W-:Y:S01]  /*1b90*/  UMOV UR5, UR20 ;  /* 0x0000001400057c82 */ /* 0x000fe20008000000 */
[----:B------:R-:W-:Y:S01]  /*1ba0*/  LOP3.LUT R6, R6, 0x1e00, R86, 0xf8, !PT ;  /* 0x00001e0006067812 */ /* 0x000fe200078ef856 */
[----:B------:R-:W-:Y:S03]  /*1bb0*/  BSSY.RECONVERGENT B0, `(.L_x_177) ;  /* 0x0000031000007945 */ /* 0x000fe60003800200 */
        /* <DEDUP_REMOVED lines=44> */
.L_x_178:
[----:B------:R1:W-:Y:S04]  /*1e80*/  STS.128 [R6+0x14000], RZ ;  /* 0x014000ff06007388 */ /* 0x0003e80000000c00 */
[----:B------:R1:W-:Y:S04]  /*1e90*/  STS.128 [R6+0x15000], RZ ;  /* 0x015000ff06007388 */ /* 0x0003e80000000c00 */
[----:B------:R1:W-:Y:S04]  /*1ea0*/  STS.128 [R6+0x16000], RZ ;  /* 0x016000ff06007388 */ /* 0x0003e80000000c00 */
[----:B------:R1:W-:Y:S02]  /*1eb0*/  STS.128 [R6+0x17000], RZ ;  /* 0x017000ff06007388 */ /* 0x0003e40000000c00 */
.L_x_179:
[----:B------:R-:W-:Y:S05]  /*1ec0*/  BSYNC.RECONVERGENT B0 ;  /* 0x0000000000007941 */ /* 0x000fea0003800200 */
.L_x_177:
        /* <DEDUP_REMOVED lines=31> */
.L_x_181:
[----:B------:R4:W-:Y:S04]  /*20c0*/  STS.128 [R6+0x8000], RZ ;  /* 0x008000ff06007388 */ /* 0x0009e80000000c00 */
[----:B------:R4:W-:Y:S04]  /*20d0*/  STS.128 [R6+0xa000], RZ ;  /* 0x00a000ff06007388 */ /* 0x0009e80000000c00 */
[----:B------:R4:W-:Y:S04]  /*20e0*/  STS.128 [R6+0xc000], RZ ;  /* 0x00c000ff06007388 */ /* 0x0009e80000000c00 */
[----:B------:R4:W-:Y:S02]  /*20f0*/  STS.128 [R6+0xe000], RZ ;  /* 0x00e000ff06007388 */ /* 0x0009e40000000c00 */
.L_x_182:
[----:B------:R-:W-:Y:S05]  /*2100*/  BSYNC.RECONVERGENT B0 ;  /* 0x0000000000007941 */ /* 0x000fea0003800200 */
.L_x_180:
        /* <DEDUP_REMOVED lines=38> */
.L_x_184:
[----:B------:R-:W-:Y:S05]  /*2370*/  BSYNC.RECONVERGENT B0 ;  /* 0x0000000000007941 */ /* 0x000fea0003800200 */
.L_x_183:
        /* <DEDUP_REMOVED lines=28> */
.L_x_186:
[----:B------:R1:W-:Y:S04]  /*2540*/  STS.128 [R6], RZ ;  /* 0x000000ff06007388 */ /* 0x0003e80000000c00 */
[----:B------:R1:W-:Y:S04]  /*2550*/  STS.128 [R6+0x2000], RZ ;  /* 0x002000ff06007388 */ /* 0x0003e80000000c00 */
[----:B------:R1:W-:Y:S04]  /*2560*/  STS.128 [R6+0x4000], RZ ;  /* 0x004000ff06007388 */ /* 0x0003e80000000c00 */
[----:B------:R1:W-:Y:S02]  /*2570*/  STS.128 [R6+0x6000], RZ ;  /* 0x006000ff06007388 */ /* 0x0003e40000000c00 */
.L_x_187:
[----:B------:R-:W-:Y:S05]  /*2580*/  BSYNC.RECONVERGENT B0 ;  /* 0x0000000000007941 */ /* 0x000fea0003800200 */
.L_x_185:
[--C-:B------:R-:W-:Y:S01]  /*2590*/  SHF.R.U32.HI R221, RZ, 0x2, R80.reuse ;  /* 0x00000002ffdd7819 */ /* 0x100fe20000011650 */
[----:B--2---:R-:W-:Y:S01]  /*25a0*/  IMAD.U32 R14, RZ, RZ, UR16 ;  /* 0x00000010ff0e7e24 */ /* 0x004fe2000f8e00ff */
[----:B------:R-:W-:Y:S01]  /*25b0*/  SHF.R.U32.HI R222, RZ, 0x1, R80 ;  /* 0x00000001ffde7819 */ /* 0x000fe20000011650 */
[----:B------:R-:W-:Y:S01]  /*25c0*/  IMAD.U32 R15, RZ, RZ, UR17 ;  /* 0x00000011ff0f7e24 */ /* 0x000fe2000f8e00ff */
[----:B------:R-:W-:Y:S01]  /*25d0*/  LOP3.LUT R244, R221, 0x7, RZ, 0xc0, !PT ;  /* 0x00000007ddf47812 */ /* 0x000fe200078ec0ff */
[----:B------:R-:W-:Y:S02]  /*25e0*/  IMAD.MOV.U32 R227, RZ, RZ, 0x7f800000 ;  /* 0x7f800000ffe37424 */ /* 0x000fe400078e00ff */
[----:B------:R-:W-:Y:S01]  /*25f0*/  IMAD.MOV.U32 R226, RZ, RZ, 0x7f800000 ;  /* 0x7f800000ffe27424 */ /* 0x000fe200078e00ff */
[----:B------:R-:W-:-:S04]  /*2600*/  LOP3.LUT R244, R244, 0x30, R222, 0xf8, !PT ;  /* 0x00000030f4f47812 */ /* 0x000fc800078ef8de */
[C---:B------:R-:W-:Y:S01]  /*2610*/  ISETP.GE.AND P1, PT, R244.reuse, UR45, PT ;  /* 0x0000002df4007c0c */ /* 0x040fe2000bf26270 */
[----:B------:R-:W-:-:S05]  /*2620*/  VIADD R12, R244, 0x8 ;  /* 0x00000008f40c7836 */ /* 0x000fca0000000000 */
[----:B------:R-:W-:Y:S01]  /*2630*/  ISETP.GE.AND P0, PT, R12, UR45, PT ;  /* 0x0000002d0c007c0c */ /* 0x000fe2000bf06270 */
[----:B------:R-:W-:-:S06]  /*2640*/  IMAD.WIDE.U32 R12, R244, 0x4, R14 ;  /* 0x00000004f40c7825 */ /* 0x000fcc00078e000e */
[----:B------:R2:W5:Y:S06]  /*2650*/  @!P1 LDG.E R227, desc[UR38][R12.64] ;  /* 0x000000260ce39981 */ /* 0x00056c000c1e1900 */
        /* <DEDUP_REMOVED lines=34> */
.L_x_189:
[----:B------:R-:W-:Y:S05]  /*2880*/  BSYNC.RECONVERGENT B0 ;  /* 0x0000000000007941 */ /* 0x000fea0003800200 */
.L_x_188:
[----:B------:R-:W-:Y:S04]  /*2890*/  BSSY.RECONVERGENT B0, `(.L_x_190) ;  /* 0x0000030000007945 */ /* 0x000fe80003800200 */
[----:B------:R-:W-:Y:S05]  /*28a0*/  @P6 BRA `(.L_x_191) ;  /* 0x0000000000a86947 */ /* 0x000fea0003800000 */
[----:B------:R-:W3:Y:S01]  /*28b0*/  LDCU.64 UR10, c[0x0][0x3d0] ;  /* 0x00007a00ff0a77ac */ /* 0x000ee20008000a00 */
[----:B------:R-:W-:Y:S01]  /*28c0*/  IMAD.U32 R2, RZ, RZ, UR12 ;  /* 0x0000000cff027e24 */ /* 0x000fe2000f8e00ff */
[----:B------:R-:W-:-:S03]  /*28d0*/  UIMAD UR6, UR32, UR12, URZ ;  /* 0x0000000c200672a4 */ /* 0x000fc6000f8e02ff */
[----:B------:R-:W-:Y:S01]  /*28e0*/  IMAD.WIDE.U32 R2, R2, UR33, R10 ;  /* 0x0000002102027c25 */ /* 0x000fe2000f8e000a */
[----:B------:R-:W4:Y:S01]  /*28f0*/  LDCU UR4, c[0x0][0x440] ;  /* 0x00008800ff0477ac */ /* 0x000f220008000800 */
[----:B------:R-:W-:Y:S01]  /*2900*/  UIMAD UR6, UR33, UR13, UR6 ;  /* 0x0000000d210672a4 */ /* 0x000fe2000f8e0206 */
[----:B------:R-:W-:-:S05]  /*2910*/  IADD3 R2, P0, PT, R2, UR46, RZ ;  /* 0x0000002e02027c10 */ /* 0x000fca000ff1e0ff */
[----:B------:R-:W-:Y:S01]  /*2920*/  IADD3.X R3, PT, PT, R5, UR6, R3, P0, !PT ;  /* 0x0000000605037c10 */ /* 0x000fe200087fe403 */
[----:B---3--:R-:W-:-:S04]  /*2930*/  IMAD R0, R0, UR10, RZ ;  /* 0x0000000a00007c24 */ /* 0x008fc8000f8e02ff */
[----:B------:R-:W3:Y:S01]  /*2940*/  LDCU.64 UR6, c[0x0][0x388] ;  /* 0x00007100ff0677ac */ /* 0x000ee20008000a00 */
[C---:B------:R-:W-:Y:S02]  /*2950*/  IMAD R0, R4.reuse, UR11, R0 ;  /* 0x0000000b04007c24 */ /* 0x040fe4000f8e0200 */
[----:B------:R-:W-:Y:S01]  /*2960*/  IMAD.WIDE.U32 R2, R4, UR10, R2 ;  /* 0x0000000a04027c25 */ /* 0x000fe2000f8e0002 */
[----:B----4-:R-:W-:Y:S02]  /*2970*/  ISETP.GE.AND P3, PT, R84, UR4, PT ;  /* 0x0000000454007c0c */ /* 0x010fe4000bf66270 */
[----:B------:R-:W-:Y:S01]  /*2980*/  ISETP.GE.AND P2, PT, R9, UR4, PT ;  /* 0x0000000409007c0c */ /* 0x000fe2000bf46270 */
[----:B------:R-:W-:Y:S01]  /*2990*/  IMAD.IADD R3, R3, 0x1, R0 ;  /* 0x0000000103037824 */ /* 0x000fe200078e0200 */
[----:B------:R-:W-:Y:S02]  /*29a0*/  ISETP.GE.AND P1, PT, R7, UR4, PT ;  /* 0x0000000407007c0c */ /* 0x000fe4000bf26270 */
[----:B------:R-:W-:Y:S01]  /*29b0*/  ISETP.GE.AND P0, PT, R8, UR4, PT ;  /* 0x0000000408007c0c */ /* 0x000fe2000bf06270 */
[----:B------:R-:W-:-:S04]  /*29c0*/  IMAD.WIDE.U32 R2, R235, UR12, R2 ;  /* 0x0000000ceb027c25 */ /* 0x000fc8000f8e0002 */
[----:B------:R-:W-:Y:S01]  /*29d0*/  IMAD R0, R235, UR13, R3 ;  /* 0x0000000deb007c24 */ /* 0x000fe2000f8e0203 */
[----:B---3--:R-:W-:-:S04]  /*29e0*/  LEA R4, P4, R2, UR6, 0x1 ;  /* 0x0000000602047c11 */ /* 0x008fc8000f8808ff */
        /* <DEDUP_REMOVED lines=22> */
.L_x_191:
[----:B------:R1:W-:Y:S04]  /*2b50*/  STS.128 [R6+0x10000], RZ ;  /* 0x010000ff06007388 */ /* 0x0003e80000000c00 */
[----:B------:R1:W-:Y:S04]  /*2b60*/  STS.128 [R6+0x11000], RZ ;  /* 0x011000ff06007388 */ /* 0x0003e80000000c00 */
[----:B------:R1:W-:Y:S04]  /*2b70*/  STS.128 [R6+0x12000], RZ ;  /* 0x012000ff06007388 */ /* 0x0003e80000000c00 */
[----:B------:R1:W-:Y:S02]  /*2b80*/  STS.128 [R6+0x13000], RZ ;  /* 0x013000ff06007388 */ /* 0x0003e40000000c00 */
.L_x_192:
[----:B------:R-:W-:Y:S05]  /*2b90*/  BSYNC.RECONVERGENT B0 ;  /* 0x0000000000007941 */ /* 0x000fea0003800200 */
.L_x_190:
[----:B------:R-:W2:Y:S01]  /*2ba0*/  LDCU.64 UR6, c[0x0][0x538] ;  /* 0x0000a700ff0677ac */ /* 0x000ea20008000a00 */
[----:B------:R-:W0:Y:S01]  /*2bb0*/  LDGDEPBAR ;  /* 0x00000000000079af */ /* 0x000e220000000000 */
[----:B---3--:R-:W-:Y:S02]  /*2bc0*/  IMAD.U32 R4, RZ, RZ, UR28 ;  /* 0x0000001cff047e24 */ /* 0x008fe4000f8e00ff */
[C---:B------:R-:W-:Y:S02]  /*2bd0*/  IMAD.SHL.U32 R81, R80.reuse, 0x40, RZ ;  /* 0x0000004050517824 */ /* 0x040fe400078e00ff */
[C---:B------:R-:W-:Y:S01]  /*2be0*/  IMAD.SHL.U32 R83, R80.reuse, 0x20, RZ ;  /* 0x0000002050537824 */ /* 0x040fe200078e00ff */
[C---:B------:R-:W-:Y:S02]  /*2bf0*/  LOP3.LUT R68, R80.reuse, 0x8, RZ, 0xc0, !PT ;  /* 0x0000000850447812 */ /* 0x040fe400078ec0ff */
[----:B------:R-:W-:Y:S01]  /*2c00*/  LOP3.LUT P4, R0, R80, 0x4, RZ, 0xc0, !PT ;  /* 0x0000000450007812 */ /* 0x000fe2000788c0ff */
[----:B------:R-:W-:Y:S01]  /*2c10*/  IMAD.MOV.U32 R217, RZ, RZ, 0x20 ;  /* 0x00000020ffd97424 */ /* 0x000fe200078e00ff */
[----:B------:R-:W3:Y:S01]  /*2c20*/  LDC R230, c[0x0][0x44c] ;  /* 0x00011300ffe67b82 */ /* 0x000ee20000000800 */
[----:B------:R-:W-:Y:S01]  /*2c30*/  IMAD.U32 R231, RZ, RZ, UR29 ;  /* 0x0000001dffe77e24 */ /* 0x000fe2000f8e00ff */
[----:B------:R-:W4:Y:S01]  /*2c40*/  LDCU UR11, c[0x0][0x590] ;  /* 0x0000b200ff0b77ac */ /* 0x000f220008000800 */
[----:B------:R-:W-:Y:S01]  /*2c50*/  UIADD3 UR48, UPT, UPT, UR48, 0x20, -UR37 ;  /* 0x0000002030307890 */ /* 0x000fe2000fffe825 */
[----:B--2---:R-:W-:Y:S01]  /*2c60*/  ISETP.NE.U32.AND P6, PT, RZ, UR6, PT ;  /* 0x00000006ff007c0c */ /* 0x004fe2000bfc5070 */
[----:B------:R-:W2:Y:S03]  /*2c70*/  LDCU UR10, c[0x0][0x45c] ;  /* 0x00008b80ff0a77ac */ /* 0x000ea60008000800 */
[----:B------:R-:W-:Y:S01]  /*2c80*/  ISETP.NE.AND.EX P6, PT, RZ, UR7, PT, P6 ;  /* 0x00000007ff007c0c */ /* 0x000fe2000bfc5360 */
[----:B------:R-:W-:-:S12]  /*2c90*/  DEPBAR.LE SB0, 0x1 ;  /* 0x000080400000791a */ /* 0x000fd80000000000 */
[----:B------:R-:W1:Y:S01]  /*2ca0*/  @P6 LDC.64 R2, c[0x0][0x540] ;  /* 0x00015000ff026b82 */ /* 0x000e620000000a00 */
[----:B------:R-:W-:Y:S02]  /*2cb0*/  @P6 IMAD.MOV.U32 R5, RZ, RZ, RZ ;  /* 0x000000ffff056224 */ /* 0x000fe400078e00ff */
[----:B-1----:R-:W-:-:S04]  /*2cc0*/  @P6 IMAD.WIDE.U32 R4, R2, UR36, R4 ;  /* 0x0000002402046c25 */ /* 0x002fc8000f8e0004 */
[----:B------:R-:W-:Y:S01]  /*2cd0*/  @P6 IMAD R3, R3, UR36, R5 ;  /* 0x0000002403036c24 */ /* 0x000fe2000f8e0205 */
[C---:B------:R-:W-:Y:S01]  /*2ce0*/  @P6 LEA R2, P0, R4.reuse, UR6, 0x2 ;  /* 0x0000000604026c11 */ /* 0x040fe2000f8010ff */
[----:B------:R-:W-:Y:S03]  /*2cf0*/  BAR.SYNC.DEFER_BLOCKING 0x0 ;  /* 0x0000000000007b1d */ /* 0x000fe60000010000 */
[----:B------:R-:W-:Y:S02]  /*2d00*/  @P6 LEA.HI.X R3, R4, UR7, R3, 0x2, P0 ;  /* 0x0000000704036c11 */ /* 0x000fe400080f1403 */
[----:B------:R-:W-:Y:S02]  /*2d10*/  LOP3.LUT R82, R81, 0x1c0, RZ, 0xc0, !PT ;  /* 0x000001c051527812 */ /* 0x000fe400078ec0ff */
[----:B------:R-:W-:Y:S01]  /*2d20*/  ISETP.NE.AND P3, PT, R0, RZ, PT ;  /* 0x000000ff0000720c */ /* 0x000fe20003f65270 */
[----:B------:R-:W-:Y:S01]  /*2d30*/  IMAD.SHL.U32 R5, R80, 0x2, RZ ;  /* 0x0000000250057824 */ /* 0x000fe200078e00ff */
[----:B------:R-:W-:Y:S01]  /*2d40*/  LOP3.LUT R4, R83, 0x200, RZ, 0xc0, !PT ;  /* 0x0000020053047812 */ /* 0x000fe200078ec0ff */
[----:B------:R-:W-:-:S02]  /*2d50*/  IMAD.MOV.U32 R218, RZ, RZ, 0x40 ;  /* 0x00000040ffda7424 */ /* 0x000fc400078e00ff */
[----:B------:R-:W-:Y:S02]  /*2d60*/  IMAD.MOV.U32 R212, RZ, RZ, 0x20 ;  /* 0x00000020ffd47424 */ /* 0x000fe400078e00ff */
[----:B------:R-:W-:Y:S02]  /*2d70*/  IMAD.U32 R243, RZ, RZ, UR42 ;  /* 0x0000002afff37e24 */ /* 0x000fe4000f8e00ff */
[C---:B------:R-:W-:Y:S02]  /*2d80*/  IMAD.SHL.U32 R213, R80.reuse, 0x10, RZ ;  /* 0x0000001050d57824 */ /* 0x040fe400078e00ff */
[----:B------:R-:W-:Y:S02]  /*2d90*/  IMAD.MOV.U32 R246, RZ, RZ, 0x240 ;  /* 0x00000240fff67424 */ /* 0x000fe400078e00ff */
[----:B------:R-:W-:Y:S01]  /*2da0*/  IMAD.SHL.U32 R210, R80, 0x4, RZ ;  /* 0x0000000450d27824 */ /* 0x000fe200078e00ff */
[----:B------:R-:W-:Y:S01]  /*2db0*/  CS2R R126, SRZ ;  /* 0x00000000007e7805 */ /* 0x000fe2000001ff00 */
[----:B------:R-:W-:Y:S01]  /*2dc0*/  IMAD.MOV.U32 R229, RZ, RZ, 0x3f ;  /* 0x0000003fffe57424 */ /* 0x000fe200078e00ff */
[----:B------:R-:W-:Y:S01]  /*2dd0*/  CS2R R124, SRZ ;  /* 0x00000000007c7805 */ /* 0x000fe2000001ff00 */
[----:B------:R1:W2:Y:S01]  /*2de0*/  @P6 LDG.E R3, desc[UR38][R2.64] ;  /* 0x0000002602036981 */ /* 0x0002a2000c1e1900 */
[----:B------:R-:W-:Y:S01]  /*2df0*/  LOP3.LUT R219, R82, R84, RZ, 0xfc, !PT ;  /* 0x0000005452db7212 */ /* 0x000fe200078efcff */
[----:B------:R-:W-:Y:S01]  /*2e00*/  IMAD.MOV.U32 R228, RZ, RZ, 0x37 ;  /* 0x00000037ffe47424 */ /* 0x000fe200078e00ff */
[----:B------:R-:W-:Y:S01]  /*2e10*/  LOP3.LUT R4, R4, 0x1c00, R86, 0xf8, !PT ;  /* 0x00001c0004047812 */ /* 0x000fe200078ef856 */
[----:B------:R-:W-:Y:S01]  /*2e20*/  IMAD.SHL.U32 R215, R80, 0x100, RZ ;  /* 0x0000010050d77824 */ /* 0x000fe200078e00ff */
[----:B------:R-:W-:-:S02]  /*2e30*/  LOP3.LUT R220, R219, R68, RZ, 0x3c, !PT ;  /* 0x00000044dbdc7212 */ /* 0x000fc400078e3cff */
[----:B------:R-:W-:Y:S02]  /*2e40*/  CS2R R130, SRZ ;  /* 0x0000000000827805 */ /* 0x000fe4000001ff00 */
[----:B------:R-:W-:Y:S02]  /*2e50*/  R2P PR, R80, 0x6 ;  /* 0x0000000650007804 */ /* 0x000fe40000000000 */
[----:B------:R-:W-:Y:S02]  /*2e60*/  CS2R R128, SRZ ;  /* 0x0000000000807805 */ /* 0x000fe4000001ff00 */
[----:B------:R-:W-:Y:S02]  /*2e70*/  LOP3.LUT R220, R4, R220, RZ, 0xfc, !PT ;  /* 0x000000dc04dc7212 */ /* 0x000fe400078efcff */
[----:B------:R-:W-:Y:S02]  /*2e80*/  CS2R R122, SRZ ;  /* 0x00000000007a7805 */ /* 0x000fe4000001ff00 */
[----:B------:R-:W-:-:S02]  /*2e90*/  LOP3.LUT P5, R4, R80, 0x2, RZ, 0xc0, !PT ;  /* 0x0000000250047812 */ /* 0x000fc400078ac0ff */
[----:B------:R-:W-:Y:S02]  /*2ea0*/  CS2R R120, SRZ ;  /* 0x0000000000787805 */ /* 0x000fe4000001ff00 */
[----:B------:R-:W-:Y:S02]  /*2eb0*/  LEA R220, R220, UR5, 0x1 ;  /* 0x00000005dcdc7c11 */ /* 0x000fe4000f8e08ff */
[----:B------:R-:W-:Y:S02]  /*2ec0*/  CS2R R118, SRZ ;  /* 0x0000000000767805 */ /* 0x000fe4000001ff00 */
[----:B------:R-:W-:Y:S02]  /*2ed0*/  ISETP.NE.AND P0, PT, R4, RZ, PT ;  /* 0x000000ff0400720c */ /* 0x000fe40003f05270 */
[----:B------:R-:W-:Y:S02]  /*2ee0*/  CS2R R116, SRZ ;  /* 0x0000000000747805 */ /* 0x000fe4000001ff00 */
[----:B------:R-:W-:Y:S01]  /*2ef0*/  SEL R192, R217, 0xffffffe0, !P1 ;  /* 0xffffffe0d9c07807 */ /* 0x000fe20004800000 */
[C---:B------:R-:W-:Y:S01]  /*2f00*/  VIADD R4, R220.reuse, 0x14000 ;  /* 0x00014000dc047836 */ /* 0x040fe20000000000 */
[----:B------:R2:W2:Y:S01]  /*2f10*/  LDSM.16.M88.4 R132, [R220+0x14000] ;  /* 0x01400000dc84783b */ /* 0x0004a20000000200 */
[----:B------:R-:W-:Y:S01]  /*2f20*/  VIADD R188, R220, 0x14040 ;  /* 0x00014040dcbc7836 */ /* 0x000fe20000000000 */
[----:B------:R-:W-:Y:S01]  /*2f30*/  LOP3.LUT R5, R5, 0x6, RZ, 0xc0, !PT ;  /* 0x0000000605057812 */ /* 0x000fe200078ec0ff */
[----:B------:R-:W-:Y:S01]  /*2f40*/  @P2 VIADD R188, R4, 0xffffffc0 ;  /* 0xffffffc004bc2836 */ /* 0x000fe20000000000 */
[----:B------:R2:W2:Y:S01]  /*2f50*/  LDSM.16.M88.4 R148, [R220+0x15000] ;  /* 0x01500000dc94783b */ /* 0x0004a20000000200 */
[C---:B------:R-:W-:Y:S01]  /*2f60*/  IMAD.IADD R184, R192.reuse, 0x1, R220 ;  /* 0x00000001c0b87824 */ /* 0x040fe200078e02dc */
[----:B-1----:R-:W1:Y:S01]  /*2f70*/  @P6 LDC R2, c[0x0][0x458] ;  /* 0x00011600ff026b82 */ /* 0x002e620000000800 */
[----:B------:R-:W-:Y:S01]  /*2f80*/  IMAD.IADD R192, R192, 0x1, R188 ;  /* 0x00000001c0c07824 */ /* 0x000fe200078e02bc */
[----:B------:R1:W1:Y:S01]  /*2f90*/  LDSM.16.M88.4 R140, [R188] ;  /* 0x00000000bc8c783b */ /* 0x0002620000000200 */
[----:B------:R-:W-:-:S02]  /*2fa0*/  LOP3.LUT R235, R5, 0x70, R235, 0xf8, !PT ;  /* 0x0000007005eb7812 */ /* 0x000fc400078ef8eb */
[----:B------:R-:W-:Y:S02]  /*2fb0*/  CS2R R110, SRZ ;  /* 0x00000000006e7805 */ /* 0x000fe4000001ff00 */
[----:B------:R-:W-:Y:S01]  /*2fc0*/  LOP3.LUT R81, R81, 0x200, RZ, 0xc0, !PT ;  /* 0x0000020051517812 */ /* 0x000fe200078ec0ff */
[----:B------:R1:W1:Y:S01]  /*2fd0*/  LDSM.16.M88.4 R136, [R184+0x14000] ;  /* 0x01400000b888783b */ /* 0x0002620000000200 */
[----:B------:R-:W-:Y:S01]  /*2fe0*/  LOP3.LUT R219, R219, 0x8, R222, 0x78, !PT ;  /* 0x00000008dbdb7812 */ /* 0x000fe200078e78de */
[----:B------:R-:W-:Y:S01]  /*2ff0*/  IMAD.U32 R231, R231, 0x20, R235 ;  /* 0x00000020e7e77824 */ /* 0x000fe200078e00eb */
[----:B------:R-:W-:Y:S01]  /*3000*/  LOP3.LUT R0, R81, 0xc00, R83, 0xf8, !PT ;  /* 0x00000c0051007812 */ /* 0x000fe200078ef853 */
[----:B------:R1:W2:Y:S01]  /*3010*/  LDSM.16.M88.4 R152, [R184+0x15000] ;  /* 0x01500000b898783b */ /* 0x0002a20000000200 */
[----:B------:R-:W-:Y:S01]  /*3020*/  VIADD R235, R235, UR33 ;  /* 0x00000021ebeb7c36 */ /* 0x000fe20008000000 */
[----:B------:R-:W-:Y:S02]  /*3030*/  SEL R218, R218, 0xffffffc0, !P4 ;  /* 0xffffffc0dada7807 */ /* 0x000fe40006000000 */
[----:B------:R-:W-:Y:S01]  /*3040*/  CS2R R108, SRZ ;  /* 0x00000000006c7805 */ /* 0x000fe2000001ff00 */
[----:B------:R1:W2:Y:S01]  /*3050*/  LDSM.16.M88.4 R168, [R184+0x16000] ;  /* 0x01600000b8a8783b */ /* 0x0002a20000000200 */
[C---:B------:R-:W-:Y:S01]  /*3060*/  VIADD R234, R235.reuse, 0x1 ;  /* 0x00000001ebea7836 */ /* 0x040fe20000000000 */
[----:B------:R-:W-:Y:S01]  /*3070*/  LOP3.LUT R219, R0, R219, RZ, 0xfc, !PT ;  /* 0x000000db00db7212 */ /* 0x000fe200078efcff */
[C---:B------:R-:W-:Y:S01]  /*3080*/  VIADD R233, R235.reuse, 0x8 ;  /* 0x00000008ebe97836 */ /* 0x040fe20000000000 */
[----:B------:R1:W2:Y:S01]  /*3090*/  LDSM.16.M88.4 R156, [R188+0x1000] ;  /* 0x00100000bc9c783b */ /* 0x0002a20000000200 */
[----:B------:R-:W-:Y:S01]  /*30a0*/  VIADD R232, R235, 0x9 ;  /* 0x00000009ebe87836 */ /* 0x000fe20000000000 */
[----:B------:R-:W-:Y:S01]  /*30b0*/  I2FP.F32.S32 R234, R234 ;  /* 0x000000ea00ea7245 */ /* 0x000fe20000201400 */
[----:B------:R-:W-:Y:S01]  /*30c0*/  IMAD.MOV.U32 R0, RZ, RZ, RZ ;  /* 0x000000ffff007224 */ /* 0x000fe200078e00ff */
[----:B------:R1:W2:Y:S01]  /*30d0*/  LDSM.16.M88.4 R172, [R188+0x2000] ;  /* 0x00200000bcac783b */ /* 0x0002a20000000200 */
[----:B------:R-:W-:Y:S01]  /*30e0*/  I2FP.F32.S32 R233, R233 ;  /* 0x000000e900e97245 */ /* 0x000fe20000201400 */
[----:B-1----:R-:W2:Y:S01]  /*30f0*/  @P6 MUFU.RCP R2, R2 ;  /* 0x0000000200026308 */ /* 0x002ea20000001000 */
[----:B------:R-:W-:Y:S01]  /*3100*/  I2FP.F32.S32 R235, R235 ;  /* 0x000000eb00eb7245 */ /* 0x000fe20000201400 */
[----:B------:R1:W1:Y:S01]  /*3110*/  LDSM.16.M88.4 R144, [R192] ;  /* 0x00000000c090783b */ /* 0x0002620000000200 */
[----:B------:R-:W-:Y:S01]  /*3120*/  I2FP.F32.S32 R232, R232 ;  /* 0x000000e800e87245 */ /* 0x000fe20000201400 */
[----:B------:R-:W-:Y:S01]  /*3130*/  IMAD.IADD R208, R220, 0x1, R218 ;  /* 0x00000001dcd07824 */ /* 0x000fe200078e02da */
[----:B------:R-:W-:Y:S01]  /*3140*/  LEA R219, R219, UR5, 0x1 ;  /* 0x00000005dbdb7c11 */ /* 0x000fe2000f8e08ff */
[----:B------:R1:W1:Y:S01]  /*3150*/  LDSM.16.M88.4 R160, [R192+0x1000] ;  /* 0x00100000c0a0783b */ /* 0x0002620000000200 */
[----:B------:R-:W-:-:S02]  /*3160*/  SEL R217, R217, 0xffffffe0, !P5 ;  /* 0xffffffe0d9d97807 */ /* 0x000fc40006800000 */
[----:B------:R-:W-:Y:S02]  /*3170*/  CS2R R114, SRZ ;  /* 0x0000000000727805 */ /* 0x000fe4000001ff00 */
[----:B------:R-:W-:Y:S01]  /*3180*/  SEL R214, R212, 0xffffffe0, !P3 ;  /* 0xffffffe0d4d67807 */ /* 0x000fe20005800000 */
[----:B------:R1:W1:Y:S01]  /*3190*/  LDSM.16.M88.4 R176, [R192+0x2000] ;  /* 0x00200000c0b0783b */ /* 0x0002620000000200 */
[----:B------:R-:W-:Y:S01]  /*31a0*/  IADD3 R243, PT, PT, R243, UR37, R244 ;  /* 0x00000025f3f37c10 */ /* 0x000fe2000fffe0f4 */
[----:B------:R-:W-:Y:S01]  /*31b0*/  IMAD.IADD R218, R218, 0x1, R219 ;  /* 0x00000001dada7824 */ /* 0x000fe200078e02db */
[----:B------:R-:W-:Y:S01]  /*31c0*/  SEL R212, R212, 0xffffffe0, !P0 ;  /* 0xffffffe0d4d47807 */ /* 0x000fe20004000000 */
[----:B------:R1:W1:Y:S01]  /*31d0*/  LDSM.16.M88.4 R164, [R220+0x16000] ;  /* 0x01600000dca4783b */ /* 0x0002620000000200 */
[----:B------:R-:W-:Y:S01]  /*31e0*/  LOP3.LUT R247, R213, 0x600, RZ, 0xc0, !PT ;  /* 0x00000600d5f77812 */ /* 0x000fe200078ec0ff */
[----:B------:R-:W-:Y:S01]  /*31f0*/  IMAD.IADD R209, R220, 0x1, R217 ;  /* 0x00000001dcd17824 */ /* 0x000fe200078e02d9 */
[----:B------:R-:W-:Y:S01]  /*3200*/  CS2R R112, SRZ ;  /* 0x0000000000707805 */ /* 0x000fe2000001ff00 */
[----:B------:R1:W1:Y:S01]  /*3210*/  LDSM.16.M88.4 R180, [R220+0x17000] ;  /* 0x01700000dcb4783b */ /* 0x0002620000000200 */
[----:B------:R-:W-:Y:S01]  /*3220*/  IMAD.IADD R216, R217, 0x1, R219 ;  /* 0x00000001d9d87824 */ /* 0x000fe200078e02db */
[----:B------:R-:W-:Y:S01]  /*3230*/  CS2R R106, SRZ ;  /* 0x00000000006a7805 */ /* 0x000fe2000001ff00 */
[----:B------:R-:W-:Y:S01]  /*3240*/  IMAD.WIDE.U32 R244, R244, 0x4, RZ ;  /* 0x00000004f4f47825 */ /* 0x000fe200078e00ff */
[----:B------:R-:W1:Y:S01]  /*3250*/  LDSM.16.M88.4 R184, [R184+0x17000] ;  /* 0x01700000b8b8783b */ /* 0x000e620000000200 */
[----:B------:R-:W-:-:S02]  /*3260*/  CS2R R104, SRZ ;  /* 0x0000000000687805 */ /* 0x000fc4000001ff00 */
[----:B------:R-:W-:Y:S02]  /*3270*/  CS2R R102, SRZ ;  /* 0x0000000000667805 */ /* 0x000fe4000001ff00 */
[----:B------:R-:W-:Y:S01]  /*3280*/  CS2R R100, SRZ ;  /* 0x0000000000647805 */ /* 0x000fe2000001ff00 */
[----:B------:R-:W1:Y:S01]  /*3290*/  LDSM.16.M88.4 R188, [R188+0x3000] ;  /* 0x00300000bcbc783b */ /* 0x000e620000000200 */
[----:B------:R-:W-:Y:S02]  /*32a0*/  CS2R R38, SRZ ;  /* 0x0000000000267805 */ /* 0x000fe4000001ff00 */
[----:B------:R-:W-:Y:S02]  /*32b0*/  CS2R R36, SRZ ;  /* 0x0000000000247805 */ /* 0x000fe4000001ff00 */
[----:B------:R-:W-:Y:S01]  /*32c0*/  CS2R R42, SRZ ;  /* 0x00000000002a7805 */ /* 0x000fe2000001ff00 */
[----:B------:R-:W1:Y:S01]  /*32d0*/  LDSM.16.M88.4 R192, [R192+0x3000] ;  /* 0x00300000c0c0783b */ /* 0x000e620000000200 */
        /* <DEDUP_REMOVED lines=13> */
[----:B------:R-:W-:Y:S01]  /*33b0*/  LOP3.LUT R242, R210, 0x20, RZ, 0xc0, !PT ;  /* 0x00000020d2f27812 */ /* 0x000fe200078ec0ff */
[----:B------:R-:W-:Y:S01]  /*33c0*/  VIADD R243, R243, -UR44 ;  /* 0x8000002cf3f37c36 */ /* 0x000fe20008000000 */
[----:B------:R-:W-:Y:S01]  /*33d0*/  SEL R246, R246, 0x1c0, !P3 ;  /* 0x000001c0f6f67807 */ /* 0x000fe20005800000 */
[----:B------:R-:W-:Y:S01]  /*33e0*/  IMAD.IADD R211, R219, 0x1, R212 ;  /* 0x00000001dbd37824 */ /* 0x000fe200078e02d4 */
[----:B------:R-:W1:Y:S01]  /*33f0*/  LDCU UR6, c[0x0][0x440] ;  /* 0x00008800ff0677ac */ /* 0x000e620008000800 */
[----:B------:R-:W1:Y:S01]  /*3400*/  LDCU UR7, c[0x0][0x3e0] ;  /* 0x00007c00ff0777ac */ /* 0x000e620008000800 */
[----:B----4-:R-:W-:Y:S01]  /*3410*/  USHF.L.U32 UR11, UR11, 0x6, URZ ;  /* 0x000000060b0b7899 */ /* 0x010fe200080006ff */
[----:B--2---:R-:W-:Y:S01]  /*3420*/  @P6 FMUL.FTZ R0, R3, R2 ;  /* 0x0000000203006220 */ /* 0x004fe20000410000 */
[C---:B------:R-:W-:Y:S01]  /*3430*/  IMAD.IADD R3, R217.reuse, 0x1, R208 ;  /* 0x00000001d9037824 */ /* 0x040fe200078e02d0 */
[----:B------:R-:W-:Y:S01]  /*3440*/  SHF.R.U32.HI R2, RZ, 0x3, R80 ;  /* 0x00000003ff027819 */ /* 0x000fe20000011650 */
[----:B------:R-:W-:-:S02]  /*3450*/  IMAD.IADD R217, R217, 0x1, R218 ;  /* 0x00000001d9d97824 */ /* 0x000fc400078e02da */
[-C--:B------:R-:W-:Y:S01]  /*3460*/  FMUL.FTZ R234, R234, R0.reuse ;  /* 0x00000000eaea7220 */ /* 0x080fe20000410000 */
[-C--:B------:R-:W-:Y:S01]  /*3470*/  FMUL.FTZ R233, R233, R0.reuse ;  /* 0x00000000e9e97220 */ /* 0x080fe20000410000 */
[-C--:B------:R-:W-:Y:S01]  /*3480*/  FMUL.FTZ R235, R235, R0.reuse ;  /* 0x00000000ebeb7220 */ /* 0x080fe20000410000 */
[----:B------:R-:W-:Y:S01]  /*3490*/  FMUL.FTZ R232, R232, R0 ;  /* 0x00000000e8e87220 */ /* 0x000fe20000410000 */
[----:B------:R-:W-:-:S05]  /*34a0*/  IMAD.SHL.U32 R0, R80, 0x2, RZ ;  /* 0x0000000250007824 */ /* 0x000fca00078e00ff */
[----:B-1-3--:R-:W-:-:S07]  /*34b0*/  LOP3.LUT R247, R247, 0x6, R0, 0xf8, !PT ;  /* 0x00000006f7f77812 */ /* 0x00afce00078ef800 */
.L_x_195:
[----:B------:R-:W0:Y:S01]  /*34c0*/  LDGDEPBAR ;  /* 0x00000000000079af */ /* 0x000e220000000000 */
[----:B------:R-:W-:Y:S01]  /*34d0*/  UIADD3 UR42, UPT, UPT, UR42, -0x40, URZ ;  /* 0xffffffc02a2a7890 */ /* 0x000fe2000fffe0ff */
[----:B------:R-:W-:Y:S01]  /*34e0*/  IADD3 R70, P1, PT, R244, UR52, RZ ;  /* 0x00000034f4467c10 */ /* 0x000fe2000ff3e0ff */
[----:B------:R-:W-:Y:S01]  /*34f0*/  USHF.L.U32 UR12, UR29, 0x5, URZ ;  /* 0x000000051d0c7899 */ /* 0x000fe200080006ff */
[----:B-----5:R-:W-:Y:S01]  /*3500*/  FSETP.NEU.FTZ.AND P5, PT, R227, -INF , PT ;  /* 0xff800000e300780b */ /* 0x020fe20003fbd000 */
[----:B------:R-:W-:Y:S01]  /*3510*/  UISETP.GE.AND UP0, UPT, UR42, UR48, UPT ;  /* 0x000000302a00728c */ /* 0x000fe2000bf06270 */
[----:B------:R-:W-:Y:S01]  /*3520*/  IADD3.X R71, PT, PT, R245, UR53, RZ, P1, !PT ;  /* 0x00000035f5477c10 */ /* 0x000fe20008ffe4ff */
[----:B------:R-:W-:Y:S01]  /*3530*/  UIADD3 UR12, UPT, UPT, UR12, 0x20, URZ ;  /* 0x000000200c0c7890 */ /* 0x000fe2000fffe0ff */
[----:B------:R-:W-:Y:S01]  /*3540*/  FSETP.NEU.FTZ.AND P1, PT, R226, -INF , PT ;  /* 0xff800000e200780b */ /* 0x000fe20003f3d000 */
[----:B------:R-:W-:Y:S01]  /*3550*/  UIADD3 UR4, UPT, UPT, UR5, 0x15000, URZ ;  /* 0x0001500005047890 */ /* 0x000fe2000fffe0ff */
[----:B------:R-:W-:Y:S01]  /*3560*/  LOP3.LUT R223, R82, 0x38, R221, 0xf8, !PT ;  /* 0x0000003852df7812 */ /* 0x000fe200078ef8dd */
[----:B------:R-:W-:Y:S01]  /*3570*/  UISETP.LT.AND UP0, UPT, UR12, UR37, UP0 ;  /* 0x000000250c00728c */ /* 0x000fe20008701270 */
[----:B------:R-:W-:Y:S01]  /*3580*/  LOP3.LUT R200, R83, 0x400, RZ, 0xc0, !PT ;  /* 0x0000040053c87812 */ /* 0x000fe200078ec0ff */
[----:B------:R-:W-:Y:S04]  /*3590*/  UIADD3 UR43, UPT, UPT, UR43, -0x1, URZ ;  /* 0xffffffff2b2b7890 */ /* 0x000fe8000fffe0ff */
        /* <DEDUP_REMOVED lines=8> */
[----:B-1----:R-:W-:Y:S05]  /*3620*/  LDSM.16.M88.4 R8, [R219] ;  /* 0x00000000db08783b */ /* 0x002fea0000000200 */
[----:B------:R-:W1:Y:S05]  /*3630*/  LDSM.16.M88.4 R44, [R220+0x10000] ;  /* 0x01000000dc2c783b */ /* 0x000e6a0000000200 */
[----:B------:R-:W-:Y:S05]  /*3640*/  LDSM.16.M88.4 R48, [R216] ;  /* 0x00000000d830783b */ /* 0x000fea0000000200 */
[----:B------:R-:W2:Y:S05]  /*3650*/  LDSM.16.M88.4 R52, [R209+0x10000] ;  /* 0x01000000d134783b */ /* 0x000eaa0000000200 */
[----:B------:R-:W3:Y:S05]  /*3660*/  LDG.E R73, desc[UR38][R70.64] ;  /* 0x0000002646497981 */ /* 0x000eea000c1e1900 */
[----:B------:R-:W-:Y:S05]  /*3670*/  LDSM.16.M88.4 R56, [R218] ;  /* 0x00000000da38783b */ /* 0x000fea0000000200 */
[----:B------:R-:W4:Y:S05]  /*3680*/  LDSM.16.M88.4 R60, [R208+0x10000] ;  /* 0x01000000d03c783b */ /* 0x000f2a0000000200 */
[----:B------:R-:W-:Y:S01]  /*3690*/  LDSM.16.M88.4 R64, [R3+0x10000] ;  /* 0x010000000340783b */ /* 0x000fe20000000200 */
[C---:B-1----:R-:W-:Y:S04]  /*36a0*/  HMMA.16816.F32.BF16 R4, R8.reuse, R44, RZ ;  /* 0x0000002c0804723c */ /* 0x042fe800000418ff */
[----:B------:R-:W3:Y:S04]  /*36b0*/  LDG.E R70, desc[UR38][R70.64+0x20] ;  /* 0x0000202646467981 */ /* 0x000ee8000c1e1900 */
[----:B------:R-:W-:Y:S01]  /*36c0*/  HMMA.16816.F32.BF16 R8, R8, R46, RZ ;  /* 0x0000002e0808723c */ /* 0x000fe200000418ff */
[----:B------:R-:W1:Y:S11]  /*36d0*/  LDSM.16.M88.4 R44, [R217] ;  /* 0x00000000d92c783b */ /* 0x000e760000000200 */
        /* <DEDUP_REMOVED lines=48> */
[C---:B--2---:R-:W-:Y:S05]  /*39e0*/  HMMA.16816.F32.BF16 R4, R48.reuse, R52, R4 ;  /* 0x000000343004723c */ /* 0x044fea0000041804 */
[----:B------:R-:W-:Y:S03]  /*39f0*/  @!P0 VIADD R52, R231, 0x1 ;  /* 0x00000001e7348836 */ /* 0x000fe60000000000 */
[----:B------:R-:W-:Y:S03]  /*3a00*/  HMMA.16816.F32.BF16 R8, R48, R54, R8 ;  /* 0x000000363008723c */ /* 0x000fe60000041808 */
[C---:B------:R-:W-:Y:S01]  /*3a10*/  @!P0 VIADDMNMX R51, R243.reuse, -R229, UR37, PT ;  /* 0x00000025f3338e46 */ /* 0x040fe2000b8009e5 */
[----:B------:R-:W-:Y:S01]  /*3a20*/  FMUL.FTZ R48, R226, 1.4426950216293334961 ;  /* 0x3fb8aa3be2307820 */ /* 0x000fe20000410000 */
[----:B------:R-:W-:Y:S01]  /*3a30*/  @!P0 VIADDMNMX R50, R243, -R228, UR37, PT ;  /* 0x00000025f3328e46 */ /* 0x000fe2000b8009e4 */
[----:B------:R-:W-:Y:S01]  /*3a40*/  FMUL.FTZ R49, R227, 1.4426950216293334961 ;  /* 0x3fb8aa3be3317820 */ /* 0x000fe20000410000 */
[CC--:B------:R-:W-:Y:S02]  /*3a50*/  @!P0 ISETP.GE.AND P2, PT, R52.reuse, R51.reuse, PT ;  /* 0x000000333400820c */ /* 0x0c0fe40003f46270 */
[-C--:B------:R-:W-:Y:S02]  /*3a60*/  @!P0 ISETP.GE.AND P4, PT, R52, R50.reuse, PT ;  /* 0x000000323400820c */ /* 0x080fe40003f86270 */
[----:B------:R-:W-:Y:S01]  /*3a70*/  FSEL R48, R48, RZ, P1 ;  /* 0x000000ff30307208 */ /* 0x000fe20000800000 */
[C---:B----4-:R-:W-:Y:S05]  /*3a80*/  HMMA.16816.F32.BF16 R4, R56.reuse, R60, R4 ;  /* 0x0000003c3804723c */ /* 0x050fea0000041804 */
[-C--:B------:R-:W-:Y:S02]  /*3a90*/  @!P0 ISETP.GE.AND P1, PT, R231, R51.reuse, PT ;  /* 0x00000033e700820c */ /* 0x080fe40003f26270 */
[----:B------:R-:W-:Y:S01]  /*3aa0*/  FSEL R49, R49, RZ, P5 ;  /* 0x000000ff31317208 */ /* 0x000fe20002800000 */
[----:B------:R-:W-:Y:S03]  /*3ab0*/  HMMA.16816.F32.BF16 R8, R56, R62, R8 ;  /* 0x0000003e3808723c */ /* 0x000fe60000041808 */
[C---:B------:R-:W-:Y:S02]  /*3ac0*/  VIADD R57, R219.reuse, 0x40 ;  /* 0x00000040db397836 */ /* 0x040fe40000000000 */
[----:B------:R-:W-:Y:S04]  /*3ad0*/  @P3 VIADD R57, R219, 0xffffffc0 ;  /* 0xffffffc0db393836 */ /* 0x000fe80000000000 */
[----:B------:R-:W-:Y:S03]  /*3ae0*/  IMAD.IADD R56, R212, 0x1, R57 ;  /* 0x00000001d4387824 */ /* 0x000fe600078e0239 */
[C---:B-1----:R-:W-:Y:S08]  /*3af0*/  HMMA.16816.F32.BF16 R4, R44.reuse, R64, R4 ;  /* 0x000000402c04723c */ /* 0x042ff00000041804 */
[----:B------:R-:W-:Y:S03]  /*3b00*/  HMMA.16816.F32.BF16 R8, R44, R66, R8 ;  /* 0x000000422c08723c */ /* 0x000fe60000041808 */
[C---:B------:R-:W-:Y:S02]  /*3b10*/  @!P0 VIADD R45, R231.reuse, 0x8 ;  /* 0x00000008e72d8836 */ /* 0x040fe40000000000 */
[----:B------:R-:W-:Y:S03]  /*3b20*/  @!P0 VIADD R44, R231, 0x9 ;  /* 0x00000009e72c8836 */ /* 0x000fe60000000000 */
[-C--:B------:R-:W-:Y:S02]  /*3b30*/  @!P0 ISETP.GE.AND P6, PT, R45, R51.reuse, PT ;  /* 0x000000332d00820c */ /* 0x080fe40003fc6270 */
[----:B------:R-:W-:Y:S01]  /*3b40*/  @!P0 ISETP.GE.AND P5, PT, R44, R51, PT ;  /* 0x000000332c00820c */ /* 0x000fe20003fa6270 */
[C---:B------:R-:W-:Y:S01]  /*3b50*/  FADD.FTZ R4, R235.reuse, R4 ;  /* 0x00000004eb047221 */ /* 0x040fe20000010000 */
[C---:B------:R-:W-:Y:S01]  /*3b60*/  FADD.FTZ R5, R234.reuse, R5 ;  /* 0x00000005ea057221 */ /* 0x040fe20000010000 */
[----:B------:R-:W-:Y:S01]  /*3b70*/  FADD.FTZ R6, R235, R6 ;  /* 0x00000006eb067221 */ /* 0x000fe20000010000 */
[----:B------:R-:W-:Y:S02]  /*3b80*/  FADD.FTZ R7, R234, R7 ;  /* 0x00000007ea077221 */ /* 0x000fe40000010000 */
[----:B------:R-:W-:Y:S02]  /*3b90*/  @!P0 FSEL R4, R4, -INF , !P1 ;  /* 0xff80000004048808 */ /* 0x000fe40004800000 */
[-C--:B------:R-:W-:Y:S01]  /*3ba0*/  @!P0 ISETP.GE.AND P1, PT, R231, R50.reuse, PT ;  /* 0x00000032e700820c */ /* 0x080fe20003f26270 */
[----:B------:R-:W-:Y:S01]  /*3bb0*/  FADD.FTZ R8, R233, R8 ;  /* 0x00000008e9087221 */ /* 0x000fe20000010000 */
[----:B------:R-:W-:Y:S01]  /*3bc0*/  @!P0 FSEL R5, R5, -INF , !P2 ;  /* 0xff80000005058808 */ /* 0x000fe20005000000 */
[----:B------:R-:W-:Y:S01]  /*3bd0*/  FFMA.FTZ R59, R4, UR10, -R49 ;  /* 0x0000000a043b7c23 */ /* 0x000fe20008010831 */
[----:B------:R-:W-:Y:S01]  /*3be0*/  @!P0 FSEL R6, R6, -INF , !P1 ;  /* 0xff80000006068808 */ /* 0x000fe20004800000 */
[----:B------:R-:W-:Y:S01]  /*3bf0*/  FADD.FTZ R9, R232, R9 ;  /* 0x00000009e8097221 */ /* 0x000fe20000010000 */
[----:B------:R-:W-:Y:S01]  /*3c00*/  @!P0 FSEL R7, R7, -INF , !P4 ;  /* 0xff80000007078808 */ /* 0x000fe20006000000 */
[----:B------:R-:W-:Y:S01]  /*3c10*/  FFMA.FTZ R64, R5, UR10, -R49 ;  /* 0x0000000a05407c23 */ /* 0x000fe20008010831 */
[----:B------:R-:W-:Y:S01]  /*3c20*/  FADD.FTZ R10, R233, R10 ;  /* 0x0000000ae90a7221 */ /* 0x000fe20000010000 */
[----:B------:R-:W-:Y:S01]  /*3c30*/  LOP3.LUT R4, R86, 0xe0, RZ, 0xc0, !PT ;  /* 0x000000e056047812 */ /* 0x000fe200078ec0ff */
[--C-:B------:R-:W-:Y:S01]  /*3c40*/  FFMA.FTZ R63, R6, UR10, -R48.reuse ;  /* 0x0000000a063f7c23 */ /* 0x100fe20008010830 */
[-C--:B------:R-:W-:Y:S01]  /*3c50*/  @!P0 ISETP.GE.AND P2, PT, R45, R50.reuse, PT ;  /* 0x000000322d00820c */ /* 0x080fe20003f46270 */
[----:B------:R-:W-:Y:S01]  /*3c60*/  FFMA.FTZ R67, R7, UR10, -R48 ;  /* 0x0000000a07437c23 */ /* 0x000fe20008010830 */
[----:B------:R-:W-:Y:S01]  /*3c70*/  @!P0 FSEL R8, R8, -INF , !P6 ;  /* 0xff80000008088808 */ /* 0x000fe20007000000 */
[----:B------:R-:W-:Y:S01]  /*3c80*/  FADD.FTZ R11, R232, R11 ;  /* 0x0000000be80b7221 */ /* 0x000fe20000010000 */
[----:B------:R-:W-:Y:S01]  /*3c90*/  @!P0 ISETP.GE.AND P1, PT, R44, R50, PT ;  /* 0x000000322c00820c */ /* 0x000fe20003f26270 */
[----:B------:R-:W-:Y:S01]  /*3ca0*/  MUFU.EX2 R59, R59 ;  /* 0x0000003b003b7308 */ /* 0x000fe20000000800 */
[----:B------:R-:W-:Y:S01]  /*3cb0*/  @!P0 FSEL R9, R9, -INF , !P5 ;  /* 0xff80000009098808 */ /* 0x000fe20006800000 */
[--C-:B------:R-:W-:Y:S01]  /*3cc0*/  FFMA.FTZ R72, R8, UR10, -R49.reuse ;  /* 0x0000000a08487c23 */ /* 0x100fe20008010831 */
[----:B------:R-:W-:Y:S07]  /*3cd0*/  LOP3.LUT R4, R4, 0x18, R80, 0xf8, !PT ;  /* 0x0000001804047812 */ /* 0x000fee00078ef850 */
[----:B------:R-:W1:Y:S01]  /*3ce0*/  MUFU.EX2 R64, R64 ;  /* 0x0000004000407308 */ /* 0x000e620000000800 */
[----:B------:R-:W-:Y:S01]  /*3cf0*/  @!P0 FSEL R10, R10, -INF , !P2 ;  /* 0xff8000000a0a8808 */ /* 0x000fe20005000000 */
[----:B------:R-:W-:Y:S01]  /*3d00*/  FFMA.FTZ R49, R9, UR10, -R49 ;  /* 0x0000000a09317c23 */ /* 0x000fe20008010831 */
[----:B------:R-:W-:Y:S07]  /*3d10*/  @!P0 FSEL R11, R11, -INF , !P1 ;  /* 0xff8000000b0b8808 */ /* 0x000fee0004800000 */
[----:B------:R-:W-:Y:S01]  /*3d20*/  MUFU.EX2 R63, R63 ;  /* 0x0000003f003f7308 */ /* 0x000fe20000000800 */
[----:B------:R-:W-:Y:S01]  /*3d30*/  LOP3.LUT R4, R4, 0x10, R2, 0x78, !PT ;  /* 0x0000001004047812 */ /* 0x000fe200078e7802 */
[--C-:B------:R-:W-:Y:S08]  /*3d40*/  FFMA.FTZ R66, R10, UR10, -R48.reuse ;  /* 0x0000000a0a427c23 */ /* 0x100ff00008010830 */
[----:B------:R-:W2:Y:S01]  /*3d50*/  MUFU.EX2 R67, R67 ;  /* 0x0000004300437308 */ /* 0x000ea20000000800 */
[----:B------:R-:W-:Y:S01]  /*3d60*/  FFMA.FTZ R48, R11, UR10, -R48 ;  /* 0x0000000a0b307c23 */ /* 0x000fe20008010830 */
[----:B------:R-:W-:Y:S08]  /*3d70*/  LOP3.LUT R61, R247, R4, RZ, 0xfc, !PT ;  /* 0x00000004f73d7212 */ /* 0x000ff000078efcff */
[----:B------:R-:W-:Y:S01]  /*3d80*/  MUFU.EX2 R72, R72 ;  /* 0x0000004800487308 */ /* 0x000fe20000000800 */
[C---:B------:R-:W-:Y:S09]  /*3d90*/  LEA R62, R61.reuse, UR4, 0x1 ;  /* 0x000000043d3e7c11 */ /* 0x040ff2000f8e08ff */
[----:B------:R-:W4:Y:S01]  /*3da0*/  MUFU.EX2 R69, R49 ;  /* 0x0000003100457308 */ /* 0x000f220000000800 */
[----:B------:R-:W-:Y:S02]  /*3db0*/  LEA R61, R61, UR5, 0x1 ;  /* 0x000000053d3d7c11 */ /* 0x000fe4000f8e08ff */
[----:B-1----:R-:W-:Y:S07]  /*3dc0*/  F2FP.BF16.F32.PACK_AB R7, R64, R59 ;  /* 0x0000003b4007723e */ /* 0x002fee00000010ff */
[----:B------:R-:W-:Y:S01]  /*3dd0*/  MUFU.EX2 R66, R66 ;  /* 0x0000004200427308 */ /* 0x000fe20000000800 */
[C---:B------:R-:W-:Y:S01]  /*3de0*/  IMAD.IADD R60, R62.reuse, 0x1, -R242 ;  /* 0x000000013e3c7824 */ /* 0x040fe200078e0af2 */
[----:B--2---:R-:W-:Y:S01]  /*3df0*/  F2FP.BF16.F32.PACK_AB R6, R67, R63 ;  /* 0x0000003f4306723e */ /* 0x004fe200000010ff */
[----:B------:R-:W-:Y:S07]  /*3e00*/  IMAD.IADD R62, R62, 0x1, R246 ;  /* 0x000000013e3e7824 */ /* 0x000fee00078e02f6 */
[----:B------:R-:W1:Y:S01]  /*3e10*/  MUFU.EX2 R65, R48 ;  /* 0x0000003000417308 */ /* 0x000e620000000800 */
[----:B------:R-:W-:Y:S01]  /*3e20*/  STS [R61+0x15000], R7 ;  /* 0x015000073d007388 */ /* 0x000fe20000000800 */
[----:B------:R-:W-:Y:S04]  /*3e30*/  IMAD.IADD R58, R246, 0x1, R60 ;  /* 0x00000001f63a7824 */ /* 0x000fe800078e023c */
[----:B------:R-:W-:Y:S01]  /*3e40*/  STS [R62], R6 ;  /* 0x000000063e007388 */ /* 0x000fe20000000800 */
[----:B----4-:R-:W-:Y:S05]  /*3e50*/  F2FP.BF16.F32.PACK_AB R5, R69, R72 ;  /* 0x000000484505723e */ /* 0x010fea00000010ff */
[----:B------:R-:W-:Y:S01]  /*3e60*/  STS [R60+0x10], R5 ;  /* 0x000010053c007388 */ /* 0x000fe20000000800 */
[----:B-1----:R-:W-:Y:S05]  /*3e70*/  F2FP.BF16.F32.PACK_AB R4, R65, R66 ;  /* 0x000000424104723e */ /* 0x002fea00000010ff */
[----:B------:R-:W-:Y:S05]  /*3e80*/  STS [R58+0x10], R4 ;  /* 0x000010043a007388 */ /* 0x000fea0000000800 */
[----:B------:R-:W1:Y:S05]  /*3e90*/  LDSM.16.M88.4 R8, [R219+0x8000] ;  /* 0x00800000db08783b */ /* 0x000e6a0000000200 */
[----:B------:R-:W2:Y:S05]  /*3ea0*/  LDSM.16.M88.4 R44, [R211+0x8000] ;  /* 0x00800000d32c783b */ /* 0x000eaa0000000200 */
[----:B------:R-:W4:Y:S05]  /*3eb0*/  LDSM.16.M88.4 R48, [R57+0x8000] ;  /* 0x008000003930783b */ /* 0x000f2a0000000200 */
[----:B------:R-:W3:Y:S01]  /*3ec0*/  LDSM.16.M88.4 R52, [R56+0x8000] ;  /* 0x008000003834783b */ /* 0x000ee20000000200 */
[C---:B-1----:R-:W-:Y:S08]  /*3ed0*/  HMMA.16816.F32.BF16 R4, R8.reuse, R132, RZ ;  /* 0x000000840804723c */ /* 0x042ff000000418ff */
[----:B------:R-:W-:Y:S11]  /*3ee0*/  HMMA.16816.F32.BF16 R8, R8, R134, RZ ;  /* 0x000000860808723c */ /* 0x000ff600000418ff */
[----:B------:R-:W-:Y:S01]  /*3ef0*/  @!UPT UIADD3 URZ, UPT, UPT, URZ, URZ, URZ ;  /* 0x000000fffffff290 */ /* 0x000fe2000fffe0ff */
[C---:B--2---:R-:W-:Y:S08]  /*3f00*/  HMMA.16816.F32.BF16 R4, R44.reuse, R136, R4 ;  /* 0x000000882c04723c */ /* 0x044ff00000041804 */
[----:B------:R-:W-:Y:S01]  /*3f10*/  HMMA.16816.F32.BF16 R8, R44, R138, R8 ;  /* 0x0000008a2c08723c */ /* 0x000fe20000041808 */
[----:B------:R-:W1:Y:S11]  /*3f20*/  LDSM.16.M88.4 R44, [R219+0xa000] ;  /* 0x00a00000db2c783b */ /* 0x000e760000000200 */
[C---:B----4-:R-:W-:Y:S08]  /*3f30*/  HMMA.16816.F32.BF16 R4, R48.reuse, R140, R4 ;  /* 0x0000008c3004723c */ /* 0x050ff00000041804 */
[----:B------:R-:W-:Y:S01]  /*3f40*/  HMMA.16816.F32.BF16 R8, R48, R142, R8 ;  /* 0x0000008e3008723c */ /* 0x000fe20000041808 */
[----:B------:R-:W2:Y:S11]  /*3f50*/  LDSM.16.M88.4 R48, [R211+0xa000] ;  /* 0x00a00000d330783b */ /* 0x000eb60000000200 */
[C---:B---3--:R-:W-:Y:S08]  /*3f60*/  HMMA.16816.F32.BF16 R4, R52.reuse, R144, R4 ;  /* 0x000000903404723c */ /* 0x048ff00000041804 */
[----:B------:R-:W-:Y:S01]  /*3f70*/  HMMA.16816.F32.BF16 R8, R52, R146, R8 ;  /* 0x000000923408723c */ /* 0x000fe20000041808 */
[----:B------:R-:W3:Y:S11]  /*3f80*/  LDSM.16.M88.4 R52, [R57+0xa000] ;  /* 0x00a000003934783b */ /* 0x000ef60000000200 */
[C---:B-1----:R-:W-:Y:S08]  /*3f90*/  HMMA.16816.F32.BF16 R4, R44.reuse, R148, R4 ;  /* 0x000000942c04723c */ /* 0x042ff00000041804 */
[----:B------:R-:W-:Y:S01]  /*3fa0*/  HMMA.16816.F32.BF16 R8, R44, R150, R8 ;  /* 0x000000962c08723c */ /* 0x000fe20000041808 */
[----:B------:R-:W1:Y:S11]  /*3fb0*/  LDSM.16.M88.4 R44, [R56+0xa000] ;  /* 0x00a00000382c783b */ /* 0x000e760000000200 */
[C---:B--2---:R-:W-:Y:S08]  /*3fc0*/  HMMA.16816.F32.BF16 R4, R48.reuse, R152, R4 ;  /* 0x000000983004723c */ /* 0x044ff00000041804 */
        /* <DEDUP_REMOVED lines=24> */
[----:B------:R-:W-:Y:S03]  /*4150*/  HMMA.16816.F32.BF16 R8, R44, R186, R8 ;  /* 0x000000ba2c08723c */ /* 0x000fe60000041808 */
[----:B------:R-:W-:Y:S02]  /*4160*/  LOP3.LUT R46, R81, 0x1000, R215, 0xf8, !PT ;  /* 0x00001000512e7812 */ /* 0x000fe400078ef8d7 */
[----:B------:R-:W-:Y:S02]  /*4170*/  LOP3.LUT R45, R83, 0xe0, RZ, 0xc0, !PT ;  /* 0x000000e0532d7812 */ /* 0x000fe400078ec0ff */
[----:B------:R-:W-:Y:S02]  /*4180*/  LOP3.LUT R223, R46, R223, R84, 0xf6, !PT ;  /* 0x000000df2edf7212 */ /* 0x000fe400078ef654 */
[----:B------:R-:W-:Y:S02]  /*4190*/  LOP3.LUT R45, R45, 0x100, R213, 0xf8, !PT ;  /* 0x000001002d2d7812 */ /* 0x000fe400078ef8d5 */
[----:B------:R-:W-:Y:S01]  /*41a0*/  LEA R223, R223, UR5, 0x1 ;  /* 0x00000005dfdf7c11 */ /* 0x000fe2000f8e08ff */
[C---:B--2---:R-:W-:Y:S05]  /*41b0*/  HMMA.16816.F32.BF16 R4, R48.reuse, R188, R4 ;  /* 0x000000bc3004723c */ /* 0x044fea0000041804 */
[----:B------:R-:W-:Y:S03]  /*41c0*/  SHF.R.U32.HI R44, RZ, 0x3, R45 ;  /* 0x00000003ff2c7819 */ /* 0x000fe6000001162d */
[----:B------:R-:W-:Y:S03]  /*41d0*/  HMMA.16816.F32.BF16 R8, R48, R190, R8 ;  /* 0x000000be3008723c */ /* 0x000fe60000041808 */
[----:B------:R-:W-:Y:S04]  /*41e0*/  LOP3.LUT R44, R68, 0x38, R44, 0x78, !PT ;  /* 0x00000038442c7812 */ /* 0x000fe800078e782c */
[----:B------:R-:W-:Y:S04]  /*41f0*/  LOP3.LUT R44, R44, R45, RZ, 0x3c, !PT ;  /* 0x0000002d2c2c7212 */ /* 0x000fe800078e3cff */
[C---:B------:R-:W-:Y:S01]  /*4200*/  LEA R224, R44.reuse, UR5, 0x1 ;  /* 0x000000052ce07c11 */ /* 0x040fe2000f8e08ff */
[C---:B---3--:R-:W-:Y:S05]  /*4210*/  HMMA.16816.F32.BF16 R4, R52.reuse, R192, R4 ;  /* 0x000000c03404723c */ /* 0x048fea0000041804 */
[----:B------:R-:W-:Y:S03]  /*4220*/  LEA R85, R44, UR4, 0x1 ;  /* 0x000000042c557c11 */ /* 0x000fe6000f8e08ff */
[----:B------:R-:W-:Y:S03]  /*4230*/  HMMA.16816.F32.BF16 R8, R52, R194, R8 ;  /* 0x000000c23408723c */ /* 0x000fe60000041808 */
[----:B------:R-:W-:Y:S08]  /*4240*/  IMAD.IADD R85, R214, 0x1, R85 ;  /* 0x00000001d6557824 */ /* 0x000ff000078e0255 */
[C---:B------:R-:W-:Y:S01]  /*4250*/  FADD.FTZ R4, -R73.reuse, R4 ;  /* 0x0000000449047221 */ /* 0x040fe20000010100 */
[----:B------:R-:W-:Y:S01]  /*4260*/  FADD.FTZ R5, -R73, R5 ;  /* 0x0000000549057221 */ /* 0x000fe20000010100 */
        /* <DEDUP_REMOVED lines=8> */
[----:B------:R-:W-:Y:S01]  /*42f0*/  F2FP.BF16.F32.PACK_AB R4, R5, R4 ;  /* 0x000000040504723e */ /* 0x000fe200000010ff */
[----:B------:R-:W-:Y:S01]  /*4300*/  FADD.FTZ R10, -R70, R10 ;  /* 0x0000000a460a7221 */ /* 0x000fe20000010100 */
[----:B------:R-:W-:Y:S01]  /*4310*/  FMUL.FTZ R8, R72, R8 ;  /* 0x0000000848087220 */ /* 0x000fe20000410000 */
[----:B------:R-:W-:Y:S01]  /*4320*/  FADD.FTZ R11, -R70, R11 ;  /* 0x0000000b460b7221 */ /* 0x000fe20000010100 */
[----:B------:R-:W-:Y:S01]  /*4330*/  FMUL.FTZ R9, R69, R9 ;  /* 0x0000000945097220 */ /* 0x000fe20000410000 */
[----:B------:R-:W-:Y:S01]  /*4340*/  F2FP.BF16.F32.PACK_AB R6, R7, R6 ;  /* 0x000000060706723e */ /* 0x000fe200000010ff */
[----:B------:R-:W-:Y:S01]  /*4350*/  STS [R61+0x14000], R4 ;  /* 0x014000043d007388 */ /* 0x000fe20000000800 */
[----:B------:R-:W-:Y:S01]  /*4360*/  FMUL.FTZ R10, R66, R10 ;  /* 0x0000000a420a7220 */ /* 0x000fe20000410000 */
[----:B------:R-:W-:Y:S01]  /*4370*/  FMUL.FTZ R11, R65, R11 ;  /* 0x0000000b410b7220 */ /* 0x000fe20000410000 */
[----:B------:R-:W-:Y:S02]  /*4380*/  F2FP.BF16.F32.PACK_AB R8, R9, R8 ;  /* 0x000000080908723e */ /* 0x000fe400000010ff */
[----:B------:R-:W-:Y:S02]  /*4390*/  STS [R62+-0x1000], R6 ;  /* 0xfff000063e007388 */ /* 0x000fe40000000800 */
[----:B------:R-:W-:Y:S03]  /*43a0*/  F2FP.BF16.F32.PACK_AB R10, R11, R10 ;  /* 0x0000000a0b0a723e */ /* 0x000fe600000010ff */
        /* <DEDUP_REMOVED lines=50> */
[----:B------:R-:W-:Y:S02]  /*46d0*/  LOP3.LUT R9, R84, R9, R82, 0x1e, !PT ;  /* 0x0000000954097212 */ /* 0x000fe400078e1e52 */
[----:B------:R-:W-:Y:S02]  /*46e0*/  LOP3.LUT R8, R8, 0x8, R222, 0x78, !PT ;  /* 0x0000000808087812 */ /* 0x000fe400078e78de */
[-C--:B------:R-:W-:Y:S03]  /*46f0*/  HMMA.16816.F32.BF16 R20, R48, R46.reuse, R20 ;  /* 0x0000002e3014723c */ /* 0x080fe60000041814 */
[----:B------:R-:W-:Y:S01]  /*4700*/  IMAD R200, R8, 0x2, R200 ;  /* 0x0000000208c87824 */ /* 0x000fe200078e02c8 */
[----:B------:R-:W-:Y:S04]  /*4710*/  LOP3.LUT R225, R9, R81, RZ, 0xfc, !PT ;  /* 0x0000005109e17212 */ /* 0x000fe800078efcff */
[C---:B------:R-:W-:Y:S04]  /*4720*/  HMMA.16816.F32.BF16 R24, R4.reuse, R46, R24 ;  /* 0x0000002e0418723c */ /* 0x040fe80000041818 */
[----:B------:R-:W-:Y:S04]  /*4730*/  LEA R225, R225, UR5, 0x1 ;  /* 0x00000005e1e17c11 */ /* 0x000fe8000f8e08ff */
        /* <DEDUP_REMOVED lines=68> */
.L_x_193:
[----:B------:R-:W-:Y:S01]  /*4b80*/  LDSM.16.M88.4 R96, [R200+UR5+0x14000] ;  /* 0x01400005c860783b */ /* 0x000fe20008000200 */
[----:B------:R-:W-:Y:S01]  /*4b90*/  IMAD R250, R230, UR7, RZ ;  /* 0x00000007e6fa7c24 */ /* 0x000fe2000f8e02ff */
[----:B------:R-:W-:Y:S01]  /*4ba0*/  UISETP.GT.AND UP1, UPT, UR43, UR47, UPT ;  /* 0x0000002f2b00728c */ /* 0x000fe2000bf24270 */
[----:B------:R-:W-:Y:S01]  /*4bb0*/  VIADD R204, R200, UR5 ;  /* 0x00000005c8cc7c36 */ /* 0x000fe20008000000 */
[----:B------:R-:W1:Y:S03]  /*4bc0*/  LDSM.16.MT88.4 R48, [R225+0x10000] ;  /* 0x01000000e130783b */ /* 0x000e660000004200 */
[----:B------:R-:W-:Y:S01]  /*4bd0*/  IMAD.IADD R204, R214, 0x1, R204 ;  /* 0x00000001d6cc7824 */ /* 0x000fe200078e02cc */
[----:B------:R-:W2:Y:S01]  /*4be0*/  LDSM.16.M88.4 R92, [R200+UR5+0x14800] ;  /* 0x01480005c85c783b */ /* 0x000ea20008000200 */
[----:B------:R-:W-:Y:S03]  /*4bf0*/  UMOV UR5, UR19 ;  /* 0x0000001300057c82 */ /* 0x000fe60008000000 */
        /* <DEDUP_REMOVED lines=18> */
[C---:B------:R-:W-:Y:S02]  /*4d20*/  HMMA.16816.F32.BF16 R88, R92.reuse, R196, RZ ;  /* 0x000000c45c58723c */ /* 0x040fe400000418ff */
[----:B------:R-:W-:Y:S05]  /*4d30*/  IMAD.U32 R196, R250, -0x40, RZ ;  /* 0xffffffc0fac47824 */ /* 0x000fea00078e00ff */
[C---:B------:R-:W-:Y:S01]  /*4d40*/  LEA R248, P0, R196.reuse, R248, 0x2 ;  /* 0x000000f8c4f87211 */ /* 0x040fe200078010ff */
[-C--:B------:R-:W-:Y:S03]  /*4d50*/  HMMA.16816.F32.BF16 R92, R92, R198.reuse, RZ ;  /* 0x000000c65c5c723c */ /* 0x080fe600000418ff */
[----:B------:R-:W-:Y:S02]  /*4d60*/  LEA.HI.X.SX32 R249, R196, R249, 0x2, P0 ;  /* 0x000000f9c4f97211 */ /* 0x000fe400000f16ff */
[----:B------:R-:W-:Y:S03]  /*4d70*/  PLOP3.LUT P0, PT, PT, PT, UP0, 0x80, 0x8 ;  /* 0x000000000008781c */ /* 0x000fe60003f0f008 */
[----:B------:R-:W-:Y:S01]  /*4d80*/  HMMA.16816.F32.BF16 R96, R96, R198, RZ ;  /* 0x000000c66060723c */ /* 0x000fe200000418ff */
[----:B------:R-:W1:Y:S04]  /*4d90*/  LDSM.16.M88.4 R196, [R204+0x14000] ;  /* 0x01400000ccc4783b */ /* 0x000e680000000200 */
[----:B------:R-:W2:Y:S03]  /*4da0*/  LDSM.16.M88.4 R204, [R204+0x14800] ;  /* 0x01480000cccc783b */ /* 0x000ea60000000200 */
[-C--:B-1----:R-:W-:Y:S08]  /*4db0*/  HMMA.16816.F32.BF16 R4, R196, R200.reuse, R4 ;  /* 0x000000c8c404723c */ /* 0x082ff00000041804 */
[C---:B--2---:R-:W-:Y:S08]  /*4dc0*/  HMMA.16816.F32.BF16 R8, R204.reuse, R200, R8 ;  /* 0x000000c8cc08723c */ /* 0x044ff00000041808 */
[-C--:B------:R-:W-:Y:S08]  /*4dd0*/  HMMA.16816.F32.BF16 R44, R204, R202.reuse, R44 ;  /* 0x000000cacc2c723c */ /* 0x080ff0000004182c */
[C---:B------:R-:W-:Y:S01]  /*4de0*/  HMMA.16816.F32.BF16 R48, R196.reuse, R202, R48 ;  /* 0x000000cac430723c */ /* 0x040fe20000041830 */
[----:B------:R-:W1:Y:S07]  /*4df0*/  LDSM.16.MT88.4 R200, [R225+0x11800] ;  /* 0x01180000e1c8783b */ /* 0x000e6e0000004200 */
[-C--:B-1----:R-:W-:Y:S08]  /*4e00*/  HMMA.16816.F32.BF16 R52, R196, R200.reuse, R52 ;  /* 0x000000c8c434723c */ /* 0x082ff00000041834 */
[C---:B------:R-:W-:Y:S08]  /*4e10*/  HMMA.16816.F32.BF16 R56, R204.reuse, R200, R56 ;  /* 0x000000c8cc38723c */ /* 0x040ff00000041838 */
[-C--:B------:R-:W-:Y:S08]  /*4e20*/  HMMA.16816.F32.BF16 R60, R204, R202.reuse, R60 ;  /* 0x000000cacc3c723c */ /* 0x080ff0000004183c */
[C---:B------:R-:W-:Y:S01]  /*4e30*/  HMMA.16816.F32.BF16 R64, R196.reuse, R202, R64 ;  /* 0x000000cac440723c */ /* 0x040fe20000041840 */
[----:B------:R-:W1:Y:S07]  /*4e40*/  LDSM.16.MT88.4 R200, [R225+0x12800] ;  /* 0x01280000e1c8783b */ /* 0x000e6e0000004200 */
[-C--:B-1----:R-:W-:Y:S08]  /*4e50*/  HMMA.16816.F32.BF16 R68, R196, R200.reuse, R68 ;  /* 0x000000c8c444723c */ /* 0x082ff00000041844 */
[C---:B------:R-:W-:Y:S04]  /*4e60*/  HMMA.16816.F32.BF16 R72, R204.reuse, R200, R72 ;  /* 0x000000c8cc48723c */ /* 0x040fe80000041848 */
[----:B------:R-:W-:Y:S01]  /*4e70*/  @P0 IADD3 R200, P1, PT, R244, UR16, RZ ;  /* 0x00000010f4c80c10 */ /* 0x000fe2000ff3e0ff */
[----:B------:R-:W-:Y:S03]  /*4e80*/  @UP0 UMOV UR16, UR13 ;  /* 0x0000000d00100c82 */ /* 0x000fe60008000000 */
[----:B------:R-:W-:Y:S01]  /*4e90*/  @P0 IADD3.X R201, PT, PT, R245, UR17, RZ, P1, !PT ;  /* 0x00000011f5c90c10 */ /* 0x000fe20008ffe4ff */
[-C--:B------:R-:W-:Y:S01]  /*4ea0*/  HMMA.16816.F32.BF16 R76, R204, R202.reuse, R76 ;  /* 0x000000cacc4c723c */ /* 0x080fe2000004184c */
[----:B------:R-:W-:Y:S03]  /*4eb0*/  @UP0 UMOV UR17, UR12 ;  /* 0x0000000c00110c82 */ /* 0x000fe60008000000 */
[----:B------:R-:W5:Y:S04]  /*4ec0*/  @P0 LDG.E R227, desc[UR38][R200.64+-0x100] ;  /* 0xffff0026c8e30981 */ /* 0x000f68000c1e1900 */
[----:B------:R1:W5:Y:S01]  /*4ed0*/  @P0 LDG.E R226, desc[UR38][R200.64+-0xe0] ;  /* 0xffff2026c8e20981 */ /* 0x000362000c1e1900 */
[C---:B------:R-:W-:Y:S03]  /*4ee0*/  HMMA.16816.F32.BF16 R80, R196.reuse, R202, R80 ;  /* 0x000000cac450723c */ /* 0x040fe60000041850 */
[----:B------:R-:W-:Y:S04]  /*4ef0*/  REDG.E.ADD.F32.FTZ.RN.STRONG.GPU desc[UR38][R248.64], R4 ;  /* 0x00000004f80079a6 */ /* 0x000fe8000c12f326 */
[----:B-1----:R-:W1:Y:S02]  /*4f00*/  LDSM.16.MT88.4 R200, [R225+0x13800] ;  /* 0x01380000e1c8783b */ /* 0x002e640000004200 */
[-C--:B-1----:R-:W-:Y:S08]  /*4f10*/  HMMA.16816.F32.BF16 R84, R196, R200.reuse, R84 ;  /* 0x000000c8c454723c */ /* 0x082ff00000041854 */
[C---:B------:R-:W-:Y:S04]  /*4f20*/  HMMA.16816.F32.BF16 R88, R204.reuse, R200, R88 ;  /* 0x000000c8cc58723c */ /* 0x040fe80000041858 */
[C---:B------:R-:W-:Y:S04]  /*4f30*/  IMAD.SHL.U32 R201, R250.reuse, 0x8, RZ ;  /* 0x00000008fac97824 */ /* 0x040fe800078e00ff */
[-C--:B------:R-:W-:Y:S03]  /*4f40*/  HMMA.16816.F32.BF16 R92, R204, R202.reuse, R92 ;  /* 0x000000cacc5c723c */ /* 0x080fe6000004185c */
[C---:B------:R-:W-:Y:S04]  /*4f50*/  LEA R200, P0, R201.reuse, R248, 0x2 ;  /* 0x000000f8c9c87211 */ /* 0x040fe800078010ff */
[----:B------:R-:W-:Y:S01]  /*4f60*/  LEA.HI.X.SX32 R201, R201, R249, 0x2, P0 ;  /* 0x000000f9c9c97211 */ /* 0x000fe200000f16ff */
        /* <DEDUP_REMOVED lines=18> */
[C---:B-1----:R-:W-:Y:S05]  /*5090*/  LEA.HI.X.SX32 R5, R250.reuse, R197, 0x5, P0 ;  /* 0x000000c5fa057211 */ /* 0x042fea00000f2eff */
[----:B------:R1:W-:Y:S01]  /*50a0*/  REDG.E.ADD.F32.FTZ.RN.STRONG.GPU desc[UR38][R4.64], R11 ;  /* 0x0000000b040079a6 */ /* 0x0003e2000c12f326 */
[C---:B------:R-:W-:Y:S03]  /*50b0*/  IMAD.WIDE R200, R250.reuse, -0xc0, R4 ;  /* 0xffffff40fac87825 */ /* 0x040fe600078e0204 */
[----:B------:R1:W-:Y:S01]  /*50c0*/  REDG.E.ADD.F32.FTZ.RN.STRONG.GPU desc[UR38][R248.64+0x80], R48 ;  /* 0x00008030f80079a6 */ /* 0x0003e2000c12f326 */
        /* <DEDUP_REMOVED lines=23> */
[C---:B-1----:R-:W-:Y:S02]  /*5240*/  LEA.HI.X.SX32 R11, R250.reuse, R197, 0x5, P0 ;  /* 0x000000c5fa0b7211 */ /* 0x042fe400000f2eff */
[C---:B------:R-:W-:Y:S03]  /*5250*/  LEA R4, P0, R250.reuse, R10, 0x5 ;  /* 0x0000000afa047211 */ /* 0x040fe600078028ff */
        /* <DEDUP_REMOVED lines=13> */
[C---:B---3--:R-:W-:Y:S03]  /*5330*/  LEA.HI.X.SX32 R51, R250.reuse, R207, 0x5, P0 ;  /* 0x000000cffa337211 */ /* 0x048fe600000f2eff */
        /* <DEDUP_REMOVED lines=39> */
[C---:B--2---:R-:W-:Y:S03]  /*55b0*/  LEA R48, P0, R250.reuse, R54, 0x5 ;  /* 0x00000036fa307211 */ /* 0x044fe600078028ff */
[----:B------:R-:W-:Y:S01]  /*55c0*/  REDG.E.ADD.F32.FTZ.RN.STRONG.GPU desc[UR38][R54.64+0x200], R74 ;  /* 0x0002004a360079a6 */ /* 0x000fe2000c12f326 */
[C---:B------:R-:W-:Y:S03]  /*55d0*/  LEA.HI.X.SX32 R49, R250.reuse, R55, 0x5, P0 ;  /* 0x00000037fa317211 */ /* 0x040fe600000f2eff */
[C---:B------:R-:W-:Y:S02]  /*55e0*/  IMAD.WIDE R56, R250.reuse, -0xc0, R48 ;  /* 0xffffff40fa387825 */ /* 0x040fe400078e0230 */
[----:B------:R-:W-:Y:S01]  /*55f0*/  REDG.E.ADD.F32.FTZ.RN.STRONG.GPU desc[UR38][R48.64+0x200], R75 ;  /* 0x0002004b300079a6 */ /* 0x000fe2000c12f326 */
[C---:B------:R-:W-:Y:S03]  /*5600*/  LEA R200, P0, R250.reuse, R56, 0x5 ;  /* 0x00000038fac87211 */ /* 0x040fe600078028ff */
[----:B------:R1:W-:Y:S01]  /*5610*/  REDG.E.ADD.F32.FTZ.RN.STRONG.GPU desc[UR38][R248.64+0x280], R80 ;  /* 0x00028050f80079a6 */ /* 0x0003e2000c12f326 */
[C---:B------:R-:W-:Y:S03]  /*5620*/  LEA.HI.X.SX32 R201, R250.reuse, R57, 0x5, P0 ;  /* 0x00000039fac97211 */ /* 0x040fe600000f2eff */
[----:B------:R-:W-:Y:S01]  /*5630*/  REDG.E.ADD.F32.FTZ.RN.STRONG.GPU desc[UR38][R56.64+0x280], R81 ;  /* 0x00028051380079a6 */ /* 0x000fe2000c12f326 */
[C---:B------:R-:W-:Y:S03]  /*5640*/  LEA R58, P0, R250.reuse, R200, 0x5 ;  /* 0x000000c8fa3a7211 */ /* 0x040fe600078028ff */
[----:B------:R-:W-:Y:S01]  /*5650*/  REDG.E.ADD.F32.FTZ.RN.STRONG.GPU desc[UR38][R200.64+0x280], R82 ;  /* 0x00028052c80079a6 */ /* 0x000fe2000c12f326 */
[C---:B---3--:R-:W-:Y:S02]  /*5660*/  LEA.HI.X.SX32 R59, R250.reuse, R201, 0x5, P0 ;  /* 0x000000c9fa3b7211 */ /* 0x048fe400000f2eff */
[C---:B------:R-:W-:Y:S03]  /*5670*/  LEA R50, P0, R250.reuse, R58, 0x5 ;  /* 0x0000003afa327211 */ /* 0x040fe600078028ff */
[----:B------:R-:W-:Y:S01]  /*5680*/  REDG.E.ADD.F32.FTZ.RN.STRONG.GPU desc[UR38][R58.64+0x280], R83 ;  /* 0x000280533a0079a6 */ /* 0x000fe2000c12f326 */
[C---:B------:R-:W-:Y:S02]  /*5690*/  LEA.HI.X.SX32 R51, R250.reuse, R59, 0x5, P0 ;  /* 0x0000003bfa337211 */ /* 0x040fe400000f2eff */
[C---:B----4-:R-:W-:Y:S01]  /*56a0*/  LEA R64, P0, R250.reuse, R50, 0x5 ;  /* 0x00000032fa407211 */ /* 0x050fe200078028ff */
[----:B------:R-:W-:Y:S03]  /*56b0*/  LDSM.16.MT88.4 R56, [R223+0x800] ;  /* 0x00080000df38783b */ /* 0x000fe60000004200 */
[C---:B------:R-:W-:Y:S01]  /*56c0*/  LEA.HI.X.SX32 R65, R250.reuse, R51, 0x5, P0 ;  /* 0x00000033fa417211 */ /* 0x040fe200000f2eff */
[----:B------:R2:W-:Y:S01]  /*56d0*/  REDG.E.ADD.F32.FTZ.RN.STRONG.GPU desc[UR38][R50.64+0x280], R76 ;  /* 0x0002804c320079a6 */ /* 0x0005e2000c12f326 */
[C---:B------:R-:W-:Y:S03]  /*56e0*/  LEA R6, P0, R250.reuse, R64, 0x5 ;  /* 0x00000040fa067211 */ /* 0x040fe600078028ff */
[----:B------:R-:W-:Y:S01]  /*56f0*/  REDG.E.ADD.F32.FTZ.RN.STRONG.GPU desc[UR38][R64.64+0x280], R77 ;  /* 0x0002804d400079a6 */ /* 0x000fe2000c12f326 */
[C---:B------:R-:W-:Y:S02]  /*5700*/  LEA.HI.X.SX32 R7, R250.reuse, R65, 0x5, P0 ;  /* 0x00000041fa077211 */ /* 0x040fe400000f2eff */
[C---:B------:R-:W-:Y:S01]  /*5710*/  LEA R204, P0, R250.reuse, R6, 0x5 ;  /* 0x00000006facc7211 */ /* 0x040fe200078028ff */
[----:B-1----:R-:W1:Y:S03]  /*5720*/  S2R R80, SR_TID.X ;  /* 0x0000000000507919 */ /* 0x002e660000002100 */
        /* <DEDUP_REMOVED lines=8> */
[----:B------:R-:W-:Y:S01]  /*57b0*/  LEA R202, P0, R250, R44, 0x5 ;  /* 0x0000002cfaca7211 */ /* 0x000fe200078028ff */
[----:B--2---:R-:W-:Y:S02]  /*57c0*/  VIADD R76, R224, 0x20 ;  /* 0x00000020e04c7836 */ /* 0x004fe40000000000 */
[----:B------:R2:W-:Y:S01]  /*57d0*/  REDG.E.ADD.F32.FTZ.RN.STRONG.GPU desc[UR38][R44.64+0x300], R86 ;  /* 0x000300562c0079a6 */ /* 0x0005e2000c12f326 */
[C---:B------:R-:W-:Y:S02]  /*57e0*/  LEA.HI.X.SX32 R203, R250.reuse, R45, 0x5, P0 ;  /* 0x0000002dfacb7211 */ /* 0x040fe400000f2eff */
[C---:B------:R-:W-:Y:S01]  /*57f0*/  LEA R60, P0, R250.reuse, R202, 0x5 ;  /* 0x000000cafa3c7211 */ /* 0x040fe200078028ff */
[----:B------:R-:W-:Y:S03]  /*5800*/  LDSM.16.MT88.4 R48, [R223+0x4000] ;  /* 0x00400000df30783b */ /* 0x000fe60000004200 */
[C---:B------:R-:W-:Y:S01]  /*5810*/  LEA.HI.X.SX32 R61, R250.reuse, R203, 0x5, P0 ;  /* 0x000000cbfa3d7211 */ /* 0x040fe200000f2eff */
[----:B------:R-:W-:Y:S01]  /*5820*/  REDG.E.ADD.F32.FTZ.RN.STRONG.GPU desc[UR38][R202.64+0x300], R87 ;  /* 0x00030057ca0079a6 */ /* 0x000fe2000c12f326 */
[----:B------:R-:W-:Y:S01]  /*5830*/  LEA R206, P0, R250, R60, 0x5 ;  /* 0x0000003cface7211 */ /* 0x000fe200078028ff */
[----:B-1----:R-:W-:Y:S02]  /*5840*/  IMAD.SHL.U32 R82, R80, 0x40, RZ ;  /* 0x0000004050527824 */ /* 0x002fe400078e00ff */
[----:B------:R-:W-:Y:S01]  /*5850*/  REDG.E.ADD.F32.FTZ.RN.STRONG.GPU desc[UR38][R60.64+0x300], R88 ;  /* 0x000300583c0079a6 */ /* 0x000fe2000c12f326 */
[----:B------:R-:W-:Y:S01]  /*5860*/  LEA.HI.X.SX32 R207, R250, R61, 0x5, P0 ;  /* 0x0000003dfacf7211 */ /* 0x000fe200000f2eff */
[----:B------:R-:W-:Y:S01]  /*5870*/  IMAD.SHL.U32 R83, R80, 0x20, RZ ;  /* 0x0000002050537824 */ /* 0x000fe200078e00ff */
[----:B------:R-:W-:Y:S01]  /*5880*/  LEA R2, P0, R250, R206, 0x5 ;  /* 0x000000cefa027211 */ /* 0x000fe200078028ff */
[----:B------:R-:W-:Y:S01]  /*5890*/  LDSM.16.MT88.4 R64, [R223+0x4800] ;  /* 0x00480000df40783b */ /* 0x000fe20000004200 */
[----:B------:R-:W-:Y:S02]  /*58a0*/  LOP3.LUT R81, R82, 0x200, RZ, 0xc0, !PT ;  /* 0x0000020052517812 */ /* 0x000fe400078ec0ff */
[C---:B------:R-:W-:Y:S01]  /*58b0*/  LEA.HI.X.SX32 R3, R250.reuse, R207, 0x5, P0 ;  /* 0x000000cffa037211 */ /* 0x040fe200000f2eff */
[----:B------:R-:W-:Y:S01]  /*58c0*/  REDG.E.ADD.F32.FTZ.RN.STRONG.GPU desc[UR38][R206.64+0x300], R89 ;  /* 0x00030059ce0079a6 */ /* 0x000fe2000c12f326 */
[----:B------:R-:W-:Y:S02]  /*58d0*/  LEA R8, P0, R250, R2, 0x5 ;  /* 0x00000002fa087211 */ /* 0x000fe400078028ff */
[----:B------:R-:W-:Y:S01]  /*58e0*/  LOP3.LUT R82, R82, 0x1c0, RZ, 0xc0, !PT ;  /* 0x000001c052527812 */ /* 0x000fe200078ec0ff */
[----:B------:R1:W-:Y:S01]  /*58f0*/  REDG.E.ADD.F32.FTZ.RN.STRONG.GPU desc[UR38][R2.64+0x300], R90 ;  /* 0x0003005a020079a6 */ /* 0x0003e2000c12f326 */
[----:B------:R-:W-:Y:S01]  /*5900*/  LEA.HI.X.SX32 R9, R250, R3, 0x5, P0 ;  /* 0x00000003fa097211 */ /* 0x000fe200000f2eff */
[----:B--2---:R-:W-:Y:S02]  /*5910*/  IMAD.SHL.U32 R86, R80, 0x8, RZ ;  /* 0x0000000850567824 */ /* 0x004fe400078e00ff */
[----:B------:R-:W-:Y:S02]  /*5920*/  IMAD.WIDE R46, R250, -0xc0, R8 ;  /* 0xffffff40fa2e7825 */ /* 0x000fe400078e0208 */
[----:B------:R2:W-:Y:S01]  /*5930*/  REDG.E.ADD.F32.FTZ.RN.STRONG.GPU desc[UR38][R8.64+0x300], R91 ;  /* 0x0003005b080079a6 */ /* 0x0005e2000c12f326 */
[----:B------:R-:W-:Y:S02]  /*5940*/  LOP3.LUT R84, R86, 0x38, RZ, 0xc0, !PT ;  /* 0x0000003856547812 */ /* 0x000fe400078ec0ff */
[C---:B------:R-:W-:Y:S01]  /*5950*/  LEA R62, P0, R250.reuse, R46, 0x5 ;  /* 0x0000002efa3e7211 */ /* 0x040fe200078028ff */
[----:B------:R-:W-:Y:S03]  /*5960*/  REDG.E.ADD.F32.FTZ.RN.STRONG.GPU desc[UR38][R248.64+0x380], R96 ;  /* 0x00038060f80079a6 */ /* 0x000fe6000c12f326 */
[C---:B------:R-:W-:Y:S01]  /*5970*/  LEA.HI.X.SX32 R63, R250.reuse, R47, 0x5, P0 ;  /* 0x0000002ffa3f7211 */ /* 0x040fe200000f2eff */
        /* <DEDUP_REMOVED lines=14> */
[C---:B--2---:R-:W-:Y:S01]  /*5a60*/  LEA R8, P0, R250.reuse, R6, 0x5 ;  /* 0x00000006fa087211 */ /* 0x044fe200078028ff */
[----:B------:R-:W-:Y:S03]  /*5a70*/  LDSM.16.MT88.4 R52, [R224+0x14400] ;  /* 0x01440000e034783b */ /* 0x000fe60000004200 */
[----:B------:R-:W-:Y:S01]  /*5a80*/  LEA.HI.X.SX32 R9, R250, R7, 0x5, P0 ;  /* 0x00000007fa097211 */ /* 0x000fe200000f2eff */
[----:B------:R-:W-:Y:S01]  /*5a90*/  REDG.E.ADD.F32.FTZ.RN.STRONG.GPU desc[UR38][R6.64+0x380], R94 ;  /* 0x0003805e060079a6 */ /* 0x000fe2000c12f326 */
[----:B------:R-:W-:Y:S03]  /*5aa0*/  LOP3.LUT P0, RZ, R80, 0x4, RZ, 0xc0, !PT ;  /* 0x0000000450ff7812 */ /* 0x000fe6000780c0ff */
[----:B------:R-:W-:Y:S04]  /*5ab0*/  REDG.E.ADD.F32.FTZ.RN.STRONG.GPU desc[UR38][R8.64+0x380], R95 ;  /* 0x0003805f080079a6 */ /* 0x000fe8000c12f326 */
[----:B------:R-:W-:Y:S04]  /*5ac0*/  LDSM.16.MT88.4 R4, [R224+0x14000] ;  /* 0x01400000e004783b */ /* 0x000fe80000004200 */
[----:B------:R-:W2:Y:S02]  /*5ad0*/  LDSM.16.MT88.4 R8, [R223] ;  /* 0x00000000df08783b */ /* 0x000ea40000004200 */
[----:B------:R-:W-:Y:S02]  /*5ae0*/  @P0 VIADD R76, R224, 0xffffffe0 ;  /* 0xffffffe0e04c0836 */ /* 0x000fe40000000000 */
[----:B------:R-:W-:Y:S04]  /*5af0*/  LDSM.16.MT88.4 R68, [R223+0x1000] ;  /* 0x00100000df44783b */ /* 0x000fe80000004200 */
[----:B------:R-:W3:Y:S04]  /*5b00*/  LDSM.16.MT88.4 R44, [R76+0x14000] ;  /* 0x014000004c2c783b */ /* 0x000ee80000004200 */
[----:B------:R-:W4:Y:S04]  /*5b10*/  LDSM.16.MT88.4 R60, [R76+0x14400] ;  /* 0x014400004c3c783b */ /* 0x000f280000004200 */
[----:B------:R-:W-:Y:S01]  /*5b20*/  LDSM.16.MT88.4 R72, [R76+0x14800] ;  /* 0x014800004c48783b */ /* 0x000fe20000004200 */
        /* <DEDUP_REMOVED lines=8> */
[----:B------:R-:W3:Y:S07]  /*5bb0*/  LDSM.16.MT88.4 R44, [R223+0x5000] ;  /* 0x00500000df2c783b */ /* 0x000eee0000004200 */
[----:B------:R-:W-:Y:S01]  /*5bc0*/  HMMA.16816.F32.BF16 R128, R4, R50, R128 ;  /* 0x000000320480723c */ /* 0x000fe20000041880 */
[----:B------:R-:W-:Y:S04]  /*5bd0*/  LDSM.16.MT88.4 R4, [R224+0x14c00] ;  /* 0x014c0000e004783b */ /* 0x000fe80000004200 */
[----:B------:R-:W1:Y:S03]  /*5be0*/  LDSM.16.MT88.4 R48, [R223+0x1800] ;  /* 0x00180000df30783b */ /* 0x000e660000004200 */
[-C--:B------:R-:W-:Y:S08]  /*5bf0*/  HMMA.16816.F32.BF16 R100, R52, R56.reuse, R100 ;  /* 0x000000383464723c */ /* 0x080ff00000041864 */
[C---:B----4-:R-:W-:Y:S08]  /*5c00*/  HMMA.16816.F32.BF16 R104, R60.reuse, R56, R104 ;  /* 0x000000383c68723c */ /* 0x050ff00000041868 */
[-C--:B------:R-:W-:Y:S08]  /*5c10*/  HMMA.16816.F32.BF16 R108, R60, R58.reuse, R108 ;  /* 0x0000003a3c6c723c */ /* 0x080ff0000004186c */
[C---:B------:R-:W-:Y:S01]  /*5c20*/  HMMA.16816.F32.BF16 R112, R52.reuse, R58, R112 ;  /* 0x0000003a3470723c */ /* 0x040fe20000041870 */
[----:B------:R-:W4:Y:S04]  /*5c30*/  LDSM.16.MT88.4 R56, [R76+0x14c00] ;  /* 0x014c00004c38783b */ /* 0x000f280000004200 */
[----:B------:R-:W4:Y:S03]  /*5c40*/  LDSM.16.MT88.4 R76, [R223+0x5800] ;  /* 0x00580000df4c783b */ /* 0x000f260000004200 */
[-C--:B------:R-:W-:Y:S08]  /*5c50*/  HMMA.16816.F32.BF16 R116, R52, R64.reuse, R116 ;  /* 0x000000403474723c */ /* 0x080ff00000041874 */
[C---:B------:R-:W-:Y:S08]  /*5c60*/  HMMA.16816.F32.BF16 R120, R60.reuse, R64, R120 ;  /* 0x000000403c78723c */ /* 0x040ff00000041878 */
[-C--:B------:R-:W-:Y:S08]  /*5c70*/  HMMA.16816.F32.BF16 R124, R60, R66.reuse, R124 ;  /* 0x000000423c7c723c */ /* 0x080ff0000004187c */
[----:B------:R-:W-:Y:S08]  /*5c80*/  HMMA.16816.F32.BF16 R128, R52, R66, R128 ;  /* 0x000000423480723c */ /* 0x000ff00000041880 */
[-C--:B--2---:R-:W-:Y:S08]  /*5c90*/  HMMA.16816.F32.BF16 R100, R8, R68.reuse, R100 ;  /* 0x000000440864723c */ /* 0x084ff00000041864 */
[C---:B------:R-:W-:Y:S04]  /*5ca0*/  HMMA.16816.F32.BF16 R104, R72.reuse, R68, R104 ;  /* 0x000000444868723c */ /* 0x040fe80000041868 */
[C---:B------:R-:W-:Y:S04]  /*5cb0*/  LOP3.LUT R68, R80.reuse, 0x8, RZ, 0xc0, !PT ;  /* 0x0000000850447812 */ /* 0x040fe800078ec0ff */
[-C--:B------:R-:W-:Y:S08]  /*5cc0*/  HMMA.16816.F32.BF16 R108, R72, R70.reuse, R108 ;  /* 0x00000046486c723c */ /* 0x080ff0000004186c */
[C---:B------:R-:W-:Y:S08]  /*5cd0*/  HMMA.16816.F32.BF16 R112, R8.reuse, R70, R112 ;  /* 0x000000460870723c */ /* 0x040ff00000041870 */
[-C--:B---3--:R-:W-:Y:S08]  /*5ce0*/  HMMA.16816.F32.BF16 R116, R8, R44.reuse, R116 ;  /* 0x0000002c0874723c */ /* 0x088ff00000041874 */
[C---:B------:R-:W-:Y:S08]  /*5cf0*/  HMMA.16816.F32.BF16 R120, R72.reuse, R44, R120 ;  /* 0x0000002c4878723c */ /* 0x040ff00000041878 */
[-C--:B------:R-:W-:Y:S08]  /*5d00*/  HMMA.16816.F32.BF16 R124, R72, R46.reuse, R124 ;  /* 0x0000002e487c723c */ /* 0x080ff0000004187c */
[----:B------:R-:W-:Y:S04]  /*5d10*/  HMMA.16816.F32.BF16 R128, R8, R46, R128 ;  /* 0x0000002e0880723c */ /* 0x000fe80000041880 */
[----:B------:R-:W-:Y:S02]  /*5d20*/  LOP3.LUT R9, R80, 0x38, RZ, 0xc0, !PT ;  /* 0x0000003850097812 */ /* 0x000fe400078ec0ff */
[C---:B------:R-:W-:Y:S02]  /*5d30*/  LOP3.LUT R10, R86.reuse, 0x1f8, RZ, 0xc0, !PT ;  /* 0x000001f8560a7812 */ /* 0x040fe400078ec0ff */
[-C--:B-1----:R-:W-:Y:S05]  /*5d40*/  HMMA.16816.F32.BF16 R100, R4, R48.reuse, R100 ;  /* 0x000000300464723c */ /* 0x082fea0000041864 */
[----:B------:R-:W-:Y:S03]  /*5d50*/  LOP3.LUT R8, R86, 0x1e00, RZ, 0xc0, !PT ;  /* 0x00001e0056087812 */ /* 0x000fe600078ec0ff */
[C---:B----4-:R-:W-:Y:S04]  /*5d60*/  HMMA.16816.F32.BF16 R104, R56.reuse, R48, R104 ;  /* 0x000000303868723c */ /* 0x050fe80000041868 */
[----:B------:R-:W-:Y:S04]  /*5d70*/  LOP3.LUT R8, R8, R10, R9, 0xf6, !PT ;  /* 0x0000000a08087212 */ /* 0x000fe800078ef609 */
[-C--:B------:R-:W-:Y:S03]  /*5d80*/  HMMA.16816.F32.BF16 R108, R56, R50.reuse, R108 ;  /* 0x00000032386c723c */ /* 0x080fe6000004186c */
[----:B------:R-:W-:Y:S05]  /*5d90*/  LEA R10, R8, UR5, 0x1 ;  /* 0x00000005080a7c11 */ /* 0x000fea000f8e08ff */
[C---:B------:R-:W-:Y:S08]  /*5da0*/  HMMA.16816.F32.BF16 R112, R4.reuse, R50, R112 ;  /* 0x000000320470723c */ /* 0x040ff00000041870 */
[-C--:B------:R-:W-:Y:S08]  /*5db0*/  HMMA.16816.F32.BF16 R116, R4, R76.reuse, R116 ;  /* 0x0000004c0474723c */ /* 0x080ff00000041874 */
[C---:B------:R-:W-:Y:S08]  /*5dc0*/  HMMA.16816.F32.BF16 R120, R56.reuse, R76, R120 ;  /* 0x0000004c3878723c */ /* 0x040ff00000041878 */
[-C--:B------:R-:W-:Y:S08]  /*5dd0*/  HMMA.16816.F32.BF16 R124, R56, R78.reuse, R124 ;  /* 0x0000004e387c723c */ /* 0x080ff0000004187c */
[----:B------:R-:W-:Y:S04]  /*5de0*/  HMMA.16816.F32.BF16 R128, R4, R78, R128 ;  /* 0x0000004e0480723c */ /* 0x000fe80000041880 */
[----:B------:R-:W-:Y:S02]  /*5df0*/  LOP3.LUT R7, R221, 0x38, RZ, 0xc0, !PT ;  /* 0x00000038dd077812 */ /* 0x000fe400078ec0ff */
[----:B------:R-:W-:Y:S02]  /*5e00*/  SHF.R.U32.HI R221, RZ, 0x2, R80 ;  /* 0x00000002ffdd7819 */ /* 0x000fe40000011650 */
[C---:B------:R-:W-:Y:S02]  /*5e10*/  LOP3.LUT R6, R84.reuse, 0x40, RZ, 0xfc, !PT ;  /* 0x0000004054067812 */ /* 0x040fe400078efcff */
[C---:B------:R-:W-:Y:S02]  /*5e20*/  LOP3.LUT R5, R84.reuse, 0xc0, RZ, 0xfc, !PT ;  /* 0x000000c054057812 */ /* 0x040fe400078efcff */
[----:B------:R-:W-:Y:S01]  /*5e30*/  LOP3.LUT R4, R84, 0x80, RZ, 0xfc, !PT ;  /* 0x0000008054047812 */ /* 0x000fe200078efcff */
[----:B------:R-:W-:Y:S07]  /*5e40*/  BRA.U !UP0, `(.L_x_194) ;  /* 0x0000000108e07547 */ /* 0x000fee000b800000 */
        /* <DEDUP_REMOVED lines=56> */
.L_x_194:
[----:B------:R-:W-:Y:S01]  /*61d0*/  IADD3 R243, PT, PT, R243, -0x40, RZ ;  /* 0xffffffc0f3f37810 */ /* 0x000fe20007ffe0ff */
[----:B------:R-:W-:Y:S06]  /*61e0*/  BRA.U UP1, `(.L_x_195) ;  /* 0xffffffd101b47547 */ /* 0x000fec000b83ffff */
[----:B------:R-:W2:Y:S01]  /*61f0*/  LDCU UR4, c[0x0][0x500] ;  /* 0x0000a000ff0477ac */ /* 0x000ea20008000800 */
[----:B------:R-:W-:Y:S02]  /*6200*/  LOP3.LUT R213, R213, 0x1c0, RZ, 0xc0, !PT ;  /* 0x000001c0d5d57812 */ /* 0x000fe400078ec0ff */
[----:B------:R-:W-:Y:S01]  /*6210*/  F2FP.BF16.F32.PACK_AB R12, R13, R12 ;  /* 0x0000000c0d0c723e */ /* 0x000fe200000010ff */
[----:B------:R-:W-:Y:S01]  /*6220*/  UISETP.NE.AND UP0, UPT, UR41, -0x1, UPT ;  /* 0xffffffff2900788c */ /* 0x000fe2000bf05270 */
[----:B------:R-:W-:Y:S01]  /*6230*/  LOP3.LUT R213, R213, 0x38, R0, 0xf8, !PT ;  /* 0x00000038d5d57812 */ /* 0x000fe200078ef800 */
[----:B------:R-:W-:Y:S01]  /*6240*/  UMOV UR36, UR18 ;  /* 0x0000001200247c82 */ /* 0x000fe20008000000 */
[----:B------:R-:W-:Y:S02]  /*6250*/  F2FP.BF16.F32.PACK_AB R14, R15, R14 ;  /* 0x0000000e0f0e723e */ /* 0x000fe400000010ff */
[----:B------:R-:W-:Y:S02]  /*6260*/  LOP3.LUT R7, R213, R7, RZ, 0x3c, !PT ;  /* 0x00000007d5077212 */ /* 0x000fe400078e3cff */
[----:B------:R-:W-:-:S02]  /*6270*/  F2FP.BF16.F32.PACK_AB R16, R17, R16 ;  /* 0x000000101110723e */ /* 0x000fc400000010ff */
[----:B------:R-:W-:Y:S02]  /*6280*/  LOP3.LUT R7, R7, 0x6, R0, 0xf8, !PT ;  /* 0x0000000607077812 */ /* 0x000fe400078ef800 */
[----:B------:R-:W-:Y:S02]  /*6290*/  F2FP.BF16.F32.PACK_AB R18, R19, R18 ;  /* 0x000000121312723e */ /* 0x000fe400000010ff */
[----:B------:R-:W-:Y:S01]  /*62a0*/  F2FP.BF16.F32.PACK_AB R24, R25, R24 ;  /* 0x000000181918723e */ /* 0x000fe200000010ff */
[----:B--2---:R-:W-:Y:S01]  /*62b0*/  FMUL.FTZ R100, R100, UR4 ;  /* 0x0000000464647c20 */ /* 0x004fe20008410000 */
        /* <DEDUP_REMOVED lines=55> */
[----:B------:R-:W-:Y:S01]  /*6630*/  LEA R7, R7, UR5, 0x1 ;  /* 0x0000000507077c11 */ /* 0x000fe2000f8e08ff */
[----:B------:R-:W-:Y:S01]  /*6640*/  BAR.SYNC.DEFER_BLOCKING 0x0 ;  /* 0x0000000000007b1d */ /* 0x000fe20000010000 */
[----:B------:R-:W-:-:S02]  /*6650*/  F2FP.BF16.F32.PACK_AB R130, R131, R130 ;  /* 0x000000828382723e */ /* 0x000fc400000010ff */
        /* <DEDUP_REMOVED lines=45> */
[----:B-----5:R-:W-:Y:S01]  /*6930*/  MOV R3, UR5 ;  /* 0x0000000500037c02 */ /* 0x020fe20008000f00 */
[----:B------:R-:W-:Y:S05]  /*6940*/  BRA `(.L_x_197) ;  /* 0x0000000000187947 */ /* 0x000fea0003800000 */
.L_x_196:
[----:B------:R-:W3:Y:S01]  /*6950*/  LDCU.64 UR6, c[0x0][0x5c0] ;  /* 0x0000b800ff0677ac */ /* 0x000ee20008000a00 */
[----:B------:R-:W-:-:S04]  /*6960*/  UIADD3 UR4, UPT, UPT, UR40, UR41, URZ ;  /* 0x0000002928047290 */ /* 0x000fc8000fffe0ff */
[----:B---3--:R-:W-:Y:S02]  /*6970*/  UIMAD.WIDE.U32 UR14, UR4, UR6, URZ ;  /* 0x00000006040e72a5 */ /* 0x008fe4000f8e00ff */
[----:B------:R-:W-:-:S04]  /*6980*/  UIMAD UR4, UR4, UR7, URZ ;  /* 0x00000007040472a4 */ /* 0x000fc8000f8e02ff */
[----:B------:R-:W-:-:S06]  /*6990*/  UIADD3 UR4, UPT, UPT, UR15, UR4, URZ ;  /* 0x000000040f047290 */ /* 0x000fcc000fffe0ff */
[----:B-----5:R-:W-:Y:S02]  /*69a0*/  MOV R3, UR4 ;  /* 0x0000000400037c02 */ /* 0x020fe40008000f00 */
.L_x_197:
        /* <DEDUP_REMOVED lines=12> */
.L_x_198:
[----:B------:R-:W3:Y:S01]  /*6a70*/  LDCU.64 UR4, c[0x0][0x5c8] ;  /* 0x0000b900ff0477ac */ /* 0x000ee20008000a00 */
[----:B------:R-:W-:-:S04]  /*6a80*/  UIADD3 UR10, UPT, UPT, UR40, UR41, URZ ;  /* 0x00000029280a7290 */ /* 0x000fc8000fffe0ff */
[----:B---3--:R-:W-:Y:S02]  /*6a90*/  UIMAD.WIDE.U32 UR16, UR10, UR4, URZ ;  /* 0x000000040a1072a5 */ /* 0x008fe4000f8e00ff */
[----:B------:R-:W-:-:S04]  /*6aa0*/  UIMAD UR10, UR10, UR5, URZ ;  /* 0x000000050a0a72a4 */ /* 0x000fc8000f8e02ff */
[----:B------:R-:W-:-:S06]  /*6ab0*/  UIADD3 UR10, UPT, UPT, UR17, UR10, URZ ;  /* 0x0000000a110a7290 */ /* 0x000fcc000fffe0ff */
[----:B------:R-:W-:-:S07]  /*6ac0*/  MOV R0, UR10 ;  /* 0x0000000a00007c02 */ /* 0x000fce0008000f00 */
.L_x_199:
[----:B------:R-:W-:Y:S01]  /*6ad0*/  USHF.L.U32 UR10, UR29, 0x5, URZ ;  /* 0x000000051d0a7899 */ /* 0x000fe200080006ff */
[----:B------:R-:W-:Y:S03]  /*6ae0*/  BAR.SYNC.DEFER_BLOCKING 0x0 ;  /* 0x0000000000007b1d */ /* 0x000fe60000010000 */
[----:B------:R-:W-:-:S06]  /*6af0*/  UIADD3 UR10, UPT, UPT, -UR10, UR37, URZ ;  /* 0x000000250a0a7290 */ /* 0x000fcc000fffe1ff */
[----:B------:R-:W-:-:S13]  /*6b00*/  ISETP.GE.AND P0, PT, R2, UR10, PT ;  /* 0x0000000a02007c0c */ /* 0x000fda000bf06270 */
[----:B------:R-:W-:Y:S05]  /*6b10*/  @P0 BRA `(.L_x_176) ;  /* 0x0000000000d00947 */ /* 0x000fea0003800000 */
[----:B------:R-:W3:Y:S01]  /*6b20*/  LDCU UR15, c[0x0][0x440] ;  /* 0x00008800ff0f77ac */ /* 0x000ee20008000800 */
[----:B------:R-:W-:Y:S01]  /*6b30*/  MOV R85, RZ ;  /* 0x000000ff00557202 */ /* 0x000fe20000000f00 */
[----:B--2---:R-:W-:Y:S01]  /*6b40*/  IMAD.U32 R16, RZ, RZ, UR6 ;  /* 0x00000006ff107e24 */ /* 0x004fe2000f8e00ff */
[----:B------:R-:W2:Y:S01]  /*6b50*/  LDC.64 R12, c[0x0][0x5d8] ;  /* 0x00017600ff0c7b82 */ /* 0x000ea20000000a00 */
[----:B------:R-:W-:Y:S01]  /*6b60*/  USHF.L.U32 UR10, UR29, 0x5, URZ ;  /* 0x000000051d0a7899 */ /* 0x000fe200080006ff */
[----:B------:R-:W-:Y:S01]  /*6b70*/  IMAD.U32 R14, RZ, RZ, UR4 ;  /* 0x00000004ff0e7e24 */ /* 0x000fe2000f8e00ff */
[----:B------:R-:W4:Y:S02]  /*6b80*/  LDS.128 R40, [R10+0x11000] ;  /* 0x011000000a287984 */ /* 0x000f240000000c00 */
[----:B------:R-:W-:Y:S02]  /*6b90*/  USHF.R.S32.HI UR11, URZ, 0x1f, UR10 ;  /* 0x0000001fff0b7899 */ /* 0x000fe4000801140a */
[--C-:B------:R-:W-:Y:S01]  /*6ba0*/  IMAD.WIDE.U32 R16, R16, UR10, R84.reuse ;  /* 0x0000000a10107c25 */ /* 0x100fe2000f8e0054 */
[----:B------:R-:W5:Y:S01]  /*6bb0*/  LDC.64 R8, c[0x0][0x5e0] ;  /* 0x00017800ff087b82 */ /* 0x000f620000000a00 */
[----:B------:R-:W-:Y:S01]  /*6bc0*/  UIMAD UR12, UR11, UR6, URZ ;  /* 0x000000060b0c72a4 */ /* 0x000fe2000f8e02ff */
[----:B------:R-:W4:Y:S01]  /*6bd0*/  LDS.128 R36, [R10+0x12000] ;  /* 0x012000000a247984 */ /* 0x000f220000000c00 */
[----:B------:R-:W-:Y:S01]  /*6be0*/  UIMAD UR11, UR11, UR4, URZ ;  /* 0x000000040b0b72a4 */ /* 0x000fe2000f8e02ff */
[----:B------:R-:W-:Y:S01]  /*6bf0*/  IADD3 R48, P0, PT, R16, UR14, RZ ;  /* 0x0000000e10307c10 */ /* 0x000fe2000ff1e0ff */
[----:B------:R-:W-:Y:S01]  /*6c00*/  UIMAD UR12, UR10, UR7, UR12 ;  /* 0x000000070a0c72a4 */ /* 0x000fe2000f8e020c */
[----:B------:R-:W4:Y:S01]  /*6c10*/  LDS.128 R32, [R10+0x13000] ;  /* 0x013000000a207984 */ /* 0x000f220000000c00 */
        /* <DEDUP_REMOVED lines=9> */
[----:B--2---:R-:W-:Y:S01]  /*6cb0*/  IMAD.WIDE.U32 R48, R12, UR23, R48 ;  /* 0x000000170c307c25 */ /* 0x004fe2000f8e0030 */
[----:B------:R-:W-:Y:S01]  /*6cc0*/  LDS.128 R20, [R10+0x16000] ;  /* 0x016000000a147984 */ /* 0x000fe20000000c00 */
[----:B------:R-:W-:Y:S01]  /*6cd0*/  IADD3.X R15, PT, PT, R0, UR11, R15, P0, !PT ;  /* 0x0000000b000f7c10 */ /* 0x000fe200087fe40f */
[----:B------:R-:W2:Y:S01]  /*6ce0*/  LDCU.64 UR10, c[0x0][0x568] ;  /* 0x0000ad00ff0a77ac */ /* 0x000ea20008000a00 */
[----:B------:R-:W-:Y:S01]  /*6cf0*/  IMAD R49, R13, UR23, R49 ;  /* 0x000000170d317c24 */ /* 0x000fe2000f8e0231 */
[----:B------:R-:W4:Y:S01]  /*6d00*/  @!P3 LDS.128 R16, [R10+0x10000] ;  /* 0x010000000a10b984 */ /* 0x000f220000000c00 */
[----:B------:R-:W-:Y:S01]  /*6d10*/  ISETP.GE.AND P2, PT, R6, UR15, PT ;  /* 0x0000000f06007c0c */ /* 0x000fe2000bf46270 */
[----:B-----5:R-:W-:Y:S01]  /*6d20*/  IMAD.WIDE.U32 R14, R8, UR23, R14 ;  /* 0x00000017080e7c25 */ /* 0x020fe2000f8e000e */
[----:B------:R-:W-:Y:S01]  /*6d30*/  ISETP.GE.AND P0, PT, R5, UR15, PT ;  /* 0x0000000f05007c0c */ /* 0x000fe2000bf06270 */
[----:B-1----:R-:W1:Y:S02]  /*6d40*/  LDS.128 R44, [R10+0x17000] ;  /* 0x017000000a2c7984 */ /* 0x002e640000000c00 */
[----:B------:R-:W-:-:S04]  /*6d50*/  IMAD.WIDE.U32 R48, R2, UR6, R48 ;  /* 0x0000000602307c25 */ /* 0x000fc8000f8e0030 */
[----:B------:R-:W-:Y:S02]  /*6d60*/  IMAD R15, R9, UR23, R15 ;  /* 0x00000017090f7c24 */ /* 0x000fe4000f8e020f */
[----:B------:R-:W-:Y:S01]  /*6d70*/  IMAD R0, R2, UR7, R49 ;  /* 0x0000000702007c24 */ /* 0x000fe2000f8e0231 */
[----:B---3--:R-:W-:Y:S01]  /*6d80*/  LEA R4, P4, R48, UR12, 0x1 ;  /* 0x0000000c30047c11 */ /* 0x008fe2000f8808ff */
[----:B------:R-:W-:-:S03]  /*6d90*/  IMAD.WIDE.U32 R14, R2, UR4, R14 ;  /* 0x00000004020e7c25 */ /* 0x000fc6000f8e000e */
[----:B------:R-:W-:Y:S01]  /*6da0*/  LEA.HI.X R5, R48, UR13, R0, 0x1, P4 ;  /* 0x0000000d30057c11 */ /* 0x000fe2000a0f0c00 */
[----:B------:R-:W-:Y:S01]  /*6db0*/  IMAD R2, R2, UR5, R15 ;  /* 0x0000000502027c24 */ /* 0x000fe2000f8e020f */
[----:B--2---:R-:W-:-:S03]  /*6dc0*/  LEA R6, P4, R14, UR10, 0x1 ;  /* 0x0000000a0e067c11 */ /* 0x004fc6000f8808ff */
[----:B----4-:R3:W-:Y:S01]  /*6dd0*/  @!P2 STG.E.128 desc[UR38][R4.64+0x80], R40 ;  /* 0x000080280400a986 */ /* 0x0107e2000c101d26 */
[----:B------:R-:W-:-:S03]  /*6de0*/  LEA.HI.X R7, R14, UR11, R2, 0x1, P4 ;  /* 0x0000000b0e077c11 */ /* 0x000fc6000a0f0c02 */
[----:B------:R3:W-:Y:S04]  /*6df0*/  @!P1 STG.E.128 desc[UR38][R4.64+0x100], R36 ;  /* 0x0001002404009986 */ /* 0x0007e8000c101d26 */
[----:B------:R3:W-:Y:S04]  /*6e00*/  @!P0 STG.E.128 desc[UR38][R4.64+0x180], R32 ;  /* 0x0001802004008986 */ /* 0x0007e8000c101d26 */
[----:B------:R3:W-:Y:S04]  /*6e10*/  @!P3 STG.E.128 desc[UR38][R4.64], R16 ;  /* 0x000000100400b986 */ /* 0x0007e8000c101d26 */
[----:B------:R3:W-:Y:S04]  /*6e20*/  @!P3 STG.E.128 desc[UR38][R6.64], R28 ;  /* 0x0000001c0600b986 */ /* 0x0007e8000c101d26 */
[----:B------:R3:W-:Y:S04]  /*6e30*/  @!P2 STG.E.128 desc[UR38][R6.64+0x80], R24 ;  /* 0x000080180600a986 */ /* 0x0007e8000c101d26 */
[----:B------:R3:W-:Y:S04]  /*6e40*/  @!P1 STG.E.128 desc[UR38][R6.64+0x100], R20 ;  /* 0x0001001406009986 */ /* 0x0007e8000c101d26 */
[----:B-1----:R3:W-:Y:S02]  /*6e50*/  @!P0 STG.E.128 desc[UR38][R6.64+0x180], R44 ;  /* 0x0001802c06008986 */ /* 0x0027e4000c101d26 */
.L_x_176:
[----:B------:R-:W-:Y:S05]  /*6e60*/  BSYNC.RECONVERGENT B1 ;  /* 0x0000000000017941 */ /* 0x000fea0003800200 */
.L_x_160:
        /* <DEDUP_REMOVED lines=11> */
.L_x_201:
        /* <DEDUP_REMOVED lines=14> */
.L_x_1260:


//--------------------- .text._ZN5flash44flash_bwd_dq_dk_dv_loop_seqk_parallel_kernelI23Flash_bwd_kernel_traitsILi256ELi64ELi32ELi8ELi4ELi1ELi2ELb1ELb1EN7cutlass10bfloat16_tE19Flash_kernel_traitsILi256ELi64ELi32ELi8ES3_EELb0ELb1ELb0ELb1ELb0ELb0ELb1EEEvNS_16Flash_bwd_paramsE --------------------------
	.section	.text._ZN5flash44flash_bwd_dq_dk_dv_loop_seqk_parallel_kernelI23Flash_bwd_kernel_traitsILi256ELi64ELi32ELi8ELi4ELi1ELi2ELb1ELb1EN7cutlass10bfloat16_tE19Flash_kernel_traitsILi256ELi64ELi32ELi8ES3_EELb0ELb1ELb0ELb1ELb0ELb0ELb1EEEvNS_16Flash_bwd_paramsE,"ax",@progbits
	.align	128
        .global         _ZN5flash44flash_bwd_dq_dk_dv_loop_seqk_parallel_kernelI23Flash_bwd_kernel_traitsILi256ELi64ELi32ELi8ELi4ELi1ELi2ELb1ELb1EN7cutlass10bfloat16_tE19Flash_kernel_traitsILi256ELi64ELi32ELi8ES3_EELb0ELb1ELb0ELb1ELb0ELb0ELb1EEEvNS_16Flash_bwd_paramsE
        .type           _ZN5flash44flash_bwd_dq_dk_dv_loop_seqk_parallel_kernelI23Flash_bwd_kernel_traitsILi256ELi64ELi32ELi8ELi4ELi1ELi2ELb1ELb1EN7cutlass10bfloat16_tE19Flash_kernel_traitsILi256ELi64ELi32ELi8ES3_EELb0ELb1ELb0ELb1ELb0ELb0ELb1EEEvNS_16Flash_bwd_paramsE,@function
        .size           _ZN5flash44flash_bwd_dq_dk_dv_loop_seqk_parallel_kernelI23Flash_bwd_kernel_traitsILi256ELi64ELi32ELi8ELi4ELi1ELi2ELb1ELb1EN7cutlass10bfloat16_tE19Flash_kernel_traitsILi256ELi64ELi32ELi8ES3_EELb0ELb1ELb0ELb1ELb0ELb0ELb1EEEvNS_16Flash_bwd_paramsE,(.L_x_1261 - _ZN5flash44flash_bwd_dq_dk_dv_loop_seqk_parallel_kernelI23Flash_bwd_kernel_traitsILi256ELi64ELi32ELi8ELi4ELi1ELi2ELb1ELb1EN7cutlass10bfloat16_tE19Flash_kernel_traitsILi256ELi64ELi32ELi8ES3_EELb0ELb1ELb0ELb1ELb0ELb0ELb1EEEvNS_16Flash_bwd_paramsE)
        .other          _ZN5flash44flash_bwd_dq_dk_dv_loop_seqk_parallel_kernelI23Flash_bwd_kernel_traitsILi256ELi64ELi32ELi8ELi4ELi1ELi2ELb1ELb1EN7cutlass10bfloat16_tE19Flash_kernel_traitsILi256ELi64ELi32ELi8ES3_EELb0ELb1ELb0ELb1ELb0ELb0ELb1EEEvNS_16Flash_bwd_paramsE,@"STO_CUDA_ENTRY STV_DEFAULT"
_ZN5flash44flash_bwd_dq_dk_dv_loop_seqk_parallel_kernelI23Flash_bwd_kernel_traitsILi256ELi64ELi32ELi8ELi4ELi1ELi2ELb1ELb1EN7cutlass10bfloat16_tE19Flash_kernel_traitsILi256ELi64ELi32ELi8ES3_EELb0ELb1ELb0ELb1ELb0ELb0ELb1EEEvNS_16Flash_bwd_paramsE:
.text._ZN5flash44flash_bwd_dq_dk_dv_loop_seqk_parallel_kernelI23Flash_bwd_kernel_traitsILi256ELi64ELi32ELi8ELi4ELi1ELi2ELb1ELb1EN7cutlass10bfloat16_tE19Flash_kernel_traitsILi256ELi64ELi32ELi8ES3_EELb0ELb1ELb0ELb1ELb0ELb0ELb1EEEvNS_16Flash_bwd_paramsE:
        /* <DEDUP_REMOVED lines=51> */
.L_x_243:
        /* <DEDUP_REMOVED lines=48> */
.L_x_202:
        /* <DEDUP_REMOVED lines=34> */
.L_x_204:
[----:B------:R-:W1:Y:S01]  /*0850*/  LDCU.64 UR12, c[0x0][0x3b8] ;  /* 0x00007700ff0c77ac */ /* 0x000e620008000a00 */
[----:B------:R-:W-:-:S04]  /*0860*/  UIADD3 UR4, UPT, UPT, UR40, UR41, URZ ;  /* 0x0000002928047290 */ /* 0x000fc8000fffe0ff */
[----:B-1----:R-:W-:Y:S02]  /*0870*/  UIMAD.WIDE.U32 UR46, UR4, UR12, URZ ;  /* 0x0000000c042e72a5 */ /* 0x002fe4000f8e00ff */
[----:B------:R-:W-:-:S04]  /*0880*/  UIMAD UR4, UR4, UR13, URZ ;  /* 0x0000000d040472a4 */ /* 0x000fc8000f8e02ff */
[----:B------:R-:W-:-:S06]  /*0890*/  UIADD3 UR4, UPT, UPT, UR47, UR4, URZ ;  /* 0x000000042f047290 */ /* 0x000fcc000fffe0ff */
[----:B------:R-:W-:Y:S02]  /*08a0*/  MOV R5, UR4 ;  /* 0x0000000400057c02 */ /* 0x000fe40008000f00 */
.L_x_205:
        /* <DEDUP_REMOVED lines=43> */
.L_x_206:
[----:B------:R-:W1:Y:S01]  /*0b60*/  LDCU.64 UR10, c[0x0][0x3c0] ;  /* 0x00007800ff0a77ac */ /* 0x000e620008000a00 */
[----:B------:R-:W-:-:S04]  /*0b70*/  UIADD3 UR4, UPT, UPT, UR40, UR41, URZ ;  /* 0x0000002928047290 */ /* 0x000fc8000fffe0ff */
[----:B-1----:R-:W-:Y:S02]  /*0b80*/  UIMAD.WIDE.U32 UR6, UR4, UR10, URZ ;  /* 0x0000000a040672a5 */ /* 0x002fe4000f8e00ff */
[----:B------:R-:W-:-:S04]  /*0b90*/  UIMAD UR4, UR4, UR11, URZ ;  /* 0x0000000b040472a4 */ /* 0x000fc8000f8e02ff */
[----:B------:R-:W-:Y:S01]  /*0ba0*/  UIADD3 UR4, UPT, UPT, UR7, UR4, URZ ;  /* 0x0000000407047290 */ /* 0x000fe2000fffe0ff */
[----:B------:R-:W-:-:S05]  /*0bb0*/  UMOV UR50, UR6 ;  /* 0x0000000600327c82 */ /* 0x000fca0008000000 */
[----:B------:R-:W-:-:S07]  /*0bc0*/  MOV R12, UR4 ;  /* 0x00000004000c7c02 */ /* 0x000fce0008000f00 */
.L_x_207:
        /* <DEDUP_REMOVED lines=28> */
.L_x_208:
[----:B------:R-:W-:Y:S02]  /*0d90*/  IMAD R11, R3, UR14, RZ ;  /* 0x0000000e030b7c24 */ /* 0x000fe4000f8e02ff */
[----:B------:R-:W-:-:S05]  /*0da0*/  IMAD.WIDE.U32 R6, R2, UR14, RZ ;  /* 0x0000000e02067c25 */ /* 0x000fca000f8e00ff */
[----:B------:R-:W-:Y:S02]  /*0db0*/  IADD3 R11, PT, PT, R7, R11, RZ ;  /* 0x0000000b070b7210 */ /* 0x000fe40007ffe0ff */
[----:B------:R-:W-:-:S07]  /*0dc0*/  MOV R10, R6 ;  /* 0x00000006000a7202 */ /* 0x000fce0000000f00 */
.L_x_209:
        /* <DEDUP_REMOVED lines=21> */
.L_x_210:
[----:B------:R-:W1:Y:S01]  /*0f20*/  LDCU UR54, c[0x0][0x434] ;  /* 0x00008680ff3677ac */ /* 0x000e620008000800 */
[----:B------:R-:W-:-:S04]  /*0f30*/  UIMAD UR4, UR36, UR15, UR28 ;  /* 0x0000000f240472a4 */ /* 0x000fc8000f8e021c */
[----:B-1----:R-:W-:-:S12]  /*0f40*/  UIMAD UR54, UR4, UR54, URZ ;  /* 0x00000036043672a4 */ /* 0x002fd8000f8e02ff */
.L_x_211:
        /* <DEDUP_REMOVED lines=10> */
.L_x_212:
[----:B------:R-:W1:Y:S01]  /*0ff0*/  LDCU UR53, c[0x0][0x444] ;  /* 0x00008880ff3577ac */ /* 0x000e620008000800 */
[----:B------:R-:W-:-:S04]  /*1000*/  UIMAD UR4, UR36, UR15, UR28 ;  /* 0x0000000f240472a4 */ /* 0x000fc8000f8e021c */
[----:B-1----:R-:W-:-:S12]  /*1010*/  UIMAD UR53, UR4, UR53, URZ ;  /* 0x00000035043572a4 */ /* 0x002fd8000f8e02ff */
.L_x_213:
        /* <DEDUP_REMOVED lines=101> */
.L_x_215:
[----:B------:R-:W1:Y:S01]  /*1670*/  LDCU.64 UR12, c[0x0][0x5c0] ;  /* 0x0000b800ff0c77ac */ /* 0x000e620008000a00 */
[----:B------:R-:W-:-:S04]  /*1680*/  UIADD3 UR4, UPT, UPT, UR40, UR41, URZ ;  /* 0x0000002928047290 */ /* 0x000fc8000fffe0ff */
[----:B-1----:R-:W-:Y:S02]  /*1690*/  UIMAD.WIDE.U32 UR16, UR4, UR12, URZ ;  /* 0x0000000c041072a5 */ /* 0x002fe4000f8e00ff */
[----:B------:R-:W-:-:S04]  /*16a0*/  UIMAD UR4, UR4, UR13, URZ ;  /* 0x0000000d040472a4 */ /* 0x000fc8000f8e02ff */
[----:B------:R-:W-:-:S06]  /*16b0*/  UIADD3 UR4, UPT, UPT, UR17, UR4, URZ ;  /* 0x0000000411047290 */ /* 0x000fcc000fffe0ff */
[----:B------:R-:W-:Y:S02]  /*16c0*/  MOV R3, UR4 ;  /* 0x0000000400037c02 */ /* 0x000fe40008000f00 */
.L_x_216:
        /* <DEDUP_REMOVED lines=13> */
.L_x_217:
[----:B------:R-:W1:Y:S01]  /*17a0*/  LDCU.64 UR10, c[0x0][0x5c8] ;  /* 0x0000b900ff0a77ac */ /* 0x000e620008000a00 */
[----:B------:R-:W-:-:S04]  /*17b0*/  UIADD3 UR40, UPT, UPT, UR40, UR41, URZ ;  /* 0x0000002928287290 */ /* 0x000fc8000fffe0ff */
[----:B-1----:R-:W-:Y:S02]  /*17c0*/  UIMAD.WIDE.U32 UR4, UR40, UR10, URZ ;  /* 0x0000000a280472a5 */ /* 0x002fe4000f8e00ff */
[----:B------:R-:W-:-:S04]  /*17d0*/  UIMAD UR40, UR40, UR11, URZ ;  /* 0x0000000b282872a4 */ /* 0x000fc8000f8e02ff */
[----:B------:R-:W-:-:S06]  /*17e0*/  UIADD3 UR40, UPT, UPT, UR5, UR40, URZ ;  /* 0x0000002805287290 */ /* 0x000fcc000fffe0ff */
[----:B------:R-:W-:Y:S01]  /*17f0*/  MOV R4, UR40 ;  /* 0x0000002800047c02 */ /* 0x000fe20008000f00 */
[----:B------:R-:W-:Y:S01]  /*1800*/  UMOV UR40, UR4 ;  /* 0x0000000400287c82 */ /* 0x000fe20008000000 */
.L_x_218:
        /* <DEDUP_REMOVED lines=51> */
.L_x_214:
        /* <DEDUP_REMOVED lines=52> */
.L_x_221:
[----:B------:R1:W-:Y:S04]  /*1e80*/  STS.128 [R6+0x14000], RZ ;  /* 0x014000ff06007388 */ /* 0x0003e80000000c00 */
[----:B------:R1:W-:Y:S04]  /*1e90*/  STS.128 [R6+0x15000], RZ ;  /* 0x015000ff06007388 */ /* 0x0003e80000000c00 */
[----:B------:R1:W-:Y:S04]  /*1ea0*/  STS.128 [R6+0x16000], RZ ;  /* 0x016000ff06007388 */ /* 0x0003e80000000c00 */
[----:B------:R1:W-:Y:S02]  /*1eb0*/  STS.128 [R6+0x17000], RZ ;  /* 0x017000ff06007388 */ /* 0x0003e40000000c00 */
.L_x_222:
[----:B------:R-:W-:Y:S05]  /*1ec0*/  BSYNC.RECONVERGENT B0 ;  /* 0x0000000000007941 */ /* 0x000fea0003800200 */
.L_x_220:
        /* <DEDUP_REMOVED lines=31> */
.L_x_224:
[----:B------:R4:W-:Y:S04]  /*20c0*/  STS.128 [R6+0x8000], RZ ;  /* 0x008000ff06007388 */ /* 0x0009e80000000c00 */
[----:B------:R4:W-:Y:S04]  /*20d0*/  STS.128 [R6+0xa000], RZ ;  /* 0x00a000ff06007388 */ /* 0x0009e80000000c00 */
[----:B------:R4:W-:Y:S04]  /*20e0*/  STS.128 [R6+0xc000], RZ ;  /* 0x00c000ff06007388 */ /* 0x0009e80000000c00 */
[----:B------:R4:W-:Y:S02]  /*20f0*/  STS.128 [R6+0xe000], RZ ;  /* 0x00e000ff06007388 */ /* 0x0009e40000000c00 */
.L_x_225:
[----:B------:R-:W-:Y:S05]  /*2100*/  BSYNC.RECONVERGENT B0 ;  /* 0x0000000000007941 */ /* 0x000fea0003800200 */
.L_x_223:
        /* <DEDUP_REMOVED lines=38> */
.L_x_227:
[----:B------:R-:W-:Y:S05]  /*2370*/  BSYNC.RECONVERGENT B0 ;  /* 0x0000000000007941 */ /* 0x000fea0003800200 */
.L_x_226:
        /* <DEDUP_REMOVED lines=28> */
.L_x_229:
[----:B------:R1:W-:Y:S04]  /*2540*/  STS.128 [R6], RZ ;  /* 0x000000ff06007388 */ /* 0x0003e80000000c00 */
[----:B------:R1:W-:Y:S04]  /*2550*/  STS.128 [R6+0x2000], RZ ;  /* 0x002000ff06007388 */ /* 0x0003e80000000c00 */
[----:B------:R1:W-:Y:S04]  /*2560*/  STS.128 [R6+0x4000], RZ ;  /* 0x004000ff06007388 */ /* 0x0003e80000000c00 */
[----:B------:R1:W-:Y:S02]  /*2570*/  STS.128 [R6+0x6000], RZ ;  /* 0x006000ff06007388 */ /* 0x0003e40000000c00 */
.L_x_230:
[----:B------:R-:W-:Y:S05]  /*2580*/  BSYNC.RECONVERGENT B0 ;  /* 0x0000000000007941 */ /* 0x000fea0003800200 */
.L_x_228:
        /* <DEDUP_REMOVED lines=47> */
.L_x_232:
[----:B------:R-:W-:Y:S05]  /*2880*/  BSYNC.RECONVERGENT B0 ;  /* 0x0000000000007941 */ /* 0x000fea0003800200 */
.L_x_231:
        /* <DEDUP_REMOVED lines=44> */
.L_x_234:
[----:B------:R1:W-:Y:S04]  /*2b50*/  STS.128 [R6+0x10000], RZ ;  /* 0x010000ff06007388 */ /* 0x0003e80000000c00 */
[----:B------:R1:W-:Y:S04]  /*2b60*/  STS.128 [R6+0x11000], RZ ;  /* 0x011000ff06007388 */ /* 0x0003e80000000c00 */
[----:B------:R1:W-:Y:S04]  /*2b70*/  STS.128 [R6+0x12000], RZ ;  /* 0x012000ff06007388 */ /* 0x0003e80000000c00 */
[----:B------:R1:W-:Y:S02]  /*2b80*/  STS.128 [R6+0x13000], RZ ;  /* 0x013000ff06007388 */ /* 0x0003e40000000c00 */
.L_x_235:
[----:B------:R-:W-:Y:S05]  /*2b90*/  BSYNC.RECONVERGENT B0 ;  /* 0x0000000000007941 */ /* 0x000fea0003800200 */
.L_x_233:
        /* <DEDUP_REMOVED lines=15> */
[----:B------:R-:W1:Y:S01]  /*2c90*/  LDCU UR10, c[0x0][0x45c] ;  /* 0x00008b80ff0a77ac */ /* 0x000e620008000800 */
[----:B------:R-:W-:-:S11]  /*2ca0*/  DEPBAR.LE SB0, 0x1 ;  /* 0x000080400000791a */ /* 0x000fd60000000000 */
[----:B------:R-:W4:Y:S01]  /*2cb0*/  @P6 LDC.64 R2, c[0x0][0x540] ;  /* 0x00015000ff026b82 */ /* 0x000f220000000a00 */
[----:B------:R-:W-:Y:S02]  /*2cc0*/  @P6 IMAD.MOV.U32 R5, RZ, RZ, RZ ;  /* 0x000000ffff056224 */ /* 0x000fe400078e00ff */
[----:B----4-:R-:W-:-:S04]  /*2cd0*/  @P6 IMAD.WIDE.U32 R4, R2, UR36, R4 ;  /* 0x0000002402046c25 */ /* 0x010fc8000f8e0004 */
[----:B------:R-:W-:Y:S01]  /*2ce0*/  @P6 IMAD R3, R3, UR36, R5 ;  /* 0x0000002403036c24 */ /* 0x000fe2000f8e0205 */
[C---:B------:R-:W-:Y:S01]  /*2cf0*/  @P6 LEA R2, P0, R4.reuse, UR6, 0x2 ;  /* 0x0000000604026c11 */ /* 0x040fe2000f8010ff */
[----:B------:R-:W-:Y:S01]  /*2d00*/  IMAD.MOV.U32 R218, RZ, RZ, 0x40 ;  /* 0x00000040ffda7424 */ /* 0x000fe200078e00ff */
[----:B------:R-:W-:Y:S02]  /*2d10*/  BAR.SYNC.DEFER_BLOCKING 0x0 ;  /* 0x0000000000007b1d */ /* 0x000fe40000010000 */
[----:B------:R-:W-:Y:S02]  /*2d20*/  @P6 LEA.HI.X R3, R4, UR7, R3, 0x2, P0 ;  /* 0x0000000704036c11 */ /* 0x000fe400080f1403 */
[----:B------:R-:W-:Y:S02]  /*2d30*/  LOP3.LUT R82, R81, 0x1c0, RZ, 0xc0, !PT ;  /* 0x000001c051527812 */ /* 0x000fe400078ec0ff */
[----:B------:R-:W-:Y:S01]  /*2d40*/  LOP3.LUT R5, R83, 0x200, RZ, 0xc0, !PT ;  /* 0x0000020053057812 */ /* 0x000fe200078ec0ff */
[----:B------:R-:W-:Y:S01]  /*2d50*/  IMAD.MOV.U32 R212, RZ, RZ, 0x20 ;  /* 0x00000020ffd47424 */ /* 0x000fe200078e00ff */
[----:B------:R-:W-:Y:S01]  /*2d60*/  LOP3.LUT P5, R4, R80, 0x2, RZ, 0xc0, !PT ;  /* 0x0000000250047812 */ /* 0x000fe200078ac0ff */
[----:B------:R-:W-:Y:S01]  /*2d70*/  IMAD.U32 R243, RZ, RZ, UR42 ;  /* 0x0000002afff37e24 */ /* 0x000fe2000f8e00ff */
[----:B------:R-:W-:Y:S01]  /*2d80*/  ISETP.NE.AND P3, PT, R0, RZ, PT ;  /* 0x000000ff0000720c */ /* 0x000fe20003f65270 */
[----:B------:R-:W-:Y:S01]  /*2d90*/  IMAD.SHL.U32 R213, R80, 0x10, RZ ;  /* 0x0000001050d57824 */ /* 0x000fe200078e00ff */
[----:B------:R-:W-:Y:S01]  /*2da0*/  SEL R218, R218, 0xffffffc0, !P4 ;  /* 0xffffffc0dada7807 */ /* 0x000fe20006000000 */
[----:B------:R-:W-:-:S02]  /*2db0*/  IMAD.MOV.U32 R246, RZ, RZ, 0x240 ;  /* 0x00000240fff67424 */ /* 0x000fc400078e00ff */
[C---:B------:R-:W-:Y:S01]  /*2dc0*/  IMAD.SHL.U32 R210, R80.reuse, 0x4, RZ ;  /* 0x0000000450d27824 */ /* 0x040fe200078e00ff */
[----:B------:R-:W-:Y:S01]  /*2dd0*/  CS2R R126, SRZ ;  /* 0x00000000007e7805 */ /* 0x000fe2000001ff00 */
[----:B------:R-:W-:Y:S01]  /*2de0*/  IMAD.MOV.U32 R229, RZ, RZ, 0x3f ;  /* 0x0000003fffe57424 */ /* 0x000fe200078e00ff */
[----:B------:R-:W-:Y:S01]  /*2df0*/  CS2R R124, SRZ ;  /* 0x00000000007c7805 */ /* 0x000fe2000001ff00 */
[----:B------:R-:W-:Y:S01]  /*2e00*/  IMAD.MOV.U32 R228, RZ, RZ, 0x37 ;  /* 0x00000037ffe47424 */ /* 0x000fe200078e00ff */
[----:B------:R-:W-:Y:S01]  /*2e10*/  CS2R R130, SRZ ;  /* 0x0000000000827805 */ /* 0x000fe2000001ff00 */
[----:B------:R-:W-:Y:S01]  /*2e20*/  IMAD.SHL.U32 R215, R80, 0x100, RZ ;  /* 0x0000010050d77824 */ /* 0x000fe200078e00ff */
[----:B------:R-:W-:Y:S02]  /*2e30*/  CS2R R128, SRZ ;  /* 0x0000000000807805 */ /* 0x000fe4000001ff00 */
[----:B------:R-:W-:Y:S01]  /*2e40*/  CS2R R122, SRZ ;  /* 0x00000000007a7805 */ /* 0x000fe2000001ff00 */
[----:B------:R4:W2:Y:S01]  /*2e50*/  @P6 LDG.E R3, desc[UR38][R2.64] ;  /* 0x0000002602036981 */ /* 0x0008a2000c1e1900 */
[----:B------:R-:W-:-:S02]  /*2e60*/  LOP3.LUT R219, R82, R84, RZ, 0xfc, !PT ;  /* 0x0000005452db7212 */ /* 0x000fc400078efcff */
[----:B------:R-:W-:Y:S02]  /*2e70*/  CS2R R120, SRZ ;  /* 0x0000000000787805 */ /* 0x000fe4000001ff00 */
[----:B------:R-:W-:Y:S02]  /*2e80*/  LOP3.LUT R5, R5, 0x1c00, R86, 0xf8, !PT ;  /* 0x00001c0005057812 */ /* 0x000fe400078ef856 */
[----:B------:R-:W-:Y:S02]  /*2e90*/  CS2R R118, SRZ ;  /* 0x0000000000767805 */ /* 0x000fe4000001ff00 */
[----:B------:R-:W-:Y:S02]  /*2ea0*/  LOP3.LUT R220, R219, R68, RZ, 0x3c, !PT ;  /* 0x00000044dbdc7212 */ /* 0x000fe400078e3cff */
[----:B------:R-:W-:Y:S02]  /*2eb0*/  CS2R R116, SRZ ;  /* 0x0000000000747805 */ /* 0x000fe4000001ff00 */
[----:B------:R-:W-:Y:S01]  /*2ec0*/  ISETP.NE.AND P0, PT, R4, RZ, PT ;  /* 0x000000ff0400720c */ /* 0x000fe20003f05270 */
[----:B------:R-:W-:Y:S01]  /*2ed0*/  IMAD.SHL.U32 R4, R80, 0x2, RZ ;  /* 0x0000000250047824 */ /* 0x000fe200078e00ff */
[----:B------:R-:W-:-:S02]  /*2ee0*/  LOP3.LUT R220, R5, R220, RZ, 0xfc, !PT ;  /* 0x000000dc05dc7212 */ /* 0x000fc400078efcff */
[----:B------:R-:W-:Y:S02]  /*2ef0*/  CS2R R110, SRZ ;  /* 0x00000000006e7805 */ /* 0x000fe4000001ff00 */
[----:B------:R-:W-:Y:S02]  /*2f00*/  R2P PR, R80, 0x6 ;  /* 0x0000000650007804 */ /* 0x000fe40000000000 */
[----:B------:R-:W-:Y:S02]  /*2f10*/  CS2R R108, SRZ ;  /* 0x00000000006c7805 */ /* 0x000fe4000001ff00 */
[----:B------:R-:W-:Y:S02]  /*2f20*/  LOP3.LUT R4, R4, 0x6, RZ, 0xc0, !PT ;  /* 0x0000000604047812 */ /* 0x000fe400078ec0ff */
[----:B------:R-:W-:Y:S02]  /*2f30*/  CS2R R114, SRZ ;  /* 0x0000000000727805 */ /* 0x000fe4000001ff00 */
[----:B------:R-:W-:-:S02]  /*2f40*/  LEA R220, R220, UR5, 0x1 ;  /* 0x00000005dcdc7c11 */ /* 0x000fc4000f8e08ff */
[----:B------:R-:W-:Y:S02]  /*2f50*/  CS2R R112, SRZ ;  /* 0x0000000000707805 */ /* 0x000fe4000001ff00 */
[----:B------:R-:W-:Y:S02]  /*2f60*/  LOP3.LUT R235, R4, 0x70, R235, 0xf8, !PT ;  /* 0x0000007004eb7812 */ /* 0x000fe400078ef8eb */
[----:B------:R-:W-:Y:S02]  /*2f70*/  CS2R R106, SRZ ;  /* 0x00000000006a7805 */ /* 0x000fe4000001ff00 */
[----:B------:R-:W-:Y:S01]  /*2f80*/  SEL R192, R217, 0xffffffe0, !P1 ;  /* 0xffffffe0d9c07807 */ /* 0x000fe20004800000 */
[C---:B------:R-:W-:Y:S01]  /*2f90*/  VIADD R4, R220.reuse, 0x14000 ;  /* 0x00014000dc047836 */ /* 0x040fe20000000000 */
[----:B------:R1:W1:Y:S01]  /*2fa0*/  LDSM.16.M88.4 R132, [R220+0x14000] ;  /* 0x01400000dc84783b */ /* 0x0002620000000200 */
[----:B------:R-:W-:Y:S01]  /*2fb0*/  VIADD R188, R220, 0x14040 ;  /* 0x00014040dcbc7836 */ /* 0x000fe20000000000 */
[----:B------:R-:W-:Y:S01]  /*2fc0*/  LOP3.LUT R81, R81, 0x200, RZ, 0xc0, !PT ;  /* 0x0000020051517812 */ /* 0x000fe200078ec0ff */
[----:B------:R-:W-:Y:S01]  /*2fd0*/  @P2 VIADD R188, R4, 0xffffffc0 ;  /* 0xffffffc004bc2836 */ /* 0x000fe20000000000 */
[----:B----4-:R-:W4:Y:S01]  /*2fe0*/  @P6 LDC R2, c[0x0][0x458] ;  /* 0x00011600ff026b82 */ /* 0x010f220000000800 */
[C---:B------:R-:W-:Y:S01]  /*2ff0*/  IMAD.IADD R184, R192.reuse, 0x1, R220 ;  /* 0x00000001c0b87824 */ /* 0x040fe200078e02dc */
[----:B------:R1:W1:Y:S01]  /*3000*/  LDSM.16.M88.4 R148, [R220+0x15000] ;  /* 0x01500000dc94783b */ /* 0x0002620000000200 */
[----:B------:R-:W-:Y:S01]  /*3010*/  IMAD.IADD R192, R192, 0x1, R188 ;  /* 0x00000001c0c07824 */ /* 0x000fe200078e02bc */
[----:B------:R-:W-:Y:S01]  /*3020*/  LOP3.LUT R0, R81, 0xc00, R83, 0xf8, !PT ;  /* 0x00000c0051007812 */ /* 0x000fe200078ef853 */
[----:B------:R-:W-:Y:S01]  /*3030*/  IMAD.U32 R231, R231, 0x20, R235 ;  /* 0x00000020e7e77824 */ /* 0x000fe200078e00eb */
[----:B------:R1:W1:Y:S01]  /*3040*/  LDSM.16.M88.4 R136, [R184+0x14000] ;  /* 0x01400000b888783b */ /* 0x0002620000000200 */
[----:B------:R-:W-:Y:S01]  /*3050*/  VIADD R235, R235, UR33 ;  /* 0x00000021ebeb7c36 */ /* 0x000fe20008000000 */
[----:B------:R-:W-:Y:S01]  /*3060*/  LOP3.LUT R219, R219, 0x8, R222, 0x78, !PT ;  /* 0x00000008dbdb7812 */ /* 0x000fe200078e78de */
[----:B------:R-:W-:Y:S01]  /*3070*/  IMAD.IADD R208, R220, 0x1, R218 ;  /* 0x00000001dcd07824 */ /* 0x000fe200078e02da */
[----:B------:R1:W1:Y:S01]  /*3080*/  LDSM.16.M88.4 R152, [R184+0x15000] ;  /* 0x01500000b898783b */ /* 0x0002620000000200 */
[C---:B------:R-:W-:Y:S01]  /*3090*/  VIADD R234, R235.reuse, 0x1 ;  /* 0x00000001ebea7836 */ /* 0x040fe20000000000 */
[----:B------:R-:W-:Y:S01]  /*30a0*/  LOP3.LUT R219, R0, R219, RZ, 0xfc, !PT ;  /* 0x000000db00db7212 */ /* 0x000fe200078efcff */
[C---:B------:R-:W-:Y:S01]  /*30b0*/  VIADD R233, R235.reuse, 0x8 ;  /* 0x00000008ebe97836 */ /* 0x040fe20000000000 */
[----:B------:R1:W1:Y:S01]  /*30c0*/  LDSM.16.M88.4 R168, [R184+0x16000] ;  /* 0x01600000b8a8783b */ /* 0x0002620000000200 */
[----:B------:R-:W-:Y:S01]  /*30d0*/  VIADD R232, R235, 0x9 ;  /* 0x00000009ebe87836 */ /* 0x000fe20000000000 */
[----:B------:R-:W-:Y:S01]  /*30e0*/  I2FP.F32.S32 R234, R234 ;  /* 0x000000ea00ea7245 */ /* 0x000fe20000201400 */
[----:B------:R-:W-:Y:S01]  /*30f0*/  IMAD.MOV.U32 R0, RZ, RZ, RZ ;  /* 0x000000ffff007224 */ /* 0x000fe200078e00ff */
[----:B------:R1:W1:Y:S01]  /*3100*/  LDSM.16.M88.4 R140, [R188] ;  /* 0x00000000bc8c783b */ /* 0x0002620000000200 */
[----:B------:R-:W-:-:S02]  /*3110*/  I2FP.F32.S32 R233, R233 ;  /* 0x000000e900e97245 */ /* 0x000fc40000201400 */
[----:B------:R-:W-:Y:S02]  /*3120*/  CS2R R104, SRZ ;  /* 0x0000000000687805 */ /* 0x000fe4000001ff00 */
[----:B------:R-:W-:Y:S01]  /*3130*/  I2FP.F32.S32 R235, R235 ;  /* 0x000000eb00eb7245 */ /* 0x000fe20000201400 */
[----:B------:R1:W1:Y:S01]  /*3140*/  LDSM.16.M88.4 R156, [R188+0x1000] ;  /* 0x00100000bc9c783b */ /* 0x0002620000000200 */
[----:B------:R-:W-:Y:S01]  /*3150*/  I2FP.F32.S32 R232, R232 ;  /* 0x000000e800e87245 */ /* 0x000fe20000201400 */
[----:B----4-:R-:W2:Y:S01]  /*3160*/  @P6 MUFU.RCP R2, R2 ;  /* 0x0000000200026308 */ /* 0x010ea20000001000 */
[----:B------:R-:W-:Y:S01]  /*3170*/  LEA R219, R219, UR5, 0x1 ;  /* 0x00000005dbdb7c11 */ /* 0x000fe2000f8e08ff */
[----:B------:R4:W1:Y:S01]  /*3180*/  LDSM.16.M88.4 R172, [R188+0x2000] ;  /* 0x00200000bcac783b */ /* 0x0008620000000200 */
[----:B------:R-:W-:Y:S02]  /*3190*/  SEL R217, R217, 0xffffffe0, !P5 ;  /* 0xffffffe0d9d97807 */ /* 0x000fe40006800000 */
[----:B------:R-:W-:-:S02]  /*31a0*/  CS2R R102, SRZ ;  /* 0x0000000000667805 */ /* 0x000fc4000001ff00 */
[----:B------:R-:W-:Y:S01]  /*31b0*/  SEL R214, R212, 0xffffffe0, !P3 ;  /* 0xffffffe0d4d67807 */ /* 0x000fe20005800000 */
[----:B------:R4:W1:Y:S01]  /*31c0*/  LDSM.16.M88.4 R144, [R192] ;  /* 0x00000000c090783b */ /* 0x0008620000000200 */
[----:B------:R-:W-:Y:S01]  /*31d0*/  IADD3 R243, PT, PT, R243, UR37, R244 ;  /* 0x00000025f3f37c10 */ /* 0x000fe2000fffe0f4 */
[----:B------:R-:W-:Y:S01]  /*31e0*/  IMAD.IADD R218, R218, 0x1, R219 ;  /* 0x00000001dada7824 */ /* 0x000fe200078e02db */
[----:B------:R-:W-:Y:S01]  /*31f0*/  SEL R212, R212, 0xffffffe0, !P0 ;  /* 0xffffffe0d4d47807 */ /* 0x000fe20004000000 */
[----:B------:R4:W2:Y:S01]  /*3200*/  LDSM.16.M88.4 R160, [R192+0x1000] ;  /* 0x00100000c0a0783b */ /* 0x0008a20000000200 */
[----:B------:R-:W-:Y:S01]  /*3210*/  LOP3.LUT R247, R213, 0x600, RZ, 0xc0, !PT ;  /* 0x00000600d5f77812 */ /* 0x000fe200078ec0ff */
[----:B------:R-:W-:Y:S01]  /*3220*/  IMAD.IADD R209, R220, 0x1, R217 ;  /* 0x00000001dcd17824 */ /* 0x000fe200078e02d9 */
[----:B------:R-:W-:Y:S01]  /*3230*/  CS2R R100, SRZ ;  /* 0x0000000000647805 */ /* 0x000fe2000001ff00 */
[----:B------:R4:W2:Y:S01]  /*3240*/  LDSM.16.M88.4 R176, [R192+0x2000] ;  /* 0x00200000c0b0783b */ /* 0x0008a20000000200 */
[----:B------:R-:W-:Y:S01]  /*3250*/  IMAD.IADD R216, R217, 0x1, R219 ;  /* 0x00000001d9d87824 */ /* 0x000fe200078e02db */
[----:B------:R-:W-:Y:S01]  /*3260*/  CS2R R38, SRZ ;  /* 0x0000000000267805 */ /* 0x000fe2000001ff00 */
[----:B------:R-:W-:Y:S01]  /*3270*/  IMAD.WIDE.U32 R244, R244, 0x4, RZ ;  /* 0x00000004f4f47825 */ /* 0x000fe200078e00ff */
        /* <DEDUP_REMOVED lines=13> */
[----:B------:R-:W-:Y:S02]  /*3350*/  CS2R R26, SRZ ;  /* 0x00000000001a7805 */ /* 0x000fe4000001ff00 */
[----:B------:R-:W-:Y:S02]  /*3360*/  CS2R R24, SRZ ;  /* 0x0000000000187805 */ /* 0x000fe4000001ff00 */
[----:B------:R-:W-:Y:S01]  /*3370*/  CS2R R18, SRZ ;  /* 0x0000000000127805 */ /* 0x000fe2000001ff00 */
[----:B------:R-:W2:Y:S01]  /*3380*/  LDSM.16.M88.4 R192, [R192+0x3000] ;  /* 0x00300000c0c0783b */ /* 0x000ea20000000200 */
[----:B------:R-:W-:-:S02]  /*3390*/  CS2R R16, SRZ ;  /* 0x0000000000107805 */ /* 0x000fc4000001ff00 */
[----:B------:R-:W-:Y:S02]  /*33a0*/  CS2R R14, SRZ ;  /* 0x00000000000e7805 */ /* 0x000fe4000001ff00 */
[----:B-1----:R-:W-:Y:S02]  /*33b0*/  CS2R R12, SRZ ;  /* 0x00000000000c7805 */ /* 0x002fe4000001ff00 */
[----:B------:R-:W-:Y:S01]  /*33c0*/  LOP3.LUT R242, R210, 0x20, RZ, 0xc0, !PT ;  /* 0x00000020d2f27812 */ /* 0x000fe200078ec0ff */
[----:B------:R-:W-:Y:S01]  /*33d0*/  VIADD R243, R243, -UR44 ;  /* 0x8000002cf3f37c36 */ /* 0x000fe20008000000 */
[----:B------:R-:W-:Y:S01]  /*33e0*/  SEL R246, R246, 0x1c0, !P3 ;  /* 0x000001c0f6f67807 */ /* 0x000fe20005800000 */
[----:B------:R-:W-:Y:S01]  /*33f0*/  IMAD.IADD R211, R219, 0x1, R212 ;  /* 0x00000001dbd37824 */ /* 0x000fe200078e02d4 */
[----:B------:R-:W1:Y:S01]  /*3400*/  LDCU UR6, c[0x0][0x440] ;  /* 0x00008800ff0677ac */ /* 0x000e620008000800 */
[----:B------:R-:W1:Y:S01]  /*3410*/  LDCU UR7, c[0x0][0x3e0] ;  /* 0x00007c00ff0777ac */ /* 0x000e620008000800 */
[----:B------:R-:W-:Y:S01]  /*3420*/  USHF.L.U32 UR12, UR12, 0x6, URZ ;  /* 0x000000060c0c7899 */ /* 0x000fe200080006ff */
        /* <DEDUP_REMOVED lines=9> */
[----:B-1-34-:R-:W-:-:S07]  /*34c0*/  LOP3.LUT R247, R247, 0x6, R0, 0xf8, !PT ;  /* 0x00000006f7f77812 */ /* 0x01afce00078ef800 */
.L_x_238:
[----:B------:R-:W0:Y:S01]  /*34d0*/  LDGDEPBAR ;  /* 0x00000000000079af */ /* 0x000e220000000000 */
[----:B------:R-:W-:Y:S01]  /*34e0*/  UIADD3 UR42, UPT, UPT, UR42, -0x40, URZ ;  /* 0xffffffc02a2a7890 */ /* 0x000fe2000fffe0ff */
[----:B------:R-:W-:Y:S01]  /*34f0*/  IADD3 R70, P1, PT, R244, UR52, RZ ;  /* 0x00000034f4467c10 */ /* 0x000fe2000ff3e0ff */
[----:B------:R-:W-:Y:S01]  /*3500*/  USHF.L.U32 UR13, UR29, 0x5, URZ ;  /* 0x000000051d0d7899 */ /* 0x000fe200080006ff */
[----:B-----5:R-:W-:Y:S01]  /*3510*/  FMUL.FTZ R76, R227, 1.4426950216293334961 ;  /* 0x3fb8aa3be34c7820 */ /* 0x020fe20000410000 */
[----:B------:R-:W-:Y:S01]  /*3520*/  UISETP.GE.AND UP0, UPT, UR42, UR48, UPT ;  /* 0x000000302a00728c */ /* 0x000fe2000bf06270 */
[----:B------:R-:W-:Y:S01]  /*3530*/  IADD3.X R71, PT, PT, R245, UR53, RZ, P1, !PT ;  /* 0x00000035f5477c10 */ /* 0x000fe20008ffe4ff */
[----:B------:R-:W-:Y:S01]  /*3540*/  UIADD3 UR13, UPT, UPT, UR13, 0x20, URZ ;  /* 0x000000200d0d7890 */ /* 0x000fe2000fffe0ff */
[----:B------:R-:W-:Y:S01]  /*3550*/  FSETP.NEU.FTZ.AND P1, PT, R226, -INF , PT ;  /* 0xff800000e200780b */ /* 0x000fe20003f3d000 */
[----:B------:R-:W-:Y:S01]  /*3560*/  UIADD3 UR4, UPT, UPT, UR5, 0x15000, URZ ;  /* 0x0001500005047890 */ /* 0x000fe2000fffe0ff */
[----:B------:R-:W-:Y:S01]  /*3570*/  FSETP.NEU.FTZ.AND P5, PT, R227, -INF , PT ;  /* 0xff800000e300780b */ /* 0x000fe20003fbd000 */
[----:B------:R-:W-:Y:S01]  /*3580*/  UISETP.LT.AND UP0, UPT, UR13, UR37, UP0 ;  /* 0x000000250d00728c */ /* 0x000fe20008701270 */
[----:B------:R-:W-:Y:S01]  /*3590*/  LOP3.LUT R223, R82, 0x38, R221, 0xf8, !PT ;  /* 0x0000003852df7812 */ /* 0x000fe200078ef8dd */
[----:B------:R-:W-:Y:S01]  /*35a0*/  UIADD3 UR43, UPT, UPT, UR43, -0x1, URZ ;  /* 0xffffffff2b2b7890 */ /* 0x000fe2000fffe0ff */
[----:B------:R-:W-:Y:S02]  /*35b0*/  FSEL R76, R76, RZ, P5 ;  /* 0x000000ff4c4c7208 */ /* 0x000fe40002800000 */
[----:B------:R-:W-:Y:S02]  /*35c0*/  LOP3.LUT R200, R83, 0x400, RZ, 0xc0, !PT ;  /* 0x0000040053c87812 */ /* 0x000fe400078ec0ff */
        /* <DEDUP_REMOVED lines=8> */
[----:B-1----:R-:W-:Y:S06]  /*3650*/  LDSM.16.M88.4 R8, [R219] ;  /* 0x00000000db08783b */ /* 0x002fec0000000200 */
[----:B------:R-:W1:Y:S06]  /*3660*/  LDSM.16.M88.4 R44, [R220+0x10000] ;  /* 0x01000000dc2c783b */ /* 0x000e6c0000000200 */
[----:B------:R-:W-:Y:S06]  /*3670*/  LDSM.16.M88.4 R48, [R216] ;  /* 0x00000000d830783b */ /* 0x000fec0000000200 */
[----:B------:R-:W2:Y:S06]  /*3680*/  LDSM.16.M88.4 R52, [R209+0x10000] ;  /* 0x01000000d134783b */ /* 0x000eac0000000200 */
[----:B------:R-:W3:Y:S06]  /*3690*/  LDG.E R87, desc[UR38][R70.64] ;  /* 0x0000002646577981 */ /* 0x000eec000c1e1900 */
[----:B------:R-:W-:Y:S06]  /*36a0*/  LDSM.16.M88.4 R56, [R218] ;  /* 0x00000000da38783b */ /* 0x000fec0000000200 */
[----:B------:R-:W4:Y:S06]  /*36b0*/  LDSM.16.M88.4 R60, [R208+0x10000] ;  /* 0x01000000d03c783b */ /* 0x000f2c0000000200 */
[----:B------:R-:W-:Y:S01]  /*36c0*/  LDSM.16.M88.4 R64, [R3+0x10000] ;  /* 0x010000000340783b */ /* 0x000fe20000000200 */
[C---:B-1----:R-:W-:Y:S05]  /*36d0*/  HMMA.16816.F32.BF16 R4, R8.reuse, R44, RZ ;  /* 0x0000002c0804723c */ /* 0x042fea00000418ff */
[----:B------:R-:W3:Y:S03]  /*36e0*/  LDG.E R70, desc[UR38][R70.64+0x20] ;  /* 0x0000202646467981 */ /* 0x000ee6000c1e1900 */
[----:B------:R-:W-:Y:S03]  /*36f0*/  HMMA.16816.F32.BF16 R8, R8, R46, RZ ;  /* 0x0000002e0808723c */ /* 0x000fe600000418ff */
[----:B------:R-:W1:Y:S09]  /*3700*/  LDSM.16.M88.4 R44, [R217] ;  /* 0x00000000d92c783b */ /* 0x000e720000000200 */
[C---:B--2---:R-:W-:Y:S08]  /*3710*/  HMMA.16816.F32.BF16 R4, R48.reuse, R52, R4 ;  /* 0x000000343004723c */ /* 0x044ff00000041804 */
[----:B------:R-:W-:Y:S01]  /*3720*/  HMMA.16816.F32.BF16 R8, R48, R54, R8 ;  /* 0x000000363008723c */ /* 0x000fe20000041808 */
[----:B------:R-:W-:Y:S06]  /*3730*/  LDSM.16.M88.4 R48, [R219+0x2000] ;  /* 0x00200000db30783b */ /* 0x000fec0000000200 */
[----:B------:R-:W2:Y:S05]  /*3740*/  LDSM.16.M88.4 R52, [R220+0x11000] ;  /* 0x01100000dc34783b */ /* 0x000eaa0000000200 */
        /* <DEDUP_REMOVED lines=45> */
[----:B------:R-:W-:Y:S11]  /*3a20*/  HMMA.16816.F32.BF16 R8, R48, R54, R8 ;  /* 0x000000363008723c */ /* 0x000ff60000041808 */
[----:B------:R-:W-:Y:S01]  /*3a30*/  @!UPT UIADD3 URZ, UPT, UPT, URZ, URZ, URZ ;  /* 0x000000fffffff290 */ /* 0x000fe2000fffe0ff */
[C---:B----4-:R-:W-:Y:S08]  /*3a40*/  HMMA.16816.F32.BF16 R4, R56.reuse, R60, R4 ;  /* 0x0000003c3804723c */ /* 0x050ff00000041804 */
[----:B------:R-:W-:Y:S03]  /*3a50*/  HMMA.16816.F32.BF16 R8, R56, R62, R8 ;  /* 0x0000003e3808723c */ /* 0x000fe60000041808 */
[C---:B------:R-:W-:Y:S01]  /*3a60*/  IADD3 R57, PT, PT, R219.reuse, 0x40, RZ ;  /* 0x00000040db397810 */ /* 0x040fe20007ffe0ff */
[----:B------:R-:W-:Y:S05]  /*3a70*/  @P3 VIADD R57, R219, 0xffffffc0 ;  /* 0xffffffc0db393836 */ /* 0x000fea0000000000 */
[----:B------:R-:W-:Y:S03]  /*3a80*/  IADD3 R56, PT, PT, R212, R57, RZ ;  /* 0x00000039d4387210 */ /* 0x000fe60007ffe0ff */
[C---:B-1----:R-:W-:Y:S08]  /*3a90*/  HMMA.16816.F32.BF16 R4, R44.reuse, R64, R4 ;  /* 0x000000402c04723c */ /* 0x042ff00000041804 */
[----:B------:R-:W-:Y:S03]  /*3aa0*/  HMMA.16816.F32.BF16 R8, R44, R66, R8 ;  /* 0x000000422c08723c */ /* 0x000fe60000041808 */
[----:B------:R-:W-:Y:S04]  /*3ab0*/  LOP3.LUT R66, R86, 0xe0, RZ, 0xc0, !PT ;  /* 0x000000e056427812 */ /* 0x000fe800078ec0ff */
[----:B------:R-:W-:Y:S04]  /*3ac0*/  LOP3.LUT R66, R66, 0x18, R80, 0xf8, !PT ;  /* 0x0000001842427812 */ /* 0x000fe800078ef850 */
[----:B------:R-:W-:Y:S01]  /*3ad0*/  FMUL.FTZ R4, R4, UR11 ;  /* 0x0000000b04047c20 */ /* 0x000fe20008410000 */
[----:B------:R-:W-:Y:S01]  /*3ae0*/  FMUL.FTZ R6, R6, UR11 ;  /* 0x0000000b06067c20 */ /* 0x000fe20008410000 */
[----:B------:R-:W-:Y:S01]  /*3af0*/  FMUL.FTZ R5, R5, UR11 ;  /* 0x0000000b05057c20 */ /* 0x000fe20008410000 */
[----:B------:R-:W-:Y:S01]  /*3b00*/  FMUL.FTZ R7, R7, UR11 ;  /* 0x0000000b07077c20 */ /* 0x000fe20008410000 */
[----:B------:R1:W2:Y:S01]  /*3b10*/  MUFU.TANH R58, R4 ;  /* 0x00000004003a7308 */ /* 0x0002a20000002400 */
[----:B------:R-:W-:Y:S03]  /*3b20*/  LOP3.LUT R66, R66, 0x10, R2, 0x78, !PT ;  /* 0x0000001042427812 */ /* 0x000fe600078e7802 */
[----:B------:R-:W-:Y:S01]  /*3b30*/  FMUL.FTZ R63, R8, UR11 ;  /* 0x0000000b083f7c20 */ /* 0x000fe20008410000 */
[----:B------:R-:W-:Y:S01]  /*3b40*/  FMUL.FTZ R9, R9, UR11 ;  /* 0x0000000b09097c20 */ /* 0x000fe20008410000 */
[----:B------:R-:W-:Y:S01]  /*3b50*/  FMUL.FTZ R10, R10, UR11 ;  /* 0x0000000b0a0a7c20 */ /* 0x000fe20008410000 */
[----:B------:R-:W-:Y:S03]  /*3b60*/  FMUL.FTZ R11, R11, UR11 ;  /* 0x0000000b0b0b7c20 */ /* 0x000fe60008410000 */
[----:B------:R-:W4:Y:S01]  /*3b70*/  MUFU.TANH R61, R6 ;  /* 0x00000006003d7308 */ /* 0x000f220000002400 */
[----:B------:R-:W-:Y:S02]  /*3b80*/  @!P0 VIADDMNMX R8, R243, -R229, UR37, PT ;  /* 0x00000025f3088e46 */ /* 0x000fe4000b8009e5 */
[----:B------:R-:W-:Y:S04]  /*3b90*/  LOP3.LUT R66, R247, R66, RZ, 0xfc, !PT ;  /* 0x00000042f7427212 */ /* 0x000fe800078efcff */
[C---:B------:R-:W-:Y:S03]  /*3ba0*/  LEA R67, R66.reuse, UR4, 0x1 ;  /* 0x0000000442437c11 */ /* 0x040fe6000f8e08ff */
[----:B------:R-:W3:Y:S01]  /*3bb0*/  MUFU.TANH R59, R5 ;  /* 0x00000005003b7308 */ /* 0x000ee20000002400 */
[----:B------:R-:W-:Y:S01]  /*3bc0*/  LEA R66, R66, UR5, 0x1 ;  /* 0x0000000542427c11 */ /* 0x000fe2000f8e08ff */
[----:B-1----:R-:W-:Y:S01]  /*3bd0*/  FMUL.FTZ R4, R226, 1.4426950216293334961 ;  /* 0x3fb8aa3be2047820 */ /* 0x002fe20000410000 */
[----:B--2---:R-:W-:Y:S01]  /*3be0*/  FADD.FTZ R79, R235, R58 ;  /* 0x0000003aeb4f7221 */ /* 0x004fe20000010000 */
[C---:B------:R-:W-:Y:S01]  /*3bf0*/  IADD3 R64, PT, PT, R67.reuse, -R242, RZ ;  /* 0x800000f243407210 */ /* 0x040fe20007ffe0ff */
[----:B------:R-:W-:Y:S02]  /*3c00*/  IMAD.IADD R67, R67, 0x1, R246 ;  /* 0x0000000143437824 */ /* 0x000fe400078e02f6 */
[----:B------:R-:W-:Y:S01]  /*3c10*/  FFMA.FTZ R58, -R58, R58, 1 ;  /* 0x3f8000003a3a7423 */ /* 0x000fe2000001013a */
[----:B------:R-:W-:Y:S02]  /*3c20*/  FSEL R4, R4, RZ, P1 ;  /* 0x000000ff04047208 */ /* 0x000fe40000800000 */
[----:B------:R-:W1:Y:S01]  /*3c30*/  MUFU.TANH R62, R7 ;  /* 0x00000007003e7308 */ /* 0x000e620000002400 */
[-C--:B------:R-:W-:Y:S01]  /*3c40*/  @!P0 ISETP.GE.AND P1, PT, R231, R8.reuse, PT ;  /* 0x00000008e700820c */ /* 0x080fe20003f26270 */
[----:B----4-:R-:W-:Y:S01]  /*3c50*/  FADD.FTZ R75, R235, R61 ;  /* 0x0000003deb4b7221 */ /* 0x010fe20000010000 */
[----:B------:R-:W-:Y:S01]  /*3c60*/  @!P0 IADD3 R6, PT, PT, R231, 0x1, RZ ;  /* 0x00000001e7068810 */ /* 0x000fe20007ffe0ff */
[----:B------:R-:W-:Y:S01]  /*3c70*/  FMUL.FTZ R58, R58, UR11 ;  /* 0x0000000b3a3a7c20 */ /* 0x000fe20008410000 */
[----:B------:R-:W-:Y:S01]  /*3c80*/  @!P0 FSEL R79, R79, -INF , !P1 ;  /* 0xff8000004f4f8808 */ /* 0x000fe20004800000 */
[----:B------:R-:W-:Y:S01]  /*3c90*/  FFMA.FTZ R61, -R61, R61, 1 ;  /* 0x3f8000003d3d7423 */ /* 0x000fe2000001013d */
[----:B------:R-:W-:Y:S03]  /*3ca0*/  @!P0 ISETP.GE.AND P2, PT, R6, R8, PT ;  /* 0x000000080600820c */ /* 0x000fe60003f46270 */
[----:B------:R-:W2:Y:S01]  /*3cb0*/  MUFU.TANH R63, R63 ;  /* 0x0000003f003f7308 */ /* 0x000ea20000002400 */
[----:B------:R-:W-:Y:S01]  /*3cc0*/  IADD3 R60, PT, PT, R246, R64, RZ ;  /* 0x00000040f63c7210 */ /* 0x000fe20007ffe0ff */
[----:B---3--:R-:W-:Y:S01]  /*3cd0*/  FADD.FTZ R78, R234, R59 ;  /* 0x0000003bea4e7221 */ /* 0x008fe20000010000 */
[----:B------:R-:W-:Y:S01]  /*3ce0*/  @!P0 VIADDMNMX R5, R243, -R228, UR37, PT ;  /* 0x00000025f3058e46 */ /* 0x000fe2000b8009e4 */
[----:B------:R-:W-:Y:S01]  /*3cf0*/  FFMA.FTZ R79, R79, UR10, -R76 ;  /* 0x0000000a4f4f7c23 */ /* 0x000fe2000801084c */
[----:B------:R-:W-:Y:S01]  /*3d00*/  FMUL.FTZ R61, R61, UR11 ;  /* 0x0000000b3d3d7c20 */ /* 0x000fe20008410000 */
[----:B------:R-:W-:Y:S01]  /*3d10*/  FFMA.FTZ R59, -R59, R59, 1 ;  /* 0x3f8000003b3b7423 */ /* 0x000fe2000001013b */
[-C--:B------:R-:W-:Y:S03]  /*3d20*/  @!P0 ISETP.GE.AND P4, PT, R6, R5.reuse, PT ;  /* 0x000000050600820c */ /* 0x080fe60003f86270 */
[----:B------:R-:W3:Y:S01]  /*3d30*/  MUFU.TANH R65, R9 ;  /* 0x0000000900417308 */ /* 0x000ee20000002400 */
[CC--:B------:R-:W-:Y:S01]  /*3d40*/  @!P0 ISETP.GE.AND P1, PT, R231.reuse, R5.reuse, PT ;  /* 0x00000005e700820c */ /* 0x0c0fe20003f26270 */
[----:B-1----:R-:W-:Y:S01]  /*3d50*/  FADD.FTZ R74, R234, R62 ;  /* 0x0000003eea4a7221 */ /* 0x002fe20000010000 */
[----:B------:R-:W-:Y:S01]  /*3d60*/  @!P0 IADD3 R6, PT, PT, R231, 0x9, RZ ;  /* 0x00000009e7068810 */ /* 0x000fe20007ffe0ff */
[----:B------:R-:W-:Y:S01]  /*3d70*/  FMUL.FTZ R59, R59, UR11 ;  /* 0x0000000b3b3b7c20 */ /* 0x000fe20008410000 */
[----:B------:R-:W-:Y:S01]  /*3d80*/  @!P0 IADD3 R7, PT, PT, R231, 0x8, RZ ;  /* 0x00000008e7078810 */ /* 0x000fe20007ffe0ff */
[----:B------:R-:W-:Y:S01]  /*3d90*/  FFMA.FTZ R62, -R62, R62, 1 ;  /* 0x3f8000003e3e7423 */ /* 0x000fe2000001013e */
[----:B------:R-:W-:Y:S03]  /*3da0*/  @!P0 FSEL R78, R78, -INF , !P2 ;  /* 0xff8000004e4e8808 */ /* 0x000fe60005000000 */
[----:B------:R-:W1:Y:S01]  /*3db0*/  MUFU.TANH R69, R10 ;  /* 0x0000000a00457308 */ /* 0x000e620000002400 */
[----:B------:R-:W-:Y:S01]  /*3dc0*/  @!P0 FSEL R75, R75, -INF , !P1 ;  /* 0xff8000004b4b8808 */ /* 0x000fe20004800000 */
[----:B--2---:R-:W-:Y:S01]  /*3dd0*/  FADD.FTZ R77, R233, R63 ;  /* 0x0000003fe94d7221 */ /* 0x004fe20000010000 */
[-C--:B------:R-:W-:Y:S01]  /*3de0*/  @!P0 ISETP.GE.AND P5, PT, R6, R8.reuse, PT ;  /* 0x000000080600820c */ /* 0x080fe20003fa6270 */
[----:B------:R-:W-:Y:S01]  /*3df0*/  FFMA.FTZ R78, R78, UR10, -R76 ;  /* 0x0000000a4e4e7c23 */ /* 0x000fe2000801084c */
[-C--:B------:R-:W-:Y:S01]  /*3e00*/  @!P0 ISETP.GE.AND P1, PT, R6, R5.reuse, PT ;  /* 0x000000050600820c */ /* 0x080fe20003f26270 */
[--C-:B------:R-:W-:Y:S01]  /*3e10*/  FFMA.FTZ R75, R75, UR10, -R4.reuse ;  /* 0x0000000a4b4b7c23 */ /* 0x100fe20008010804 */
[----:B------:R-:W-:Y:S03]  /*3e20*/  @!P0 ISETP.GE.AND P6, PT, R7, R8, PT ;  /* 0x000000080700820c */ /* 0x000fe60003fc6270 */
[----:B------:R-:W2:Y:S01]  /*3e30*/  MUFU.TANH R85, R11 ;  /* 0x0000000b00557308 */ /* 0x000ea20000002400 */
[----:B------:R-:W-:Y:S01]  /*3e40*/  @!P0 FSEL R74, R74, -INF , !P4 ;  /* 0xff8000004a4a8808 */ /* 0x000fe20006000000 */
[----:B---3--:R-:W-:Y:S01]  /*3e50*/  FADD.FTZ R6, R232, R65 ;  /* 0x00000041e8067221 */ /* 0x008fe20000010000 */
[----:B------:R-:W-:Y:S01]  /*3e60*/  @!P0 FSEL R77, R77, -INF , !P6 ;  /* 0xff8000004d4d8808 */ /* 0x000fe20007000000 */
[----:B------:R-:W-:Y:S01]  /*3e70*/  FMUL.FTZ R62, R62, UR11 ;  /* 0x0000000b3e3e7c20 */ /* 0x000fe20008410000 */
[----:B------:R-:W-:Y:S01]  /*3e80*/  @!P0 ISETP.GE.AND P2, PT, R7, R5, PT ;  /* 0x000000050700820c */ /* 0x000fe20003f46270 */
[----:B------:R-:W-:Y:S01]  /*3e90*/  FFMA.FTZ R74, R74, UR10, -R4 ;  /* 0x0000000a4a4a7c23 */ /* 0x000fe20008010804 */
[----:B------:R-:W-:Y:S03]  /*3ea0*/  @!P0 FSEL R6, R6, -INF , !P5 ;  /* 0xff80000006068808 */ /* 0x000fe60006800000 */
[----:B------:R-:W-:Y:S01]  /*3eb0*/  MUFU.EX2 R79, R79 ;  /* 0x0000004f004f7308 */ /* 0x000fe20000000800 */
[--C-:B------:R-:W-:Y:S01]  /*3ec0*/  FFMA.FTZ R77, R77, UR10, -R76.reuse ;  /* 0x0000000a4d4d7c23 */ /* 0x100fe2000801084c */
[----:B-1----:R-:W-:Y:S01]  /*3ed0*/  FADD.FTZ R73, R233, R69 ;  /* 0x00000045e9497221 */ /* 0x002fe20000010000 */
[----:B------:R-:W-:Y:S07]  /*3ee0*/  FFMA.FTZ R63, -R63, R63, 1 ;  /* 0x3f8000003f3f7423 */ /* 0x000fee000001013f */
[----:B------:R-:W1:Y:S01]  /*3ef0*/  MUFU.EX2 R78, R78 ;  /* 0x0000004e004e7308 */ /* 0x000e620000000800 */
[----:B------:R-:W-:Y:S01]  /*3f00*/  FFMA.FTZ R76, R6, UR10, -R76 ;  /* 0x0000000a064c7c23 */ /* 0x000fe2000801084c */
[----:B------:R-:W-:Y:S01]  /*3f10*/  FFMA.FTZ R65, -R65, R65, 1 ;  /* 0x3f80000041417423 */ /* 0x000fe20000010141 */
[----:B------:R-:W-:Y:S07]  /*3f20*/  @!P0 FSEL R73, R73, -INF , !P2 ;  /* 0xff80000049498808 */ /* 0x000fee0005000000 */
[----:B------:R-:W-:Y:S01]  /*3f30*/  MUFU.EX2 R75, R75 ;  /* 0x0000004b004b7308 */ /* 0x000fe20000000800 */
[----:B------:R-:W-:Y:S01]  /*3f40*/  FMUL.FTZ R63, R63, UR11 ;  /* 0x0000000b3f3f7c20 */ /* 0x000fe20008410000 */
[----:B--2---:R-:W-:Y:S01]  /*3f50*/  FADD.FTZ R5, R232, R85 ;  /* 0x00000055e8057221 */ /* 0x004fe20000010000 */
[----:B------:R-:W-:Y:S07]  /*3f60*/  FMUL.FTZ R65, R65, UR11 ;  /* 0x0000000b41417c20 */ /* 0x000fee0008410000 */
[----:B------:R-:W2:Y:S01]  /*3f70*/  MUFU.EX2 R74, R74 ;  /* 0x0000004a004a7308 */ /* 0x000ea20000000800 */
[--C-:B------:R-:W-:Y:S01]  /*3f80*/  FFMA.FTZ R73, R73, UR10, -R4.reuse ;  /* 0x0000000a49497c23 */ /* 0x100fe20008010804 */
[----:B------:R-:W-:Y:S01]  /*3f90*/  FFMA.FTZ R69, -R69, R69, 1 ;  /* 0x3f80000045457423 */ /* 0x000fe20000010145 */
[----:B------:R-:W-:Y:S07]  /*3fa0*/  @!P0 FSEL R5, R5, -INF , !P1 ;  /* 0xff80000005058808 */ /* 0x000fee0004800000 */
[----:B------:R-:W-:Y:S01]  /*3fb0*/  MUFU.EX2 R77, R77 ;  /* 0x0000004d004d7308 */ /* 0x000fe20000000800 */
[----:B------:R-:W-:Y:S01]  /*3fc0*/  FFMA.FTZ R85, -R85, R85, 1 ;  /* 0x3f80000055557423 */ /* 0x000fe20000010155 */
[----:B-1----:R-:W-:Y:S01]  /*3fd0*/  F2FP.BF16.F32.PACK_AB R7, R78, R79 ;  /* 0x0000004f4e07723e */ /* 0x002fe200000010ff */
[----:B------:R-:W-:Y:S07]  /*3fe0*/  FMUL.FTZ R69, R69, UR11 ;  /* 0x0000000b45457c20 */ /* 0x000fee0008410000 */
[----:B------:R-:W1:Y:S01]  /*3ff0*/  MUFU.EX2 R76, R76 ;  /* 0x0000004c004c7308 */ /* 0x000e620000000800 */
[----:B------:R-:W-:Y:S01]  /*4000*/  FFMA.FTZ R4, R5, UR10, -R4 ;  /* 0x0000000a05047c23 */ /* 0x000fe20008010804 */
[----:B------:R-:W-:Y:S01]  /*4010*/  FMUL.FTZ R85, R85, UR11 ;  /* 0x0000000b55557c20 */ /* 0x000fe20008410000 */
[----:B------:R-:W-:Y:S07]  /*4020*/  STS [R66+0x15000], R7 ;  /* 0x0150000742007388 */ /* 0x000fee0000000800 */
[----:B------:R-:W-:Y:S01]  /*4030*/  MUFU.EX2 R73, R73 ;  /* 0x0000004900497308 */ /* 0x000fe20000000800 */
[----:B--2---:R-:W-:Y:S09]  /*4040*/  F2FP.BF16.F32.PACK_AB R6, R74, R75 ;  /* 0x0000004b4a06723e */ /* 0x004ff200000010ff */
[----:B------:R-:W2:Y:S01]  /*4050*/  MUFU.EX2 R72, R4 ;  /* 0x0000000400487308 */ /* 0x000ea20000000800 */
[----:B------:R-:W-:Y:S01]  /*4060*/  STS [R67], R6 ;  /* 0x0000000643007388 */ /* 0x000fe20000000800 */
[----:B-1----:R-:W-:Y:S05]  /*4070*/  F2FP.BF16.F32.PACK_AB R5, R76, R77 ;  /* 0x0000004d4c05723e */ /* 0x002fea00000010ff */
[----:B------:R-:W-:Y:S01]  /*4080*/  STS [R64+0x10], R5 ;  /* 0x0000100540007388 */ /* 0x000fe20000000800 */
[----:B--2---:R-:W-:Y:S05]  /*4090*/  F2FP.BF16.F32.PACK_AB R4, R72, R73 ;  /* 0x000000494804723e */ /* 0x004fea00000010ff */
[----:B------:R-:W-:Y:S06]  /*40a0*/  STS [R60+0x10], R4 ;  /* 0x000010043c007388 */ /* 0x000fec0000000800 */
[----:B------:R-:W1:Y:S06]  /*40b0*/  LDSM.16.M88.4 R8, [R219+0x8000] ;  /* 0x00800000db08783b */ /* 0x000e6c0000000200 */
[----:B------:R-:W2:Y:S06]  /*40c0*/  LDSM.16.M88.4 R44, [R211+0x8000] ;  /* 0x00800000d32c783b */ /* 0x000eac0000000200 */
[----:B------:R-:W3:Y:S06]  /*40d0*/  LDSM.16.M88.4 R48, [R57+0x8000] ;  /* 0x008000003930783b */ /* 0x000eec0000000200 */
[----:B------:R-:W4:Y:S01]  /*40e0*/  LDSM.16.M88.4 R52, [R56+0x8000] ;  /* 0x008000003834783b */ /* 0x000f220000000200 */
[C---:B-1----:R-:W-:Y:S08]  /*40f0*/  HMMA.16816.F32.BF16 R4, R8.reuse, R132, RZ ;  /* 0x000000840804723c */ /* 0x042ff000000418ff */
[----:B------:R-:W-:Y:S11]  /*4100*/  HMMA.16816.F32.BF16 R8, R8, R134, RZ ;  /* 0x000000860808723c */ /* 0x000ff600000418ff */
[----:B------:R-:W-:Y:S01]  /*4110*/  @!UPT UIADD3 URZ, UPT, UPT, URZ, URZ, URZ ;  /* 0x000000fffffff290 */ /* 0x000fe2000fffe0ff */
[C---:B--2---:R-:W-:Y:S08]  /*4120*/  HMMA.16816.F32.BF16 R4, R44.reuse, R136, R4 ;  /* 0x000000882c04723c */ /* 0x044ff00000041804 */
[----:B------:R-:W-:Y:S01]  /*4130*/  HMMA.16816.F32.BF16 R8, R44, R138, R8 ;  /* 0x0000008a2c08723c */ /* 0x000fe20000041808 */
[----:B------:R-:W1:Y:S11]  /*4140*/  LDSM.16.M88.4 R44, [R219+0xa000] ;  /* 0x00a00000db2c783b */ /* 0x000e760000000200 */
[C---:B---3--:R-:W-:Y:S08]  /*4150*/  HMMA.16816.F32.BF16 R4, R48.reuse, R140, R4 ;  /* 0x0000008c3004723c */ /* 0x048ff00000041804 */
[----:B------:R-:W-:Y:S01]  /*4160*/  HMMA.16816.F32.BF16 R8, R48, R142, R8 ;  /* 0x0000008e3008723c */ /* 0x000fe20000041808 */
[----:B------:R-:W2:Y:S11]  /*4170*/  LDSM.16.M88.4 R48, [R211+0xa000] ;  /* 0x00a00000d330783b */ /* 0x000eb60000000200 */
[C---:B----4-:R-:W-:Y:S08]  /*4180*/  HMMA.16816.F32.BF16 R4, R52.reuse, R144, R4 ;  /* 0x000000903404723c */ /* 0x050ff00000041804 */
        /* <DEDUP_REMOVED lines=41> */
[----:B------:R-:W-:Y:S01]  /*4420*/  LEA R224, R44, UR5, 0x1 ;  /* 0x000000052ce07c11 */ /* 0x000fe2000f8e08ff */
[C---:B---3--:R-:W-:Y:S08]  /*4430*/  HMMA.16816.F32.BF16 R4, R52.reuse, R192, R4 ;  /* 0x000000c03404723c */ /* 0x048ff00000041804 */
[----:B------:R-:W-:Y:S11]  /*4440*/  HMMA.16816.F32.BF16 R8, R52, R194, R8 ;  /* 0x000000c23408723c */ /* 0x000ff60000041808 */
        /* <DEDUP_REMOVED lines=8> */
[----:B------:R-:W-:Y:S01]  /*44d0*/  FMUL.FTZ R4, R58, R4 ;  /* 0x000000043a047220 */ /* 0x000fe20000410000 */
[----:B------:R-:W-:Y:S01]  /*44e0*/  FMUL.FTZ R5, R59, R5 ;  /* 0x000000053b057220 */ /* 0x000fe20000410000 */
        /* <DEDUP_REMOVED lines=22> */
[----:B------:R-:W-:Y:S05]  /*4650*/  IADD3 R85, PT, PT, R214, R85, RZ ;  /* 0x00000055d6557210 */ /* 0x000fea0007ffe0ff */
        /* <DEDUP_REMOVED lines=52> */
[----:B------:R-:W-:Y:S02]  /*49a0*/  LOP3.LUT R225, R9, R81, RZ, 0xfc, !PT ;  /* 0x0000005109e17212 */ /* 0x000fe400078efcff */
[----:B------:R-:W-:Y:S02]  /*49b0*/  LEA R200, R8, R200, 0x1 ;  /* 0x000000c808c87211 */ /* 0x000fe400078e08ff */
[----:B------:R-:W-:Y:S01]  /*49c0*/  LEA R225, R225, UR5, 0x1 ;  /* 0x00000005e1e17c11 */ /* 0x000fe2000f8e08ff */
[C---:B------:R-:W-:Y:S08]  /*49d0*/  HMMA.16816.F32.BF16 R24, R4.reuse, R46, R24 ;  /* 0x0000002e0418723c */ /* 0x040ff00000041818 */
        /* <DEDUP_REMOVED lines=68> */
.L_x_236:
        /* <DEDUP_REMOVED lines=357> */
.L_x_237:
        /* <DEDUP_REMOVED lines=120> */
.L_x_239:
[----:B------:R-:W3:Y:S01]  /*6bf0*/  LDCU.64 UR6, c[0x0][0x5c0] ;  /* 0x0000b800ff0677ac */ /* 0x000ee20008000a00 */
[----:B------:R-:W-:-:S04]  /*6c00*/  UIADD3 UR4, UPT, UPT, UR40, UR41, URZ ;  /* 0x0000002928047290 */ /* 0x000fc8000fffe0ff */
[----:B---3--:R-:W-:Y:S02]  /*6c10*/  UIMAD.WIDE.U32 UR14, UR4, UR6, URZ ;  /* 0x00000006040e72a5 */ /* 0x008fe4000f8e00ff */
[----:B------:R-:W-:-:S04]  /*6c20*/  UIMAD UR4, UR4, UR7, URZ ;  /* 0x00000007040472a4 */ /* 0x000fc8000f8e02ff */
[----:B------:R-:W-:-:S06]  /*6c30*/  UIADD3 UR4, UPT, UPT, UR15, UR4, URZ ;  /* 0x000000040f047290 */ /* 0x000fcc000fffe0ff */
[----:B-----5:R-:W-:Y:S02]  /*6c40*/  MOV R3, UR4 ;  /* 0x0000000400037c02 */ /* 0x020fe40008000f00 */
.L_x_240:
        /* <DEDUP_REMOVED lines=12> */
.L_x_241:
[----:B------:R-:W3:Y:S01]  /*6d10*/  LDCU.64 UR4, c[0x0][0x5c8] ;  /* 0x0000b900ff0477ac */ /* 0x000ee20008000a00 */
[----:B------:R-:W-:-:S04]  /*6d20*/  UIADD3 UR10, UPT, UPT, UR40, UR41, URZ ;  /* 0x00000029280a7290 */ /* 0x000fc8000fffe0ff */
[----:B---3--:R-:W-:Y:S02]  /*6d30*/  UIMAD.WIDE.U32 UR16, UR10, UR4, URZ ;  /* 0x000000040a1072a5 */ /* 0x008fe4000f8e00ff */
[----:B------:R-:W-:-:S04]  /*6d40*/  UIMAD UR10, UR10, UR5, URZ ;  /* 0x000000050a0a72a4 */ /* 0x000fc8000f8e02ff */
[----:B------:R-:W-:-:S06]  /*6d50*/  UIADD3 UR10, UPT, UPT, UR17, UR10, URZ ;  /* 0x0000000a110a7290 */ /* 0x000fcc000fffe0ff */
[----:B------:R-:W-:-:S07]  /*6d60*/  MOV R0, UR10 ;  /* 0x0000000a00007c02 */ /* 0x000fce0008000f00 */
.L_x_242:
        /* <DEDUP_REMOVED lines=57> */
.L_x_219:
[----:B------:R-:W-:Y:S05]  /*7100*/  BSYNC.RECONVERGENT B1 ;  /* 0x0000000000017941 */ /* 0x000fea0003800200 */
.L_x_203:
        /* <DEDUP_REMOVED lines=11> */
.L_x_244:
        /* <DEDUP_REMOVED lines=12> */
.L_x_1261:


//--------------------- .text._ZN5flash25flash_bwd_dot_do_o_kernelILb0E23Flash_bwd_kernel_traitsILi256ELi64ELi32ELi8ELi4ELi1ELi2ELb1ELb1EN7cutlass10bfloat16_tE19Flash_kernel_traitsILi256ELi64ELi32ELi8ES3_EEEEvNS_16Flash_bwd_paramsE --------------------------
	.section	.text._ZN5flash25flash_bwd_dot_do_o_kernelILb0E23Flash_bwd_kernel_traitsILi256ELi64ELi32ELi8ELi4ELi1ELi2ELb1ELb1EN7cutlass10bfloat16_tE19Flash_kernel_traitsILi256ELi64ELi32ELi8ES3_EEEEvNS_16Flash_bwd_paramsE,"ax",@progbits
	.align	128
        .global         _ZN5flash25flash_bwd_dot_do_o_kernelILb0E23Flash_bwd_kernel_traitsILi256ELi64ELi32ELi8ELi4ELi1ELi2ELb1ELb1EN7cutlass10bfloat16_tE19Flash_kernel_traitsILi256ELi64ELi32ELi8ES3_EEEEvNS_16Flash_bwd_paramsE
        .type           _ZN5flash25flash_bwd_dot_do_o_kernelILb0E23Flash_bwd_kernel_traitsILi256ELi64ELi32ELi8ELi4ELi1ELi2ELb1ELb1EN7cutlass10bfloat16_tE19Flash_kernel_traitsILi256ELi64ELi32ELi8ES3_EEEEvNS_16Flash_bwd_paramsE,@function
        .size           _ZN5flash25flash_bwd_dot_do_o_kernelILb0E23Flash_bwd_kernel_traitsILi256ELi64ELi32ELi8ELi4ELi1ELi2ELb1ELb1EN7cutlass10bfloat16_tE19Flash_kernel_traitsILi256ELi64ELi32ELi8ES3_EEEEvNS_16Flash_bwd_paramsE,(.L_x_1262 - _ZN5flash25flash_bwd_dot_do_o_kernelILb0E23Flash_bwd_kernel_traitsILi256ELi64ELi32ELi8ELi4ELi1ELi2ELb1ELb1EN7cutlass10bfloat16_tE19Flash_kernel_traitsILi256ELi64ELi32ELi8ES3_EEEEvNS_16Flash_bwd_paramsE)
        .other          _ZN5flash25flash_bwd_dot_do_o_kernelILb0E23Flash_bwd_kernel_traitsILi256ELi64ELi32ELi8ELi4ELi1ELi2ELb1ELb1EN7cutlass10bfloat16_tE19Flash_kernel_traitsILi256ELi64ELi32ELi8ES3_EEEEvNS_16Flash_bwd_paramsE,@"STO_CUDA_ENTRY STV_DEFAULT"
_ZN5flash25flash_bwd_dot_do_o_kernelILb0E23Flash_bwd_kernel_traitsILi256ELi64ELi32ELi8ELi4ELi1ELi2ELb1ELb1EN7cutlass10bfloat16_tE19Flash_kernel_traitsILi256ELi64ELi32ELi8ES3_EEEEvNS_16Flash_bwd_paramsE:
.text._ZN5flash25flash_bwd_dot_do_o_kernelILb0E23Flash_bwd_kernel_traitsILi256ELi64ELi32ELi8ELi4ELi1ELi2ELb1ELb1EN7cutlass10bfloat16_tE19Flash_kernel_traitsILi256ELi64ELi32ELi8ES3_EEEEvNS_16Flash_bwd_paramsE:
[----:B------:R-:W-:Y:S08]  /*0000*/  LDC R1, c[0x0][0x37c] ;  /* 0x0000df00ff017b82 */ /* 0x000ff00000000800 */
[----:B------:R-:W0:Y:S01]  /*0010*/  LDC.64 R2, c[0x0][0x460] ;  /* 0x00011800ff027b82 */ /* 0x000e220000000a00 */
[----:B------:R-:W1:Y:S01]  /*0020*/  S2R R7, SR_CTAID.Y ;  /* 0x0000000000077919 */ /* 0x000e620000002600 */
[----:B------:R-:W2:Y:S01]  /*0030*/  LDCU.64 UR6, c[0x0][0x358] ;  /* 0x00006b00ff0677ac */ /* 0x000ea20008000a00 */
[----:B------:R-:W-:Y:S01]  /*0040*/  IMAD.MOV.U32 R9, RZ, RZ, -0x1 ;  /* 0xffffffffff097424 */ /* 0x000fe200078e00ff */
[----:B0-----:R-:W-:-:S02]  /*0050*/  ISETP.NE.U32.AND P1, PT, R2, RZ, PT ;  /* 0x000000ff0200720c */ /* 0x001fc40003f25070 */
[----:B------:R-:W-:Y:S02]  /*0060*/  ISETP.NE.U32.AND P0, PT, R2, RZ, PT ;  /* 0x000000ff0200720c */ /* 0x000fe40003f05070 */
[C---:B------:R-:W-:Y:S02]  /*0070*/  ISETP.NE.AND.EX P1, PT, R3.reuse, RZ, PT, P1 ;  /* 0x000000ff0300720c */ /* 0x040fe40003f25310 */
[----:B------:R-:W-:-:S11]  /*0080*/  ISETP.NE.AND.EX P0, PT, R3, RZ, PT, P0 ;  /* 0x000000ff0300720c */ /* 0x000fd60003f05300 */
[----:B------:R-:W1:Y:S08]  /*0090*/  @P1 LDC.64 R4, c[0x0][0x460] ;  /* 0x00011800ff041b82 */ /* 0x000e700000000a00 */
[----:B------:R-:W0:Y:S01]  /*00a0*/  @P0 LDC.64 R2, c[0x0][0x460] ;  /* 0x00011800ff020b82 */ /* 0x000e220000000a00 */
[----:B-1----:R-:W-:-:S06]  /*00b0*/  @P1 IMAD.WIDE.U32 R4, R7, 0x4, R4 ;  /* 0x0000000407041825 */ /* 0x002fcc00078e0004 */
[----:B--2---:R-:W2:Y:S01]  /*00c0*/  @P1 LDG.E R4, desc[UR6][R4.64+0x4] ;  /* 0x0000040604041981 */ /* 0x004ea2000c1e1900 */
[----:B0-----:R-:W-:-:S05]  /*00d0*/  @P0 IMAD.WIDE.U32 R2, R7, 0x4, R2 ;  /* 0x0000000407020825 */ /* 0x001fca00078e0002 */
[----:B------:R-:W2:Y:S01]  /*00e0*/  @P0 LDG.E R9, desc[UR6][R2.64] ;  /* 0x0000000602090981 */ /* 0x000ea2000c1e1900 */
[----:B------:R-:W0:Y:S08]  /*00f0*/  S2UR UR4, SR_CTAID.X ;  /* 0x00000000000479c3 */ /* 0x000e300000002500 */
[----:B------:R-:W1:Y:S01]  /*0100*/  @!P1 LDC R0, c[0x0][0x434] ;  /* 0x00010d00ff009b82 */ /* 0x000e620000000800 */
[----:B0-----:R-:W-:Y:S01]  /*0110*/  USHF.L.U32 UR4, UR4, 0x6, URZ ;  /* 0x0000000604047899 */ /* 0x001fe200080006ff */
[----:B--2---:R-:W-:-:S05]  /*0120*/  @P1 IMAD.IADD R0, R4, 0x1, -R9 ;  /* 0x0000000104001824 */ /* 0x004fca00078e0a09 */
[----:B-1----:R-:W-:-:S13]  /*0130*/  ISETP.GT.AND P0, PT, R0, UR4, PT ;  /* 0x0000000400007c0c */ /* 0x002fda000bf04270 */
[----:B------:R-:W-:Y:S05]  /*0140*/  @!P0 EXIT ;  /* 0x000000000000894d */ /* 0x000fea0003800000 */
[----:B------:R-:W-:Y:S01]  /*0150*/  ISETP.NE.AND P0, PT, R9, -0x1, PT ;  /* 0xffffffff0900780c */ /* 0x000fe20003f05270 */
[----:B------:R-:W0:Y:S01]  /*0160*/  LDCU.U8 UR8, c[0x0][0x548] ;  /* 0x0000a900ff0877ac */ /* 0x000e220008000000 */
[----:B------:R-:W1:Y:S11]  /*0170*/  S2UR UR5, SR_CTAID.Z ;  /* 0x00000000000579c3 */ /* 0x000e760000002700 */
[----:B------:R-:W2:Y:S01]  /*0180*/  @!P0 LDC.64 R10, c[0x0][0x588] ;  /* 0x00016200ff0a8b82 */ /* 0x000ea20000000a00 */
[----:B0-----:R-:W-:-:S07]  /*0190*/  UISETP.NE.AND UP0, UPT, UR8, URZ, UPT ;  /* 0x000000ff0800728c */ /* 0x001fce000bf05270 */
[----:B------:R-:W0:Y:S08]  /*01a0*/  @!P0 LDC.64 R12, c[0x0][0x400] ;  /* 0x00010000ff0c8b82 */ /* 0x000e300000000a00 */
[----:B------:R-:W3:Y:S08]  /*01b0*/  @P0 LDC.64 R16, c[0x0][0x590] ;  /* 0x00016400ff100b82 */ /* 0x000ef00000000a00 */
[----:B------:R-:W4:Y:S01]  /*01c0*/  @P0 LDC.64 R18, c[0x0][0x408] ;  /* 0x00010200ff120b82 */ /* 0x000f220000000a00 */
[----:B--2---:R-:W-:-:S04]  /*01d0*/  @!P0 IMAD.WIDE.U32 R2, R7, R10, RZ ;  /* 0x0000000a07028225 */ /* 0x004fc800078e00ff */
[C---:B------:R-:W-:Y:S02]  /*01e0*/  @!P0 IMAD R14, R7.reuse, R11, R3 ;  /* 0x0000000b070e8224 */ /* 0x040fe400078e0203 */
[----:B------:R-:W-:Y:S02]  /*01f0*/  @!P0 IMAD.MOV.U32 R11, RZ, RZ, R2 ;  /* 0x000000ffff0b8224 */ /* 0x000fe400078e0002 */
[----:B0-----:R-:W-:-:S04]  /*0200*/  @!P0 IMAD.WIDE.U32 R4, R7, R12, RZ ;  /* 0x0000000c07048225 */ /* 0x001fc800078e00ff */
[----:B------:R-:W-:Y:S01]  /*0210*/  @!P0 IMAD R12, R7, R13, R5 ;  /* 0x0000000d070c8224 */ /* 0x000fe200078e0205 */
[----:B------:R-:W-:Y:S01]  /*0220*/  @!P0 MOV R73, R4 ;  /* 0x0000000400498202 */ /* 0x000fe20000000f00 */
[----:B---3--:R-:W-:-:S04]  /*0230*/  @P0 IMAD.WIDE.U32 R2, R9, R16, RZ ;  /* 0x0000001009020225 */ /* 0x008fc800078e00ff */
[C---:B------:R-:W-:Y:S02]  /*0240*/  @P0 IMAD R14, R9.reuse, R17, R3 ;  /* 0x00000011090e0224 */ /* 0x040fe400078e0203 */
[----:B------:R-:W-:Y:S02]  /*0250*/  @P0 IMAD.MOV.U32 R11, RZ, RZ, R2 ;  /* 0x000000ffff0b0224 */ /* 0x000fe400078e0002 */
[----:B----4-:R-:W-:-:S04]  /*0260*/  @P0 IMAD.WIDE.U32 R4, R9, R18, RZ ;  /* 0x0000001209040225 */ /* 0x010fc800078e00ff */
[----:B------:R-:W-:Y:S02]  /*0270*/  @P0 IMAD R12, R9, R19, R5 ;  /* 0x00000013090c0224 */ /* 0x000fe400078e0205 */
[----:B------:R-:W-:Y:S01]  /*0280*/  @P0 IMAD.MOV.U32 R73, RZ, RZ, R4 ;  /* 0x000000ffff490224 */ /* 0x000fe200078e0004 */
[----:B-1----:R-:W-:Y:S06]  /*0290*/  BRA.U !UP0, `(.L_x_245) ;  /* 0x0000000108247547 */ /* 0x002fec000b800000 */
[----:B------:R-:W0:Y:S01]  /*02a0*/  LDC R4, c[0x0][0x444] ;  /* 0x00011100ff047b82 */ /* 0x000e220000000800 */
[----:B------:R-:W-:-:S07]  /*02b0*/  ISETP.NE.AND P0, PT, R9, -0x1, PT ;  /* 0xffffffff0900780c */ /* 0x000fce0003f05270 */
[----:B------:R-:W1:Y:S08]  /*02c0*/  LDC R2, c[0x0][0x430] ;  /* 0x00010c00ff027b82 */ /* 0x000e700000000800 */
[----:B------:R-:W1:Y:S01]  /*02d0*/  LDC R3, c[0x0][0x454] ;  /* 0x00011500ff037b82 */ /* 0x000e620000000800 */
[----:B0-----:R-:W-:Y:S02]  /*02e0*/  @!P0 IMAD R9, R7, R4, RZ ;  /* 0x0000000407098224 */ /* 0x001fe400078e02ff */
[----:B-1----:R-:W-:-:S03]  /*02f0*/  IMAD R2, R2, 0x80, R3 ;  /* 0x0000008002027824 */ /* 0x002fc600078e0203 */
[----:B------:R-:W-:-:S05]  /*0300*/  LEA R3, R7, R9, 0x7 ;  /* 0x0000000907037211 */ /* 0x000fca00078e38ff */
[----:B------:R-:W-:Y:S01]  /*0310*/  IMAD R10, R2, UR5, R3 ;  /* 0x00000005020a7c24 */ /* 0x000fe2000f8e0203 */
[----:B------:R-:W-:Y:S06]  /*0320*/  BRA `(.L_x_246) ;  /* 0x0000000000107947 */ /* 0x000fec0003800000 */
.L_x_245:
[----:B------:R-:W0:Y:S08]  /*0330*/  LDC R10, c[0x0][0x3e0] ;  /* 0x0000f800ff0a7b82 */ /* 0x000e300000000800 */
[----:B------:R-:W1:Y:S01]  /*0340*/  LDC R3, c[0x0][0x444] ;  /* 0x00011100ff037b82 */ /* 0x000e620000000800 */
[----:B0-----:R-:W-:-:S04]  /*0350*/  IMAD R10, R7, R10, UR5 ;  /* 0x00000005070a7e24 */ /* 0x001fc8000f8e020a */
[----:B-1----:R-:W-:-:S07]  /*0360*/  IMAD R10, R10, R3, RZ ;  /* 0x000000030a0a7224 */ /* 0x002fce00078e02ff */
.L_x_246:
[----:B------:R-:W0:Y:S01]  /*0370*/  S2R R74, SR_TID.X ;  /* 0x00000000004a7919 */ /* 0x000e220000002100 */
[----:B------:R-:W1:Y:S01]  /*0380*/  LDC.64 R8, c[0x0][0x590] ;  /* 0x00016400ff087b82 */ /* 0x000e620000000a00 */
[----:B------:R-:W-:Y:S01]  /*0390*/  IMAD.MOV.U32 R69, RZ, RZ, RZ ;  /* 0x000000ffff457224 */ /* 0x000fe200078e00ff */
[----:B------:R-:W-:Y:S01]  /*03a0*/  BSSY.RECONVERGENT B0, `(.L_x_247) ;  /* 0x000003c000007945 */ /* 0x000fe20003800200 */
[----:B------:R-:W-:Y:S01]  /*03b0*/  HFMA2 R18, -RZ, RZ, 0, 0 ;  /* 0x00000000ff127431 */ /* 0x000fe200000001ff */
[----:B------:R-:W-:Y:S02]  /*03c0*/  CS2R R34, SRZ ;  /* 0x0000000000227805 */ /* 0x000fe4000001ff00 */
[----:B------:R-:W-:Y:S02]  /*03d0*/  CS2R R32, SRZ ;  /* 0x0000000000207805 */ /* 0x000fe4000001ff00 */
[----:B------:R-:W-:Y:S02]  /*03e0*/  CS2R R50, SRZ ;  /* 0x0000000000327805 */ /* 0x000fe4000001ff00 */
[----:B------:R-:W-:Y:S01]  /*03f0*/  CS2R R48, SRZ ;  /* 0x0000000000307805 */ /* 0x000fe2000001ff00 */
[----:B------:R-:W2:Y:S01]  /*0400*/  LDC.64 R16, c[0x0][0x598] ;  /* 0x00016600ff107b82 */ /* 0x000ea20000000a00 */
[----:B------:R-:W-:-:S02]  /*0410*/  CS2R R66, SRZ ;  /* 0x0000000000427805 */ /* 0x000fc4000001ff00 */
[----:B------:R-:W-:Y:S02]  /*0420*/  CS2R R64, SRZ ;  /* 0x0000000000407805 */ /* 0x000fe4000001ff00 */
[----:B------:R-:W-:Y:S02]  /*0430*/  CS2R R22, SRZ ;  /* 0x0000000000167805 */ /* 0x000fe4000001ff00 */
[----:B------:R-:W-:Y:S02]  /*0440*/  CS2R R20, SRZ ;  /* 0x0000000000147805 */ /* 0x000fe4000001ff00 */
[----:B------:R-:W-:Y:S02]  /*0450*/  CS2R R26, SRZ ;  /* 0x00000000001a7805 */ /* 0x000fe4000001ff00 */
[----:B------:R-:W-:Y:S02]  /*0460*/  CS2R R24, SRZ ;  /* 0x0000000000187805 */ /* 0x000fe4000001ff00 */
[----:B------:R-:W-:Y:S01]  /*0470*/  CS2R R54, SRZ ;  /* 0x0000000000367805 */ /* 0x000fe2000001ff00 */
[----:B------:R-:W3:Y:S01]  /*0480*/  LDC.64 R2, c[0x0][0x408] ;  /* 0x00010200ff027b82 */ /* 0x000ee20000000a00 */
[----:B------:R-:W-:-:S07]  /*0490*/  CS2R R52, SRZ ;  /* 0x0000000000347805 */ /* 0x000fce000001ff00 */
[----:B------:R-:W4:Y:S01]  /*04a0*/  LDC.64 R70, c[0x0][0x410] ;  /* 0x00010400ff467b82 */ /* 0x000f220000000a00 */
[----:B0-----:R-:W-:Y:S01]  /*04b0*/  IMAD.SHL.U32 R68, R74, 0x8, RZ ;  /* 0x000000084a447824 */ /* 0x001fe200078e00ff */
[----:B------:R-:W-:-:S04]  /*04c0*/  SHF.R.U32.HI R75, RZ, 0x3, R74 ;  /* 0x00000003ff4b7819 */ /* 0x000fc8000001164a */
[----:B------:R-:W-:-:S04]  /*04d0*/  LOP3.LUT R68, R68, 0x38, RZ, 0xc0, !PT ;  /* 0x0000003844447812 */ /* 0x000fc800078ec0ff */
[----:B------:R-:W-:Y:S01]  /*04e0*/  LOP3.LUT R76, R68, 0x40, RZ, 0xfc, !PT ;  /* 0x00000040444c7812 */ /* 0x000fe200078efcff */
[----:B-1----:R-:W-:Y:S01]  /*04f0*/  IMAD.WIDE.U32 R4, R8, UR4, R68 ;  /* 0x0000000408047c25 */ /* 0x002fe2000f8e0044 */
[C---:B------:R-:W-:Y:S02]  /*0500*/  LOP3.LUT R77, R68.reuse, 0x80, RZ, 0xfc, !PT ;  /* 0x00000080444d7812 */ /* 0x040fe400078efcff */
[----:B------:R-:W-:Y:S01]  /*0510*/  LOP3.LUT R78, R68, 0xc0, RZ, 0xfc, !PT ;  /* 0x000000c0444e7812 */ /* 0x000fe200078efcff */
[----:B------:R-:W-:Y:S01]  /*0520*/  IMAD R5, R9, UR4, R5 ;  /* 0x0000000409057c24 */ /* 0x000fe2000f8e0205 */
[----:B------:R-:W-:Y:S01]  /*0530*/  IADD3 R4, P0, PT, R11, R4, RZ ;  /* 0x000000040b047210 */ /* 0x000fe20007f1e0ff */
[----:B---3--:R-:W-:-:S04]  /*0540*/  IMAD.WIDE.U32 R6, R2, UR4, R68 ;  /* 0x0000000402067c25 */ /* 0x008fc8000f8e0044 */
[----:B------:R-:W-:Y:S01]  /*0550*/  IMAD.X R5, R14, 0x1, R5, P0 ;  /* 0x000000010e057824 */ /* 0x000fe200000e0605 */
[----:B------:R-:W-:Y:S01]  /*0560*/  IADD3 R72, P1, PT, R73, R6, RZ ;  /* 0x0000000649487210 */ /* 0x000fe20007f3e0ff */
[----:B------:R-:W-:Y:S01]  /*0570*/  IMAD R7, R3, UR4, R7 ;  /* 0x0000000403077c24 */ /* 0x000fe2000f8e0207 */
[----:B------:R-:W-:Y:S01]  /*0580*/  CS2R R14, SRZ ;  /* 0x00000000000e7805 */ /* 0x000fe2000001ff00 */
[----:B--2---:R-:W-:-:S03]  /*0590*/  IMAD.WIDE.U32 R28, R16, UR5, R4 ;  /* 0x00000005101c7c25 */ /* 0x004fc6000f8e0004 */
[----:B------:R-:W-:Y:S01]  /*05a0*/  IADD3.X R73, PT, PT, R12, R7, RZ, P1, !PT ;  /* 0x000000070c497210 */ /* 0x000fe20000ffe4ff */
[----:B------:R-:W-:Y:S01]  /*05b0*/  VIADD R4, R0, -UR4 ;  /* 0x8000000400047c36 */ /* 0x000fe20008000000 */
[----:B------:R-:W-:Y:S01]  /*05c0*/  CS2R R12, SRZ ;  /* 0x00000000000c7805 */ /* 0x000fe2000001ff00 */
[C---:B------:R-:W-:Y:S01]  /*05d0*/  VIADD R0, R75.reuse, 0x20 ;  /* 0x000000204b007836 */ /* 0x040fe20000000000 */
[----:B------:R-:W-:Y:S01]  /*05e0*/  CS2R R6, SRZ ;  /* 0x0000000000067805 */ /* 0x000fe2000001ff00 */
[----:B----4-:R-:W-:Y:S01]  /*05f0*/  IMAD.WIDE.U32 R72, R70, UR5, R72 ;  /* 0x0000000546487c25 */ /* 0x010fe2000f8e0048 */
[-C--:B------:R-:W-:Y:S02]  /*0600*/  ISETP.GE.AND P0, PT, R75, R4.reuse, PT ;  /* 0x000000044b00720c */ /* 0x080fe40003f06270 */
[----:B------:R-:W-:Y:S01]  /*0610*/  ISETP.GE.AND P1, PT, R0, R4, PT ;  /* 0x000000040000720c */ /* 0x000fe20003f26270 */
[----:B------:R-:W-:Y:S01]  /*0620*/  IMAD R17, R17, UR5, R29 ;  /* 0x0000000511117c24 */ /* 0x000fe2000f8e021d */
[----:B------:R-:W-:Y:S01]  /*0630*/  CS2R R4, SRZ ;  /* 0x0000000000047805 */ /* 0x000fe2000001ff00 */
[----:B------:R-:W-:-:S02]  /*0640*/  IMAD R71, R71, UR5, R73 ;  /* 0x0000000547477c24 */ /* 0x000fc4000f8e0249 */
[----:B------:R-:W-:-:S06]  /*0650*/  VIADD R0, R10, UR4 ;  /* 0x000000040a007c36 */ /* 0x000fcc0008000000 */
[----:B------:R-:W-:Y:S05]  /*0660*/  @P0 BRA `(.L_x_248) ;  /* 0x00000000003c0947 */ /* 0x000fea0003800000 */
[----:B------:R-:W0:Y:S01]  /*0670*/  LDCU UR8, c[0x0][0x440] ;  /* 0x00008800ff0877ac */ /* 0x000e220008000800 */
[----:B------:R-:W-:Y:S01]  /*0680*/  IMAD.MOV.U32 R16, RZ, RZ, R28 ;  /* 0x000000ffff107224 */ /* 0x000fe200078e001c */
[----:B------:R-:W1:Y:S03]  /*0690*/  LDCU.64 UR10, c[0x0][0x550] ;  /* 0x0000aa00ff0a77ac */ /* 0x000e660008000a00 */
[----:B------:R-:W-:-:S04]  /*06a0*/  IMAD.WIDE.U32 R10, R75, R8, R16 ;  /* 0x000000084b0a7225 */ /* 0x000fc800078e0010 */
[----:B------:R-:W-:Y:S01]  /*06b0*/  IMAD R11, R75, R9, R11 ;  /* 0x000000094b0b7224 */ /* 0x000fe200078e020b */
[----:B0-----:R-:W-:Y:S02]  /*06c0*/  ISETP.GE.AND P2, PT, R68, UR8, PT ;  /* 0x0000000844007c0c */ /* 0x001fe4000bf46270 */
[----:B------:R-:W-:Y:S02]  /*06d0*/  ISETP.GE.AND P3, PT, R76, UR8, PT ;  /* 0x000000084c007c0c */ /* 0x000fe4000bf66270 */
[----:B------:R-:W-:Y:S02]  /*06e0*/  ISETP.GE.AND P4, PT, R77, UR8, PT ;  /* 0x000000084d007c0c */ /* 0x000fe4000bf86270 */
[----:B------:R-:W-:Y:S02]  /*06f0*/  ISETP.GE.AND P5, PT, R78, UR8, PT ;  /* 0x000000084e007c0c */ /* 0x000fe4000bfa6270 */
[----:B-1----:R-:W-:-:S04]  /*0700*/  LEA R30, P6, R10, UR10, 0x1 ;  /* 0x0000000a0a1e7c11 */ /* 0x002fc8000f8c08ff */
[----:B------:R-:W-:-:S05]  /*0710*/  LEA.HI.X R31, R10, UR11, R11, 0x1, P6 ;  /* 0x0000000b0a1f7c11 */ /* 0x000fca000b0f0c0b */
[----:B------:R0:W5:Y:S04]  /*0720*/  @!P2 LDG.E.128 R64, desc[UR6][R30.64] ;  /* 0x000000061e40a981 */ /* 0x000168000c1e1d00 */
[----:B------:R0:W5:Y:S04]  /*0730*/  @!P3 LDG.E.128 R48, desc[UR6][R30.64+0x80] ;  /* 0x000080061e30b981 */ /* 0x000168000c1e1d00 */
[----:B------:R0:W5:Y:S04]  /*0740*/  @!P4 LDG.E.128 R32, desc[UR6][R30.64+0x100] ;  /* 0x000100061e20c981 */ /* 0x000168000c1e1d00 */
[----:B------:R0:W5:Y:S02]  /*0750*/  @!P5 LDG.E.128 R12, desc[UR6][R30.64+0x180] ;  /* 0x000180061e0cd981 */ /* 0x000164000c1e1d00 */
.L_x_248:
[----:B------:R-:W-:Y:S05]  /*0760*/  BSYNC.RECONVERGENT B0 ;  /* 0x0000000000007941 */ /* 0x000fea0003800200 */
.L_x_247:
[----:B------:R-:W-:Y:S04]  /*0770*/  BSSY.RECONVERGENT B0, `(.L_x_249) ;  /* 0x0000016000007945 */ /* 0x000fe80003800200 */
[----:B------:R-:W-:Y:S05]  /*0780*/  @P1 BRA `(.L_x_250) ;  /* 0x0000000000501947 */ /* 0x000fea0003800000 */
[----:B------:R-:W1:Y:S01]  /*0790*/  LDCU UR8, c[0x0][0x440] ;  /* 0x00008800ff0877ac */ /* 0x000e620008000800 */
[----:B------:R-:W-:Y:S01]  /*07a0*/  IADD3 R19, P2, PT, R75, 0x20, RZ ;  /* 0x000000204b137810 */ /* 0x000fe20007f5e0ff */
[----:B------:R-:W-:Y:S01]  /*07b0*/  IMAD.MOV.U32 R10, RZ, RZ, R28 ;  /* 0x000000ffff0a7224 */ /* 0x000fe200078e001c */
[----:B------:R-:W2:Y:S03]  /*07c0*/  LDCU.64 UR10, c[0x0][0x550] ;  /* 0x0000aa00ff0a77ac */ /* 0x000ea60008000a00 */
[----:B------:R-:W-:-:S04]  /*07d0*/  IMAD.X R11, RZ, RZ, RZ, P2 ;  /* 0x000000ffff0b7224 */ /* 0x000fc800010e06ff */
[----:B------:R-:W-:Y:S01]  /*07e0*/  IMAD R16, R11, R8, RZ ;  /* 0x000000080b107224 */ /* 0x000fe200078e02ff */
[----:B------:R-:W-:-:S03]  /*07f0*/  MOV R11, R17 ;  /* 0x00000011000b7202 */ /* 0x000fc60000000f00 */
[C---:B------:R-:W-:Y:S02]  /*0800*/  IMAD R9, R19.reuse, R9, R16 ;  /* 0x0000000913097224 */ /* 0x040fe400078e0210 */
[----:B------:R-:W-:Y:S01]  /*0810*/  IMAD.WIDE.U32 R10, R19, R8, R10 ;  /* 0x00000008130a7225 */ /* 0x000fe200078e000a */
[----:B-1----:R-:W-:Y:S02]  /*0820*/  ISETP.GE.AND P3, PT, R68, UR8, PT ;  /* 0x0000000844007c0c */ /* 0x002fe4000bf66270 */
[----:B------:R-:W-:Y:S01]  /*0830*/  ISETP.GE.AND P4, PT, R76, UR8, PT ;  /* 0x000000084c007c0c */ /* 0x000fe2000bf86270 */
[----:B------:R-:W-:Y:S01]  /*0840*/  IMAD.IADD R9, R11, 0x1, R9 ;  /* 0x000000010b097824 */ /* 0x000fe200078e0209 */
[----:B------:R-:W-:Y:S02]  /*0850*/  ISETP.GE.AND P5, PT, R77, UR8, PT ;  /* 0x000000084d007c0c */ /* 0x000fe4000bfa6270 */
[----:B------:R-:W-:Y:S02]  /*0860*/  ISETP.GE.AND P6, PT, R78, UR8, PT ;  /* 0x000000084e007c0c */ /* 0x000fe4000bfc6270 */
[----:B--2---:R-:W-:-:S04]  /*0870*/  LEA R8, P2, R10, UR10, 0x1 ;  /* 0x0000000a0a087c11 */ /* 0x004fc8000f8408ff */
[----:B------:R-:W-:-:S05]  /*0880*/  LEA.HI.X R9, R10, UR11, R9, 0x1, P2 ;  /* 0x0000000b0a097c11 */ /* 0x000fca00090f0c09 */
[----:B------:R1:W5:Y:S04]  /*0890*/  @!P3 LDG.E.128 R52, desc[UR6][R8.64] ;  /* 0x000000060834b981 */ /* 0x000368000c1e1d00 */
[----:B------:R1:W5:Y:S04]  /*08a0*/  @!P4 LDG.E.128 R24, desc[UR6][R8.64+0x80] ;  /* 0x000080060818c981 */ /* 0x000368000c1e1d00 */
[----:B------:R1:W5:Y:S04]  /*08b0*/  @!P5 LDG.E.128 R20, desc[UR6][R8.64+0x100] ;  /* 0x000100060814d981 */ /* 0x000368000c1e1d00 */
[----:B------:R1:W5:Y:S02]  /*08c0*/  @!P6 LDG.E.128 R4, desc[UR6][R8.64+0x180] ;  /* 0x000180060804e981 */ /* 0x000364000c1e1d00 */
.L_x_250:
[----:B------:R-:W-:Y:S05]  /*08d0*/  BSYNC.RECONVERGENT B0 ;  /* 0x0000000000007941 */ /* 0x000fea0003800200 */
.L_x_249:
[----:B------:R-:W-:Y:S01]  /*08e0*/  BSSY.RECONVERGENT B0, `(.L_x_251) ;  /* 0x0000019000007945 */ /* 0x000fe20003800200 */
[----:B------:R-:W-:Y:S01]  /*08f0*/  IMAD.MOV.U32 R19, RZ, RZ, RZ ;  /* 0x000000ffff137224 */ /* 0x000fe200078e00ff */
[----:B------:R-:W-:Y:S02]  /*0900*/  CS2R R16, SRZ ;  /* 0x0000000000107805 */ /* 0x000fe4000001ff00 */
[----:B------:R-:W-:Y:S02]  /*0910*/  CS2R R38, SRZ ;  /* 0x0000000000267805 */ /* 0x000fe4000001ff00 */
[----:B------:R-:W-:Y:S02]  /*0920*/  CS2R R36, SRZ ;  /* 0x0000000000247805 */ /* 0x000fe4000001ff00 */
[----:B------:R-:W-:Y:S02]  /*0930*/  CS2R R42, SRZ ;  /* 0x00000000002a7805 */ /* 0x000fe4000001ff00 */
[----:B------:R-:W-:-:S02]  /*0940*/  CS2R R40, SRZ ;  /* 0x0000000000287805 */ /* 0x000fc4000001ff00 */
[----:B------:R-:W-:Y:S02]  /*0950*/  CS2R R62, SRZ ;  /* 0x00000000003e7805 */ /* 0x000fe4000001ff00 */
[----:B------:R-:W-:Y:S01]  /*0960*/  CS2R R60, SRZ ;  /* 0x00000000003c7805 */ /* 0x000fe2000001ff00 */
[----:B------:R-:W-:Y:S06]  /*0970*/  @P0 BRA `(.L_x_252) ;  /* 0x00000000003c0947 */ /* 0x000fec0003800000 */
[----:B------:R-:W2:Y:S01]  /*0980*/  LDCU UR8, c[0x0][0x440] ;  /* 0x00008800ff0877ac */ /* 0x000ea20008000800 */
[----:B------:R-:W-:Y:S01]  /*0990*/  IMAD.MOV.U32 R70, RZ, RZ, R72 ;  /* 0x000000ffff467224 */ /* 0x000fe200078e0048 */
[----:B------:R-:W3:Y:S03]  /*09a0*/  LDCU.64 UR4, c[0x0][0x3f0] ;  /* 0x00007e00ff0477ac */ /* 0x000ee60008000a00 */
[----:B-1----:R-:W-:-:S04]  /*09b0*/  IMAD.WIDE.U32 R8, R75, R2, R70 ;  /* 0x000000024b087225 */ /* 0x002fc800078e0046 */
[----:B------:R-:W-:Y:S01]  /*09c0*/  IMAD R9, R75, R3, R9 ;  /* 0x000000034b097224 */ /* 0x000fe200078e0209 */
[----:B--2---:R-:W-:Y:S02]  /*09d0*/  ISETP.GE.AND P2, PT, R68, UR8, PT ;  /* 0x0000000844007c0c */ /* 0x004fe4000bf46270 */
[----:B------:R-:W-:Y:S02]  /*09e0*/  ISETP.GE.AND P3, PT, R76, UR8, PT ;  /* 0x000000084c007c0c */ /* 0x000fe4000bf66270 */
[----:B------:R-:W-:Y:S02]  /*09f0*/  ISETP.GE.AND P4, PT, R77, UR8, PT ;  /* 0x000000084d007c0c */ /* 0x000fe4000bf86270 */
[----:B------:R-:W-:Y:S02]  /*0a00*/  ISETP.GE.AND P5, PT, R78, UR8, PT ;  /* 0x000000084e007c0c */ /* 0x000fe4000bfa6270 */
[----:B---3--:R-:W-:-:S04]  /*0a10*/  LEA R10, P0, R8, UR4, 0x1 ;  /* 0x00000004080a7c11 */ /* 0x008fc8000f8008ff */
[----:B------:R-:W-:-:S05]  /*0a20*/  LEA.HI.X R11, R8, UR5, R9, 0x1, P0 ;  /* 0x00000005080b7c11 */ /* 0x000fca00080f0c09 */
[----:B------:R2:W5:Y:S04]  /*0a30*/  @!P2 LDG.E.128 R60, desc[UR6][R10.64] ;  /* 0x000000060a3ca981 */ /* 0x000568000c1e1d00 */
[----:B------:R2:W5:Y:S04]  /*0a40*/  @!P3 LDG.E.128 R40, desc[UR6][R10.64+0x80] ;  /* 0x000080060a28b981 */ /* 0x000568000c1e1d00 */
[----:B------:R2:W5:Y:S04]  /*0a50*/  @!P4 LDG.E.128 R36, desc[UR6][R10.64+0x100] ;  /* 0x000100060a24c981 */ /* 0x000568000c1e1d00 */
[----:B------:R2:W5:Y:S02]  /*0a60*/  @!P5 LDG.E.128 R16, desc[UR6][R10.64+0x180] ;  /* 0x000180060a10d981 */ /* 0x000564000c1e1d00 */
.L_x_252:
[----:B------:R-:W-:Y:S05]  /*0a70*/  BSYNC.RECONVERGENT B0 ;  /* 0x0000000000007941 */ /* 0x000fea0003800200 */
.L_x_251:
[----:B------:R-:W-:Y:S01]  /*0a80*/  BSSY.RECONVERGENT B0, `(.L_x_253) ;  /* 0x000001e000007945 */ /* 0x000fe20003800200 */
[----:B--2---:R-:W-:Y:S02]  /*0a90*/  CS2R R10, SRZ ;  /* 0x00000000000a7805 */ /* 0x004fe4000001ff00 */
[----:B-1----:R-:W-:Y:S02]  /*0aa0*/  CS2R R8, SRZ ;  /* 0x0000000000087805 */ /* 0x002fe4000001ff00 */
[----:B0-----:R-:W-:Y:S02]  /*0ab0*/  CS2R R30, SRZ ;  /* 0x00000000001e7805 */ /* 0x001fe4000001ff00 */
[----:B------:R-:W-:Y:S02]  /*0ac0*/  CS2R R28, SRZ ;  /* 0x00000000001c7805 */ /* 0x000fe4000001ff00 */
[----:B------:R-:W-:Y:S02]  /*0ad0*/  CS2R R46, SRZ ;  /* 0x00000000002e7805 */ /* 0x000fe4000001ff00 */
[----:B------:R-:W-:-:S02]  /*0ae0*/  CS2R R44, SRZ ;  /* 0x00000000002c7805 */ /* 0x000fc4000001ff00 */
[----:B------:R-:W-:Y:S02]  /*0af0*/  CS2R R58, SRZ ;  /* 0x00000000003a7805 */ /* 0x000fe4000001ff00 */
[----:B------:R-:W-:Y:S01]  /*0b00*/  CS2R R56, SRZ ;  /* 0x0000000000387805 */ /* 0x000fe2000001ff00 */
[----:B------:R-:W-:Y:S06]  /*0b10*/  @P1 BRA `(.L_x_254) ;  /* 0x0000000000501947 */ /* 0x000fec0003800000 */
[----:B------:R-:W0:Y:S01]  /*0b20*/  LDCU UR4, c[0x0][0x440] ;  /* 0x00008800ff0477ac */ /* 0x000e220008000800 */
[----:B------:R-:W-:Y:S01]  /*0b30*/  IADD3 R75, P0, PT, R75, 0x20, RZ ;  /* 0x000000204b4b7810 */ /* 0x000fe20007f1e0ff */
[----:B------:R-:W-:Y:S01]  /*0b40*/  IMAD.MOV.U32 R69, RZ, RZ, R71 ;  /* 0x000000ffff457224 */ /* 0x000fe200078e0047 */
[----:B------:R-:W1:Y:S03]  /*0b50*/  LDCU.64 UR8, c[0x0][0x3f0] ;  /* 0x00007e00ff0877ac */ /* 0x000e660008000a00 */
[----:B------:R-:W-:Y:S01]  /*0b60*/  IMAD.X R71, RZ, RZ, RZ, P0 ;  /* 0x000000ffff477224 */ /* 0x000fe200000e06ff */
[----:B0-----:R-:W-:Y:S02]  /*0b70*/  ISETP.GE.AND P1, PT, R68, UR4, PT ;  /* 0x0000000444007c0c */ /* 0x001fe4000bf26270 */
[----:B------:R-:W-:Y:S02]  /*0b80*/  MOV R68, R72 ;  /* 0x0000004800447202 */ /* 0x000fe40000000f00 */
[----:B------:R-:W-:-:S02]  /*0b90*/  ISETP.GE.AND P2, PT, R76, UR4, PT ;  /* 0x000000044c007c0c */ /* 0x000fc4000bf46270 */
[----:B------:R-:W-:Y:S01]  /*0ba0*/  ISETP.GE.AND P3, PT, R77, UR4, PT ;  /* 0x000000044d007c0c */ /* 0x000fe2000bf66270 */
[----:B------:R-:W-:Y:S01]  /*0bb0*/  IMAD.WIDE.U32 R68, R75, R2, R68 ;  /* 0x000000024b447225 */ /* 0x000fe200078e0044 */
[----:B------:R-:W-:-:S03]  /*0bc0*/  ISETP.GE.AND P4, PT, R78, UR4, PT ;  /* 0x000000044e007c0c */ /* 0x000fc6000bf86270 */
[----:B------:R-:W-:-:S04]  /*0bd0*/  IMAD R2, R71, R2, RZ ;  /* 0x0000000247027224 */ /* 0x000fc800078e02ff */
[----:B------:R-:W-:Y:S01]  /*0be0*/  IMAD R3, R75, R3, R2 ;  /* 0x000000034b037224 */ /* 0x000fe200078e0202 */
[----:B-1----:R-:W-:-:S03]  /*0bf0*/  LEA R2, P0, R68, UR8, 0x1 ;  /* 0x0000000844027c11 */ /* 0x002fc6000f8008ff */
[----:B------:R-:W-:-:S05]  /*0c00*/  IMAD.IADD R3, R69, 0x1, R3 ;  /* 0x0000000145037824 */ /* 0x000fca00078e0203 */
[----:B------:R-:W-:-:S05]  /*0c10*/  LEA.HI.X R3, R68, UR9, R3, 0x1, P0 ;  /* 0x0000000944037c11 */ /* 0x000fca00080f0c03 */
[----:B------:R0:W5:Y:S04]  /*0c20*/  @!P1 LDG.E.128 R56, desc[UR6][R2.64] ;  /* 0x0000000602389981 */ /* 0x000168000c1e1d00 */
[----:B------:R0:W5:Y:S04]  /*0c30*/  @!P2 LDG.E.128 R44, desc[UR6][R2.64+0x80] ;  /* 0x00008006022ca981 */ /* 0x000168000c1e1d00 */
[----:B------:R0:W5:Y:S04]  /*0c40*/  @!P3 LDG.E.128 R28, desc[UR6][R2.64+0x100] ;  /* 0x00010006021cb981 */ /* 0x000168000c1e1d00 */
[----:B------:R0:W5:Y:S02]  /*0c50*/  @!P4 LDG.E.128 R8, desc[UR6][R2.64+0x180] ;  /* 0x000180060208c981 */ /* 0x000164000c1e1d00 */
.L_x_254:
[----:B------:R-:W-:Y:S05]  /*0c60*/  BSYNC.RECONVERGENT B0 ;  /* 0x0000000000007941 */ /* 0x000fea0003800200 */
.L_x_253:
[----:B0----5:R-:W-:Y:S01]  /*0c70*/  LOP3.LUT R2, R64, 0xffff0000, RZ, 0xc0, !PT ;  /* 0xffff000040027812 */ /* 0x021fe200078ec0ff */
[----:B------:R-:W0:Y:S01]  /*0c80*/  LDCU.64 UR4, c[0x0][0x5e8] ;  /* 0x0000bd00ff0477ac */ /* 0x000e220008000a00 */
[----:B------:R-:W-:Y:S02]  /*0c90*/  LOP3.LUT R3, R60, 0xffff0000, RZ, 0xc0, !PT ;  /* 0xffff00003c037812 */ /* 0x000fe400078ec0ff */
[----:B------:R-:W-:Y:S01]  /*0ca0*/  LOP3.LUT R71, R52, 0xffff0000, RZ, 0xc0, !PT ;  /* 0xffff000034477812 */ /* 0x000fe200078ec0ff */
[----:B------:R-:W1:Y:S01]  /*0cb0*/  LDCU UR8, c[0x0][0x4f4] ;  /* 0x00009e80ff0877ac */ /* 0x000e620008000800 */
[----:B------:R-:W-:Y:S01]  /*0cc0*/  SHF.L.U32 R64, R64, 0x10, RZ ;  /* 0x0000001040407819 */ /* 0x000fe200000006ff */
[----:B------:R-:W-:Y:S01]  /*0cd0*/  FMUL.FTZ R69, R2, R3 ;  /* 0x0000000302457220 */ /* 0x000fe20000410000 */
[----:B------:R-:W-:Y:S01]  /*0ce0*/  LOP3.LUT R2, R56, 0xffff0000, RZ, 0xc0, !PT ;  /* 0xffff000038027812 */ /* 0x000fe200078ec0ff */
[----:B------:R-:W-:Y:S01]  /*0cf0*/  IMAD.U32 R3, R60, 0x10000, RZ ;  /* 0x000100003c037824 */ /* 0x000fe200078e00ff */
[----:B------:R-:W-:Y:S01]  /*0d00*/  LOP3.LUT R60, R63, 0xffff0000, RZ, 0xc0, !PT ;  /* 0xffff00003f3c7812 */ /* 0x000fe200078ec0ff */
[----:B------:R-:W-:Y:S01]  /*0d10*/  IMAD.U32 R56, R56, 0x10000, RZ ;  /* 0x0001000038387824 */ /* 0x000fe200078e00ff */
[----:B------:R-:W-:Y:S01]  /*0d20*/  LOP3.LUT P0, RZ, R74, 0x7, RZ, 0xc0, !PT ;  /* 0x000000074aff7812 */ /* 0x000fe2000780c0ff */
[----:B------:R-:W-:Y:S01]  /*0d30*/  FMUL.FTZ R73, R2, R71 ;  /* 0x0000004702497220 */ /* 0x000fe20000410000 */
[----:B------:R-:W-:Y:S01]  /*0d40*/  FFMA.FTZ R69, R64, R3, R69 ;  /* 0x0000000340457223 */ /* 0x000fe20000010045 */
[----:B------:R-:W-:Y:S01]  /*0d50*/  SHF.L.U32 R2, R65, 0x10, RZ ;  /* 0x0000001041027819 */ /* 0x000fe200000006ff */
[----:B------:R-:W-:Y:S01]  /*0d60*/  IMAD.U32 R3, R61, 0x10000, RZ ;  /* 0x000100003d037824 */ /* 0x000fe200078e00ff */
[----:B------:R-:W-:Y:S01]  /*0d70*/  LOP3.LUT R65, R65, 0xffff0000, RZ, 0xc0, !PT ;  /* 0xffff000041417812 */ /* 0x000fe200078ec0ff */
[----:B------:R-:W-:-:S02]  /*0d80*/  IMAD.U32 R71, R52, 0x10000, RZ ;  /* 0x0001000034477824 */ /* 0x000fc400078e00ff */
[----:B------:R-:W-:Y:S01]  /*0d90*/  FFMA.FTZ R64, R2, R3, R69 ;  /* 0x0000000302407223 */ /* 0x000fe20000010045 */
[----:B------:R-:W-:Y:S02]  /*0da0*/  IMAD.U32 R69, R57, 0x10000, RZ ;  /* 0x0001000039457824 */ /* 0x000fe400078e00ff */
[----:B------:R-:W-:Y:S01]  /*0db0*/  FFMA.FTZ R56, R56, R71, R73 ;  /* 0x0000004738387223 */ /* 0x000fe20000010049 */
[----:B------:R-:W-:Y:S01]  /*0dc0*/  IMAD.U32 R52, R53, 0x10000, RZ ;  /* 0x0001000035347824 */ /* 0x000fe200078e00ff */
[----:B------:R-:W-:Y:S01]  /*0dd0*/  LOP3.LUT R57, R57, 0xffff0000, RZ, 0xc0, !PT ;  /* 0xffff000039397812 */ /* 0x000fe200078ec0ff */
[----:B------:R-:W-:Y:S01]  /*0de0*/  IMAD.U32 R3, R67, 0x10000, RZ ;  /* 0x0001000043037824 */ /* 0x000fe200078e00ff */
[----:B------:R-:W-:Y:S01]  /*0df0*/  LOP3.LUT R53, R53, 0xffff0000, RZ, 0xc0, !PT ;  /* 0xffff000035357812 */ /* 0x000fe200078ec0ff */
[----:B------:R-:W-:Y:S01]  /*0e00*/  FFMA.FTZ R68, R69, R52, R56 ;  /* 0x0000003445447223 */ /* 0x000fe20000010038 */
[----:B------:R-:W-:Y:S01]  /*0e10*/  LOP3.LUT R52, R61, 0xffff0000, RZ, 0xc0, !PT ;  /* 0xffff00003d347812 */ /* 0x000fe200078ec0ff */
[C---:B------:R-:W-:Y:S01]  /*0e20*/  IMAD.U32 R61, R62.reuse, 0x10000, RZ ;  /* 0x000100003e3d7824 */ /* 0x040fe200078e00ff */
[----:B------:R-:W-:Y:S01]  /*0e30*/  LOP3.LUT R69, R62, 0xffff0000, RZ, 0xc0, !PT ;  /* 0xffff00003e457812 */ /* 0x000fe200078ec0ff */
[----:B------:R-:W-:-:S02]  /*0e40*/  IMAD.U32 R62, R54, 0x10000, RZ ;  /* 0x00010000363e7824 */ /* 0x000fc400078e00ff */
[----:B------:R-:W-:Y:S01]  /*0e50*/  FFMA.FTZ R53, R57, R53, R68 ;  /* 0x0000003539357223 */ /* 0x000fe20000010044 */
[----:B------:R-:W-:Y:S01]  /*0e60*/  FFMA.FTZ R65, R65, R52, R64 ;  /* 0x0000003441417223 */ /* 0x000fe20000010040 */
[----:B------:R-:W-:Y:S01]  /*0e70*/  SHF.L.U32 R52, R58, 0x10, RZ ;  /* 0x000000103a347819 */ /* 0x000fe200000006ff */
[----:B------:R-:W-:Y:S01]  /*0e80*/  IMAD.U32 R56, R63, 0x10000, RZ ;  /* 0x000100003f387824 */ /* 0x000fe200078e00ff */
[----:B------:R-:W-:Y:S02]  /*0e90*/  SHF.L.U32 R2, R66, 0x10, RZ ;  /* 0x0000001042027819 */ /* 0x000fe400000006ff */
[----:B------:R-:W-:Y:S01]  /*0ea0*/  LOP3.LUT R57, R58, 0xffff0000, RZ, 0xc0, !PT ;  /* 0xffff00003a397812 */ /* 0x000fe200078ec0ff */
[----:B------:R-:W-:Y:S01]  /*0eb0*/  FFMA.FTZ R52, R52, R62, R53 ;  /* 0x0000003e34347223 */ /* 0x000fe20000010035 */
        /* <DEDUP_REMOVED lines=8> */
[----:B------:R-:W-:Y:S01]  /*0f40*/  LOP3.LUT R55, R55, 0xffff0000, RZ, 0xc0, !PT ;  /* 0xffff000037377812 */ /* 0x000fe200078ec0ff */
[----:B------:R-:W-:Y:S02]  /*0f50*/  IMAD.U32 R58, R44, 0x10000, RZ ;  /* 0x000100002c3a7824 */ /* 0x000fe400078e00ff */
[----:B------:R-:W-:Y:S01]  /*0f60*/  FFMA.FTZ R52, R53, R2, R52 ;  /* 0x0000000235347223 */ /* 0x000fe20000010034 */
[----:B------:R-:W-:Y:S01]  /*0f70*/  LOP3.LUT R67, R67, 0xffff0000, RZ, 0xc0, !PT ;  /* 0xffff000043437812 */ /* 0x000fe200078ec0ff */
[----:B------:R-:W-:Y:S01]  /*0f80*/  FFMA.FTZ R56, R3, R56, R66 ;  /* 0x0000003803387223 */ /* 0x000fe20000010042 */
[C---:B------:R-:W-:Y:S02]  /*0f90*/  IMAD.U32 R53, R40.reuse, 0x10000, RZ ;  /* 0x0001000028357824 */ /* 0x040fe400078e00ff */
[----:B------:R-:W-:Y:S01]  /*0fa0*/  FFMA.FTZ R55, R59, R55, R52 ;  /* 0x000000373b377223 */ /* 0x000fe20000010034 */
[----:B------:R-:W-:Y:S01]  /*0fb0*/  LOP3.LUT R54, R40, 0xffff0000, RZ, 0xc0, !PT ;  /* 0xffff000028367812 */ /* 0x000fe200078ec0ff */
[----:B------:R-:W-:Y:S01]  /*0fc0*/  IMAD.U32 R40, R49, 0x10000, RZ ;  /* 0x0001000031287824 */ /* 0x000fe200078e00ff */
[----:B------:R-:W-:Y:S01]  /*0fd0*/  SHF.L.U32 R2, R48, 0x10, RZ ;  /* 0x0000001030027819 */ /* 0x000fe200000006ff */
[----:B------:R-:W-:Y:S01]  /*0fe0*/  FFMA.FTZ R67, R67, R60, R56 ;  /* 0x0000003c43437223 */ /* 0x000fe20000010038 */
[----:B------:R-:W-:Y:S01]  /*0ff0*/  LOP3.LUT R52, R49, 0xffff0000, RZ, 0xc0, !PT ;  /* 0xffff000031347812 */ /* 0x000fe200078ec0ff */
[----:B------:R-:W-:Y:S01]  /*1000*/  IMAD.U32 R57, R42, 0x10000, RZ ;  /* 0x000100002a397824 */ /* 0x000fe200078e00ff */
[----:B------:R-:W-:Y:S01]  /*1010*/  SHF.L.U32 R49, R24, 0x10, RZ ;  /* 0x0000001018317819 */ /* 0x000fe200000006ff */
[----:B------:R-:W-:Y:S01]  /*1020*/  FFMA.FTZ R56, R2, R53, R67 ;  /* 0x0000003502387223 */ /* 0x000fe20000010043 */
[----:B------:R-:W-:Y:S01]  /*1030*/  LOP3.LUT R3, R48, 0xffff0000, RZ, 0xc0, !PT ;  /* 0xffff000030037812 */ /* 0x000fe200078ec0ff */
[----:B------:R-:W-:Y:S01]  /*1040*/  IMAD.U32 R48, R50, 0x10000, RZ ;  /* 0x0001000032307824 */ /* 0x000fe200078e00ff */
[C---:B------:R-:W-:Y:S01]  /*1050*/  SHF.L.U32 R53, R41.reuse, 0x10, RZ ;  /* 0x0000001029357819 */ /* 0x040fe200000006ff */
[----:B------:R-:W-:Y:S01]  /*1060*/  FFMA.FTZ R58, R58, R49, R55 ;  /* 0x000000313a3a7223 */ /* 0x000fe20000010037 */
[----:B------:R-:W-:Y:S01]  /*1070*/  LOP3.LUT R55, R41, 0xffff0000, RZ, 0xc0, !PT ;  /* 0xffff000029377812 */ /* 0x000fe200078ec0ff */
[----:B------:R-:W-:Y:S01]  /*1080*/  FFMA.FTZ R59, R3, R54, R56 ;  /* 0x00000036033b7223 */ /* 0x000fe20000010038 */
[----:B------:R-:W-:Y:S01]  /*1090*/  LOP3.LUT R41, R44, 0xffff0000, RZ, 0xc0, !PT ;  /* 0xffff00002c297812 */ /* 0x000fe200078ec0ff */
[----:B------:R-:W-:Y:S01]  /*10a0*/  IMAD.U32 R2, R51, 0x10000, RZ ;  /* 0x0001000033027824 */ /* 0x000fe200078e00ff */
[----:B------:R-:W-:Y:S01]  /*10b0*/  LOP3.LUT R44, R24, 0xffff0000, RZ, 0xc0, !PT ;  /* 0xffff0000182c7812 */ /* 0x000fe200078ec0ff */
[----:B------:R-:W-:Y:S01]  /*10c0*/  FFMA.FTZ R53, R40, R53, R59 ;  /* 0x0000003528357223 */ /* 0x000fe2000001003b */
[----:B------:R-:W-:Y:S01]  /*10d0*/  SHF.L.U32 R54, R25, 0x10, RZ ;  /* 0x0000001019367819 */ /* 0x000fe200000006ff */
[C---:B------:R-:W-:Y:S01]  /*10e0*/  IMAD.U32 R59, R45.reuse, 0x10000, RZ ;  /* 0x000100002d3b7824 */ /* 0x040fe200078e00ff */
[----:B------:R-:W-:Y:S01]  /*10f0*/  LOP3.LUT R56, R45, 0xffff0000, RZ, 0xc0, !PT ;  /* 0xffff00002d387812 */ /* 0x000fe200078ec0ff */
[----:B------:R-:W-:Y:S01]  /*1100*/  FFMA.FTZ R44, R41, R44, R58 ;  /* 0x0000002c292c7223 */ /* 0x000fe2000001003a */
        /* <DEDUP_REMOVED lines=8> */
[----:B------:R-:W-:Y:S01]  /*1190*/  SHF.L.U32 R59, R46, 0x10, RZ ;  /* 0x000000102e3b7819 */ /* 0x000fe200000006ff */
[C---:B------:R-:W-:Y:S01]  /*11a0*/  IMAD.U32 R58, R26.reuse, 0x10000, RZ ;  /* 0x000100001a3a7824 */ /* 0x040fe200078e00ff */
[----:B------:R-:W-:Y:S01]  /*11b0*/  LOP3.LUT R26, R26, 0xffff0000, RZ, 0xc0, !PT ;  /* 0xffff00001a1a7812 */ /* 0x000fe200078ec0ff */
[----:B------:R-:W-:-:S02]  /*11c0*/  IMAD.U32 R3, R43, 0x10000, RZ ;  /* 0x000100002b037824 */ /* 0x000fc400078e00ff */
[----:B------:R-:W-:Y:S01]  /*11d0*/  FFMA.FTZ R61, R50, R49, R57 ;  /* 0x00000031323d7223 */ /* 0x000fe20000010039 */
[----:B------:R-:W-:Y:S01]  /*11e0*/  FFMA.FTZ R58, R59, R58, R56 ;  /* 0x0000003a3b3a7223 */ /* 0x000fe20000010038 */
[C---:B------:R-:W-:Y:S01]  /*11f0*/  IMAD.U32 R56, R16.reuse, 0x10000, RZ ;  /* 0x0001000010387824 */ /* 0x040fe200078e00ff */
[----:B------:R-:W-:Y:S01]  /*1200*/  LOP3.LUT R59, R16, 0xffff0000, RZ, 0xc0, !PT ;  /* 0xffff0000103b7812 */ /* 0x000fe200078ec0ff */
[C---:B------:R-:W-:Y:S01]  /*1210*/  IMAD.U32 R50, R17.reuse, 0x10000, RZ ;  /* 0x0001000011327824 */ /* 0x040fe200078e00ff */
        /* <DEDUP_REMOVED lines=9> */
[----:B------:R-:W-:Y:S01]  /*12b0*/  IMAD.U32 R41, R33, 0x10000, RZ ;  /* 0x0001000021297824 */ /* 0x000fe200078e00ff */
[----:B------:R-:W-:Y:S01]  /*12c0*/  LOP3.LUT R18, R19, 0xffff0000, RZ, 0xc0, !PT ;  /* 0xffff000013127812 */ /* 0x000fe200078ec0ff */
[----:B------:R-:W-:Y:S01]  /*12d0*/  IMAD.U32 R19, R47, 0x10000, RZ ;  /* 0x000100002f137824 */ /* 0x000fe200078e00ff */
[----:B------:R-:W-:Y:S01]  /*12e0*/  SHF.L.U32 R46, R27, 0x10, RZ ;  /* 0x000000101b2e7819 */ /* 0x000fe200000006ff */
[----:B------:R-:W-:Y:S01]  /*12f0*/  FFMA.FTZ R2, R51, R24, R2 ;  /* 0x0000001833027223 */ /* 0x000fe20000010002 */
[----:B------:R-:W-:Y:S01]  /*1300*/  SHF.L.U32 R43, R32, 0x10, RZ ;  /* 0x00000010202b7819 */ /* 0x000fe200000006ff */
[----:B------:R-:W-:Y:S01]  /*1310*/  IMAD.U32 R24, R28, 0x10000, RZ ;  /* 0x000100001c187824 */ /* 0x000fe200078e00ff */
[----:B------:R-:W-:Y:S01]  /*1320*/  SHF.L.U32 R54, R36, 0x10, RZ ;  /* 0x0000001024367819 */ /* 0x000fe200000006ff */
[----:B------:R-:W-:Y:S01]  /*1330*/  FFMA.FTZ R19, R19, R46, R26 ;  /* 0x0000002e13137223 */ /* 0x000fe2000001001a */
[----:B------:R-:W-:Y:S01]  /*1340*/  LOP3.LUT R58, R47, 0xffff0000, RZ, 0xc0, !PT ;  /* 0xffff00002f3a7812 */ /* 0x000fe200078ec0ff */
[----:B------:R-:W-:Y:S01]  /*1350*/  IMAD.U32 R44, R37, 0x10000, RZ ;  /* 0x00010000252c7824 */ /* 0x000fe200078e00ff */
[----:B------:R-:W-:Y:S01]  /*1360*/  LOP3.LUT R27, R27, 0xffff0000, RZ, 0xc0, !PT ;  /* 0xffff00001b1b7812 */ /* 0x000fe200078ec0ff */
        /* <DEDUP_REMOVED lines=9> */
[----:B------:R-:W-:Y:S01]  /*1400*/  FFMA.FTZ R42, R42, R53, R43 ;  /* 0x000000352a2a7223 */ /* 0x000fe2000001002b */
[----:B------:R-:W-:Y:S01]  /*1410*/  LOP3.LUT R40, R33, 0xffff0000, RZ, 0xc0, !PT ;  /* 0xffff000021287812 */ /* 0x000fe200078ec0ff */
[----:B------:R-:W-:Y:S01]  /*1420*/  IMAD.U32 R19, R21, 0x10000, RZ ;  /* 0x0001000015137824 */ /* 0x000fe200078e00ff */
[----:B------:R-:W-:Y:S01]  /*1430*/  LOP3.LUT R37, R37, 0xffff0000, RZ, 0xc0, !PT ;  /* 0xffff000025257812 */ /* 0x000fe200078ec0ff */
[----:B------:R-:W-:Y:S01]  /*1440*/  FFMA.FTZ R3, R28, R20, R3 ;  /* 0x000000141c037223 */ /* 0x000fe20000010003 */
[----:B------:R-:W-:Y:S01]  /*1450*/  SHF.L.U32 R2, R29, 0x10, RZ ;  /* 0x000000101d027819 */ /* 0x000fe200000006ff */
        /* <DEDUP_REMOVED lines=12> */
[----:B------:R-:W-:Y:S01]  /*1520*/  SHF.L.U32 R25, R39, 0x10, RZ ;  /* 0x0000001027197819 */ /* 0x000fe200000006ff */
[----:B------:R-:W-:Y:S01]  /*1530*/  IMAD.U32 R55, R12, 0x10000, RZ ;  /* 0x000100000c377824 */ /* 0x000fe200078e00ff */
[----:B------:R-:W-:Y:S01]  /*1540*/  LOP3.LUT R21, R30, 0xffff0000, RZ, 0xc0, !PT ;  /* 0xffff00001e157812 */ /* 0x000fe200078ec0ff */
[----:B------:R-:W-:Y:S01]  /*1550*/  FFMA.FTZ R2, R3, R19, R2 ;  /* 0x0000001303027223 */ /* 0x000fe20000010002 */
[----:B------:R-:W-:Y:S01]  /*1560*/  LOP3.LUT R22, R22, 0xffff0000, RZ, 0xc0, !PT ;  /* 0xffff000016167812 */ /* 0x000fe200078ec0ff */
[----:B------:R-:W-:Y:S01]  /*1570*/  FFMA.FTZ R33, R34, R45, R33 ;  /* 0x0000002d22217223 */ /* 0x000fe20000010021 */
[----:B------:R-:W-:Y:S01]  /*1580*/  LOP3.LUT R35, R35, 0xffff0000, RZ, 0xc0, !PT ;  /* 0xffff000023237812 */ /* 0x000fe200078ec0ff */
[----:B------:R-:W-:Y:S01]  /*1590*/  IMAD.U32 R3, R31, 0x10000, RZ ;  /* 0x000100001f037824 */ /* 0x000fe200078e00ff */
[----:B------:R-:W-:Y:S01]  /*15a0*/  LOP3.LUT R36, R39, 0xffff0000, RZ, 0xc0, !PT ;  /* 0xffff000027247812 */ /* 0x000fe200078ec0ff */
[----:B------:R-:W-:-:S02]  /*15b0*/  IMAD.U32 R19, R23, 0x10000, RZ ;  /* 0x0001000017137824 */ /* 0x000fc400078e00ff */
[----:B------:R-:W-:Y:S01]  /*15c0*/  FFMA.FTZ R2, R21, R22, R2 ;  /* 0x0000001615027223 */ /* 0x000fe20000010002 */
        /* <DEDUP_REMOVED lines=8> */
[C---:B------:R-:W-:Y:S01]  /*1650*/  SHF.L.U32 R3, R8.reuse, 0x10, RZ ;  /* 0x0000001008037819 */ /* 0x040fe200000006ff */
[----:B------:R-:W-:Y:S01]  /*1660*/  FFMA.FTZ R2, R31, R23, R2 ;  /* 0x000000171f027223 */ /* 0x000fe20000010002 */
[----:B------:R-:W-:Y:S01]  /*1670*/  FFMA.FTZ R55, R55, R56, R32 ;  /* 0x0000003837377223 */ /* 0x000fe20000010020 */
[----:B------:R-:W-:-:S02]  /*1680*/  LOP3.LUT R21, R8, 0xffff0000, RZ, 0xc0, !PT ;  /* 0xffff000008157812 */ /* 0x000fc400078ec0ff */
[----:B------:R-:W-:Y:S01]  /*1690*/  LOP3.LUT R4, R4, 0xffff0000, RZ, 0xc0, !PT ;  /* 0xffff000004047812 */ /* 0x000fe200078ec0ff */
[----:B------:R-:W-:Y:S01]  /*16a0*/  FFMA.FTZ R2, R3, R19, R2 ;  /* 0x0000001303027223 */ /* 0x000fe20000010002 */
[----:B------:R-:W-:Y:S01]  /*16b0*/  FFMA.FTZ R48, R48, R59, R55 ;  /* 0x0000003b30307223 */ /* 0x000fe20000010037 */
[----:B------:R-:W-:Y:S01]  /*16c0*/  LOP3.LUT R38, R13, 0xffff0000, RZ, 0xc0, !PT ;  /* 0xffff00000d267812 */ /* 0x000fe200078ec0ff */
[----:B------:R-:W-:Y:S01]  /*16d0*/  IMAD.U32 R3, R9, 0x10000, RZ ;  /* 0x0001000009037824 */ /* 0x000fe200078e00ff */
[----:B------:R-:W-:Y:S01]  /*16e0*/  SHF.L.U32 R8, R5, 0x10, RZ ;  /* 0x0000001005087819 */ /* 0x000fe200000006ff */
        /* <DEDUP_REMOVED lines=8> */
[----:B------:R-:W-:-:S02]  /*1770*/  IMAD.U32 R3, R10, 0x10000, RZ ;  /* 0x000100000a037824 */ /* 0x000fc400078e00ff */
[----:B------:R-:W-:Y:S01]  /*1780*/  FFMA.FTZ R2, R9, R5, R2 ;  /* 0x0000000509027223 */ /* 0x000fe20000010002 */
[----:B------:R-:W-:Y:S02]  /*1790*/  IMAD.U32 R4, R6, 0x10000, RZ ;  /* 0x0001000006047824 */ /* 0x000fe400078e00ff */
[----:B------:R-:W-:Y:S01]  /*17a0*/  FFMA.FTZ R13, R13, R16, R38 ;  /* 0x000000100d0d7223 */ /* 0x000fe20000010026 */
[----:B------:R-:W-:Y:S02]  /*17b0*/  SHF.L.U32 R12, R15, 0x10, RZ ;  /* 0x000000100f0c7819 */ /* 0x000fe400000006ff */
[----:B------:R-:W-:Y:S01]  /*17c0*/  LOP3.LUT R5, R10, 0xffff0000, RZ, 0xc0, !PT ;  /* 0xffff00000a057812 */ /* 0x000fe200078ec0ff */
[----:B------:R-:W-:Y:S01]  /*17d0*/  FFMA.FTZ R2, R3, R4, R2 ;  /* 0x0000000403027223 */ /* 0x000fe20000010002 */
[----:B------:R-:W-:Y:S01]  /*17e0*/  LOP3.LUT R6, R6, 0xffff0000, RZ, 0xc0, !PT ;  /* 0xffff000006067812 */ /* 0x000fe200078ec0ff */
[----:B------:R-:W-:Y:S01]  /*17f0*/  FFMA.FTZ R13, R14, R17, R13 ;  /* 0x000000110e0d7223 */ /* 0x000fe2000001000d */
[----:B------:R-:W-:Y:S01]  /*1800*/  LOP3.LUT R15, R15, 0xffff0000, RZ, 0xc0, !PT ;  /* 0xffff00000f0f7812 */ /* 0x000fe200078ec0ff */
[----:B------:R-:W-:Y:S01]  /*1810*/  IMAD.U32 R4, R7, 0x10000, RZ ;  /* 0x0001000007047824 */ /* 0x000fe200078e00ff */
[----:B------:R-:W-:Y:S01]  /*1820*/  SHF.L.U32 R3, R11, 0x10, RZ ;  /* 0x000000100b037819 */ /* 0x000fe200000006ff */
[----:B------:R-:W-:Y:S01]  /*1830*/  FFMA.FTZ R2, R5, R6, R2 ;  /* 0x0000000605027223 */ /* 0x000fe20000010002 */
[----:B------:R-:W-:Y:S01]  /*1840*/  FFMA.FTZ R12, R12, R49, R13 ;  /* 0x000000310c0c7223 */ /* 0x000fe2000001000d */
[----:B------:R-:W-:Y:S01]  /*1850*/  LOP3.LUT R11, R11, 0xffff0000, RZ, 0xc0, !PT ;  /* 0xffff00000b0b7812 */ /* 0x000fe200078ec0ff */
[----:B------:R-:W2:Y:S01]  /*1860*/  S2R R10, SR_TID.X ;  /* 0x00000000000a7919 */ /* 0x000ea20000002100 */
[----:B------:R-:W-:Y:S01]  /*1870*/  LOP3.LUT R7, R7, 0xffff0000, RZ, 0xc0, !PT ;  /* 0xffff000007077812 */ /* 0x000fe200078ec0ff */
[----:B------:R-:W-:Y:S01]  /*1880*/  FFMA.FTZ R2, R3, R4, R2 ;  /* 0x0000000403027223 */ /* 0x000fe20000010002 */
[----:B------:R-:W-:-:S03]  /*1890*/  FFMA.FTZ R12, R15, R18, R12 ;  /* 0x000000120f0c7223 */ /* 0x000fc6000001000c */
[----:B------:R-:W-:Y:S02]  /*18a0*/  FFMA.FTZ R7, R11, R7, R2 ;  /* 0x000000070b077223 */ /* 0x000fe40000010002 */
[----:B------:R-:W3:Y:S04]  /*18b0*/  SHFL.BFLY PT, R3, R12, 0x4, 0x1f ;  /* 0x0c801f000c037f89 */ /* 0x000ee800000e0000 */
[----:B------:R-:W4:Y:S01]  /*18c0*/  SHFL.BFLY PT, R2, R7, 0x4, 0x1f ;  /* 0x0c801f0007027f89 */ /* 0x000f2200000e0000 */
[----:B---3--:R-:W-:Y:S01]  /*18d0*/  FADD.FTZ R3, R12, R3 ;  /* 0x000000030c037221 */ /* 0x008fe20000010000 */
[----:B----4-:R-:W-:Y:S01]  /*18e0*/  FADD.FTZ R6, R7, R2 ;  /* 0x0000000207067221 */ /* 0x010fe20000010000 */
[----:B--2---:R-:W-:-:S03]  /*18f0*/  SHF.R.U32.HI R7, RZ, 0x3, R10 ;  /* 0x00000003ff077819 */ /* 0x004fc6000001160a */
[----:B------:R-:W2:Y:S01]  /*1900*/  SHFL.BFLY PT, R2, R3, 0x2, 0x1f ;  /* 0x0c401f0003027f89 */ /* 0x000ea200000e0000 */
[----:B------:R-:W-:-:S03]  /*1910*/  LOP3.LUT R10, R10, 0x7, RZ, 0xc0, !PT ;  /* 0x000000070a0a7812 */ /* 0x000fc600078ec0ff */
[----:B------:R-:W3:Y:S01]  /*1920*/  SHFL.BFLY PT, R5, R6, 0x2, 0x1f ;  /* 0x0c401f0006057f89 */ /* 0x000ee200000e0000 */
[----:B--2---:R-:W-:Y:S01]  /*1930*/  FADD.FTZ R4, R3, R2 ;  /* 0x0000000203047221 */ /* 0x004fe20000010000 */
[----:B------:R-:W-:Y:S01]  /*1940*/  IADD3 R3, P1, PT, R0, R7, RZ ;  /* 0x0000000700037210 */ /* 0x000fe20007f3e0ff */
[----:B---3--:R-:W-:-:S03]  /*1950*/  FADD.FTZ R8, R6, R5 ;  /* 0x0000000506087221 */ /* 0x008fc60000010000 */
[----:B------:R-:W-:Y:S01]  /*1960*/  LEA.HI.X.SX32 R0, R0, RZ, 0x1, P1 ;  /* 0x000000ff00007211 */ /* 0x000fe200008f0eff */
[----:B------:R-:W2:Y:S01]  /*1970*/  SHFL.BFLY PT, R5, R4, 0x1, 0x1f ;  /* 0x0c201f0004057f89 */ /* 0x000ea200000e0000 */
[----:B------:R-:W-:Y:S02]  /*1980*/  ISETP.NE.AND P1, PT, R10, RZ, PT ;  /* 0x000000ff0a00720c */ /* 0x000fe40003f25270 */
[C---:B0-----:R-:W-:Y:S01]  /*1990*/  LEA R2, P2, R3.reuse, UR4, 0x2 ;  /* 0x0000000403027c11 */ /* 0x041fe2000f8410ff */
[----:B------:R-:W0:Y:S03]  /*19a0*/  SHFL.BFLY PT, R9, R8, 0x1, 0x1f ;  /* 0x0c201f0008097f89 */ /* 0x000e2600000e0000 */
[----:B------:R-:W-:Y:S01]  /*19b0*/  LEA.HI.X R3, R3, UR5, R0, 0x2, P2 ;  /* 0x0000000503037c11 */ /* 0x000fe200090f1400 */
[----:B--2---:R-:W-:-:S04]  /*19c0*/  FADD.FTZ R5, R4, R5 ;  /* 0x0000000504057221 */ /* 0x004fc80000010000 */
[----:B-1----:R-:W-:Y:S01]  /*19d0*/  @!P0 FMUL.FTZ R5, R5, UR8 ;  /* 0x0000000805058c20 */ /* 0x002fe20008410000 */
[----:B0-----:R-:W-:-:S04]  /*19e0*/  FADD.FTZ R9, R8, R9 ;  /* 0x0000000908097221 */ /* 0x001fc80000010000 */
[----:B------:R-:W-:Y:S01]  /*19f0*/  FMUL.FTZ R9, R9, UR8 ;  /* 0x0000000809097c20 */ /* 0x000fe20008410000 */
[----:B------:R0:W-:Y:S01]  /*1a00*/  @!P0 STG.E desc[UR6][R2.64], R5 ;  /* 0x0000000502008986 */ /* 0x0001e2000c101906 */
[----:B------:R-:W-:Y:S05]  /*1a10*/  @P1 EXIT ;  /* 0x000000000000194d */ /* 0x000fea0003800000 */
[----:B------:R-:W-:Y:S01]  /*1a20*/  STG.E desc[UR6][R2.64+0x80], R9 ;  /* 0x0000800902007986 */ /* 0x000fe2000c101906 */
[----:B------:R-:W-:Y:S05]  /*1a30*/  EXIT ;  /* 0x000000000000794d */ /* 0x000fea0003800000 */
.L_x_255:
        /* <DEDUP_REMOVED lines=12> */
.L_x_1262:


//--------------------- .text._ZN5flash25flash_bwd_dot_do_o_kernelILb1E23Flash_bwd_kernel_traitsILi256ELi64ELi32ELi8ELi4ELi1ELi2ELb1ELb1EN7cutlass10bfloat16_tE19Flash_kernel_traitsILi256ELi64ELi32ELi8ES3_EEEEvNS_16Flash_bwd_paramsE --------------------------
	.section	.text._ZN5flash25flash_bwd_dot_do_o_kernelILb1E23Flash_bwd_kernel_traitsILi256ELi64ELi32ELi8ELi4ELi1ELi2ELb1ELb1EN7cutlass10bfloat16_tE19Flash_kernel_traitsILi256ELi64ELi32ELi8ES3_EEEEvNS_16Flash_bwd_paramsE,"ax",@progbits
	.align	128
        .global         _ZN5flash25flash_bwd_dot_do_o_kernelILb1E23Flash_bwd_kernel_traitsILi256ELi64ELi32ELi8ELi4ELi1ELi2ELb1ELb1EN7cutlass10bfloat16_tE19Flash_kernel_traitsILi256ELi64ELi32ELi8ES3_EEEEvNS_16Flash_bwd_paramsE
        .type           _ZN5flash25flash_bwd_dot_do_o_kernelILb1E23Flash_bwd_kernel_traitsILi256ELi64ELi32ELi8ELi4ELi1ELi2ELb1ELb1EN7cutlass10bfloat16_tE19Flash_kernel_traitsILi256ELi64ELi32ELi8ES3_EEEEvNS_16Flash_bwd_paramsE,@function
        .size           _ZN5flash25flash_bwd_dot_do_o_kernelILb1E23Flash_bwd_kernel_traitsILi256ELi64ELi32ELi8ELi4ELi1ELi2ELb1ELb1EN7cutlass10bfloat16_tE19Flash_kernel_traitsILi256ELi64ELi32ELi8ES3_EEEEvNS_16Flash_bwd_paramsE,(.L_x_1263 - _ZN5flash25flash_bwd_dot_do_o_kernelILb1E23Flash_bwd_kernel_traitsILi256ELi64ELi32ELi8ELi4ELi1ELi2ELb1ELb1EN7cutlass10bfloat16_tE19Flash_kernel_traitsILi256ELi64ELi32ELi8ES3_EEEEvNS_16Flash_bwd_paramsE)
        .other          _ZN5flash25flash_bwd_dot_do_o_kernelILb1E23Flash_bwd_kernel_traitsILi256ELi64ELi32ELi8ELi4ELi1ELi2ELb1ELb1EN7cutlass10bfloat16_tE19Flash_kernel_traitsILi256ELi64ELi32ELi8ES3_EEEEvNS_16Flash_bwd_paramsE,@"STO_CUDA_ENTRY STV_DEFAULT"
_ZN5flash25flash_bwd_dot_do_o_kernelILb1E23Flash_bwd_kernel_traitsILi256ELi64ELi32ELi8ELi4ELi1ELi2ELb1ELb1EN7cutlass10bfloat16_tE19Flash_kernel_traitsILi256ELi64ELi32ELi8ES3_EEEEvNS_16Flash_bwd_paramsE:
.text._ZN5flash25flash_bwd_dot_do_o_kernelILb1E23Flash_bwd_kernel_traitsILi256ELi64ELi32ELi8ELi4ELi1ELi2ELb1ELb1EN7cutlass10bfloat16_tE19Flash_kernel_traitsILi256ELi64ELi32ELi8ES3_EEEEvNS_16Flash_bwd_paramsE:
        /* <DEDUP_REMOVED lines=15> */
[----:B------:R-:W0:Y:S01]  /*00f0*/  S2R R68, SR_CTAID.X ;  /* 0x0000000000447919 */ /* 0x000e220000002500 */
[----:B------:R-:W1:Y:S01]  /*0100*/  @!P1 LDC R12, c[0x0][0x434] ;  /* 0x00010d00ff0c9b82 */ /* 0x000e620000000800 */
[----:B0-----:R-:W-:Y:S01]  /*0110*/  IMAD.SHL.U32 R11, R68, 0x40, RZ ;  /* 0x00000040440b7824 */ /* 0x001fe200078e00ff */
[----:B--2---:R-:W-:-:S04]  /*0120*/  @P1 IADD3 R12, PT, PT, R4, -R13, RZ ;  /* 0x8000000d040c1210 */ /* 0x004fc80007ffe0ff */
[----:B-1----:R-:W-:-:S13]  /*0130*/  ISETP.GT.AND P1, PT, R12, R11, PT ;  /* 0x0000000b0c00720c */ /* 0x002fda0003f24270 */
[----:B------:R-:W-:Y:S05]  /*0140*/  @!P1 EXIT ;  /* 0x000000000000994d */ /* 0x000fea0003800000 */
[----:B------:R-:W-:Y:S01]  /*0150*/  ISETP.NE.AND P1, PT, R13, -0x1, PT ;  /* 0xffffffff0d00780c */ /* 0x000fe20003f25270 */
[----:B------:R-:W0:Y:S01]  /*0160*/  LDC R22, c[0x0][0x3e0] ;  /* 0x0000f800ff167b82 */ /* 0x000e220000000800 */
[----:B------:R-:W0:Y:S01]  /*0170*/  LDCU UR7, c[0x0][0x44c] ;  /* 0x00008980ff0777ac */ /* 0x000e220008000800 */
[----:B------:R-:W1:Y:S10]  /*0180*/  S2R R9, SR_CTAID.Z ;  /* 0x0000000000097919 */ /* 0x000e740000002700 */
[----:B------:R-:W2:Y:S08]  /*0190*/  @!P1 LDC.64 R14, c[0x0][0x588] ;  /* 0x00016200ff0e9b82 */ /* 0x000eb00000000a00 */
[----:B------:R-:W3:Y:S08]  /*01a0*/  @!P1 LDC.64 R6, c[0x0][0x400] ;  /* 0x00010000ff069b82 */ /* 0x000ef00000000a00 */
[----:B------:R-:W4:Y:S08]  /*01b0*/  @P1 LDC.64 R18, c[0x0][0x590] ;  /* 0x00016400ff121b82 */ /* 0x000f300000000a00 */
[----:B------:R-:W5:Y:S01]  /*01c0*/  @P1 LDC.64 R20, c[0x0][0x408] ;  /* 0x00010200ff141b82 */ /* 0x000f620000000a00 */
[----:B--2---:R-:W-:-:S04]  /*01d0*/  @!P1 IMAD.WIDE.U32 R2, R71, R14, RZ ;  /* 0x0000000e47029225 */ /* 0x004fc800078e00ff */
[C---:B------:R-:W-:Y:S02]  /*01e0*/  @!P1 IMAD R15, R71.reuse, R15, R3 ;  /* 0x0000000f470f9224 */ /* 0x040fe400078e0203 */
[----:B------:R-:W-:Y:S02]  /*01f0*/  @!P1 IMAD.MOV.U32 R17, RZ, RZ, R2 ;  /* 0x000000ffff119224 */ /* 0x000fe400078e0002 */
[----:B---3--:R-:W-:-:S04]  /*0200*/  @!P1 IMAD.WIDE.U32 R4, R71, R6, RZ ;  /* 0x0000000647049225 */ /* 0x008fc800078e00ff */
[----:B------:R-:W-:Y:S02]  /*0210*/  @!P1 IMAD R8, R71, R7, R5 ;  /* 0x0000000747089224 */ /* 0x000fe400078e0205 */
[----:B------:R-:W-:Y:S02]  /*0220*/  @!P1 IMAD.MOV.U32 R10, RZ, RZ, R4 ;  /* 0x000000ffff0a9224 */ /* 0x000fe400078e0004 */
[----:B----4-:R-:W-:-:S04]  /*0230*/  @P1 IMAD.WIDE.U32 R2, R13, R18, RZ ;  /* 0x000000120d021225 */ /* 0x010fc800078e00ff */
[----:B------:R-:W-:Y:S01]  /*0240*/  @P1 IMAD R15, R13, R19, R3 ;  /* 0x000000130d0f1224 */ /* 0x000fe200078e0203 */
[----:B------:R-:W-:Y:S01]  /*0250*/  @P1 MOV R17, R2 ;  /* 0x0000000200111202 */ /* 0x000fe20000000f00 */
[----:B0-----:R-:W-:-:S04]  /*0260*/  IMAD.WIDE R2, R22, UR7, RZ ;  /* 0x0000000716027c25 */ /* 0x001fc8000f8e02ff */
[----:B-----5:R-:W-:-:S04]  /*0270*/  @P1 IMAD.WIDE.U32 R6, R13, R20, RZ ;  /* 0x000000140d061225 */ /* 0x020fc800078e00ff */
[----:B------:R-:W-:Y:S02]  /*0280*/  @P1 IMAD R8, R13, R21, R7 ;  /* 0x000000150d081224 */ /* 0x000fe400078e0207 */
[----:B------:R-:W-:Y:S01]  /*0290*/  @P1 IMAD.MOV.U32 R10, RZ, RZ, R6 ;  /* 0x000000ffff0a1224 */ /* 0x000fe200078e0006 */
[----:B-1----:R-:W-:Y:S06]  /*02a0*/  @P1 BRA `(.L_x_256) ;  /* 0x0000000000441947 */ /* 0x002fec0003800000 */
[----:B------:R-:W0:Y:S02]  /*02b0*/  LDCU UR8, c[0x0][0x444] ;  /* 0x00008880ff0877ac */ /* 0x000e240008000800 */
[----:B0-----:R-:W-:Y:S02]  /*02c0*/  USHF.R.S32.HI UR6, URZ, 0x1f, UR8 ;  /* 0x0000001fff067899 */ /* 0x001fe40008011408 */
[----:B------:R-:W-:-:S04]  /*02d0*/  IMAD.WIDE.U32 R4, R71, UR8, RZ ;  /* 0x0000000847047c25 */ /* 0x000fc8000f8e00ff */
[----:B------:R-:W-:Y:S01]  /*02e0*/  IMAD R7, R71, UR6, RZ ;  /* 0x0000000647077c24 */ /* 0x000fe2000f8e02ff */
[----:B------:R-:W-:-:S03]  /*02f0*/  USHF.R.S32.HI UR6, URZ, 0x1f, UR7 ;  /* 0x0000001fff067899 */ /* 0x000fc60008011407 */
[----:B------:R-:W-:Y:S01]  /*0300*/  IMAD.IADD R0, R5, 0x1, R7 ;  /* 0x0000000105007824 */ /* 0x000fe200078e0207 */
[----:B------:R-:W-:Y:S01]  /*0310*/  SHF.R.S32.HI R5, RZ, 0x1f, R22 ;  /* 0x0000001fff057819 */ /* 0x000fe20000011416 */
[----:B------:R-:W-:-:S04]  /*0320*/  IMAD.WIDE.U32 R6, R4, R22, RZ ;  /* 0x0000001604067225 */ /* 0x000fc800078e00ff */
[----:B------:R-:W-:-:S04]  /*0330*/  IMAD R0, R0, R22, RZ ;  /* 0x0000001600007224 */ /* 0x000fc800078e02ff */
[----:B------:R-:W-:-:S05]  /*0340*/  IMAD R5, R5, R4, R0 ;  /* 0x0000000405057224 */ /* 0x000fca00078e0200 */
[----:B------:R-:W-:Y:S01]  /*0350*/  IADD3 R0, PT, PT, R7, R5, RZ ;  /* 0x0000000507007210 */ /* 0x000fe20007ffe0ff */
[----:B------:R-:W-:-:S04]  /*0360*/  IMAD.WIDE.U32 R4, R6, UR7, RZ ;  /* 0x0000000706047c25 */ /* 0x000fc8000f8e00ff */
[----:B------:R-:W-:-:S04]  /*0370*/  IMAD R7, R0, UR7, RZ ;  /* 0x0000000700077c24 */ /* 0x000fc8000f8e02ff */
[----:B------:R-:W-:Y:S02]  /*0380*/  IMAD R7, R6, UR6, R7 ;  /* 0x0000000606077c24 */ /* 0x000fe4000f8e0207 */
[----:B------:R-:W-:Y:S02]  /*0390*/  IMAD.MOV.U32 R6, RZ, RZ, R4 ;  /* 0x000000ffff067224 */ /* 0x000fe400078e0004 */
[----:B------:R-:W-:Y:S01]  /*03a0*/  IMAD.IADD R14, R5, 0x1, R7 ;  /* 0x00000001050e7824 */ /* 0x000fe200078e0207 */
[----:B------:R-:W-:Y:S06]  /*03b0*/  BRA `(.L_x_257) ;  /* 0x0000000000107947 */ /* 0x000fec0003800000 */
.L_x_256:
[-C--:B------:R-:W-:Y:S02]  /*03c0*/  IMAD R7, R3, R13.reuse, RZ ;  /* 0x0000000d03077224 */ /* 0x080fe400078e02ff */
[----:B------:R-:W-:-:S04]  /*03d0*/  IMAD.WIDE.U32 R4, R2, R13, RZ ;  /* 0x0000000d02047225 */ /* 0x000fc800078e00ff */
[----:B------:R-:W-:Y:S01]  /*03e0*/  IMAD.MOV.U32 R6, RZ, RZ, R4 ;  /* 0x000000ffff067224 */ /* 0x000fe200078e0004 */
[----:B------:R-:W-:-:S07]  /*03f0*/  IADD3 R14, PT, PT, R5, R7, RZ ;  /* 0x00000007050e7210 */ /* 0x000fce0007ffe0ff */
.L_x_257:
[----:B------:R-:W0:Y:S01]  /*0400*/  LDCU.U8 UR6, c[0x0][0x548] ;  /* 0x0000a900ff0677ac */ /* 0x000e220008000000 */
[----:B------:R-:W-:-:S05]  /*0410*/  IMAD.SHL.U32 R0, R71, 0x80, RZ ;  /* 0x0000008047007824 */ /* 0x000fca00078e00ff */
[----:B------:R-:W-:-:S04]  /*0420*/  SEL R4, R0, RZ, P0 ;  /* 0x000000ff00047207 */ /* 0x000fc80000000000 */
[----:B------:R-:W-:-:S04]  /*0430*/  IADD3 R7, P0, PT, R11, R4, RZ ;  /* 0x000000040b077210 */ /* 0x000fc80007f1e0ff */
[----:B------:R-:W-:Y:S01]  /*0440*/  IADD3.X R5, PT, PT, RZ, RZ, RZ, P0, !PT ;  /* 0x000000ffff057210 */ /* 0x000fe200007fe4ff */
[----:B0-----:R-:W-:-:S04]  /*0450*/  UISETP.NE.AND UP0, UPT, UR6, URZ, UPT ;  /* 0x000000ff0600728c */ /* 0x001fc8000bf05270 */
[-C--:B------:R-:W-:Y:S02]  /*0460*/  IMAD R16, R5, R2.reuse, RZ ;  /* 0x0000000205107224 */ /* 0x080fe400078e02ff */
[----:B------:R-:W-:-:S04]  /*0470*/  IMAD.WIDE.U32 R4, R7, R2, RZ ;  /* 0x0000000207047225 */ /* 0x000fc800078e00ff */
[----:B------:R-:W-:Y:S02]  /*0480*/  IMAD R7, R3, R7, R16 ;  /* 0x0000000703077224 */ /* 0x000fe400078e0210 */
[----:B------:R-:W-:Y:S02]  /*0490*/  IMAD R3, R9, UR7, RZ ;  /* 0x0000000709037c24 */ /* 0x000fe4000f8e02ff */
[----:B------:R-:W-:Y:S01]  /*04a0*/  IMAD.IADD R7, R5, 0x1, R7 ;  /* 0x0000000105077824 */ /* 0x000fe200078e0207 */
[----:B------:R-:W-:Y:S06]  /*04b0*/  BRA.U !UP0, `(.L_x_258) ;  /* 0x0000000108247547 */ /* 0x000fec000b800000 */
[----:B------:R-:W0:Y:S01]  /*04c0*/  LDC R16, c[0x0][0x444] ;  /* 0x00011100ff107b82 */ /* 0x000e220000000800 */
[----:B------:R-:W-:-:S07]  /*04d0*/  ISETP.NE.AND P0, PT, R13, -0x1, PT ;  /* 0xffffffff0d00780c */ /* 0x000fce0003f05270 */
[----:B------:R-:W1:Y:S08]  /*04e0*/  LDC R2, c[0x0][0x430] ;  /* 0x00010c00ff027b82 */ /* 0x000e700000000800 */
[----:B------:R-:W1:Y:S01]  /*04f0*/  LDC R19, c[0x0][0x454] ;  /* 0x00011500ff137b82 */ /* 0x000e620000000800 */
[----:B0-----:R-:W-:-:S05]  /*0500*/  @!P0 IMAD R13, R71, R16, RZ ;  /* 0x00000010470d8224 */ /* 0x001fca00078e02ff */
[----:B------:R-:W-:Y:S01]  /*0510*/  IADD3 R0, PT, PT, R0, R13, RZ ;  /* 0x0000000d00007210 */ /* 0x000fe20007ffe0ff */
[----:B-1----:R-:W-:-:S04]  /*0520*/  IMAD R2, R2, 0x80, R19 ;  /* 0x0000008002027824 */ /* 0x002fc800078e0213 */
[----:B------:R-:W-:Y:S01]  /*0530*/  IMAD R71, R2, R9, R0 ;  /* 0x0000000902477224 */ /* 0x000fe200078e0200 */
[----:B------:R-:W-:Y:S06]  /*0540*/  BRA `(.L_x_259) ;  /* 0x00000000000c7947 */ /* 0x000fec0003800000 */
.L_x_258:
[----:B------:R-:W0:Y:S01]  /*0550*/  LDC R0, c[0x0][0x444] ;  /* 0x00011100ff007b82 */ /* 0x000e220000000800 */
[----:B------:R-:W-:-:S04]  /*0560*/  IMAD R71, R71, R22, R9 ;  /* 0x0000001647477224 */ /* 0x000fc800078e0209 */
[----:B0-----:R-:W-:-:S07]  /*0570*/  IMAD R71, R71, R0, RZ ;  /* 0x0000000047477224 */ /* 0x001fce00078e02ff */
.L_x_259:
[----:B------:R-:W0:Y:S01]  /*0580*/  S2R R76, SR_TID.X ;  /* 0x00000000004c7919 */ /* 0x000e220000002100 */
[----:B------:R-:W1:Y:S01]  /*0590*/  LDCU.128 UR12, c[0x0][0x590] ;  /* 0x0000b200ff0c77ac */ /* 0x000e620008000c00 */
[----:B------:R-:W-:Y:S01]  /*05a0*/  HFMA2 R73, -RZ, RZ, 0, 0 ;  /* 0x00000000ff497431 */ /* 0x000fe200000001ff */
[----:B------:R-:W-:Y:S01]  /*05b0*/  IADD3 R6, P0, P1, R4, R6, R3 ;  /* 0x0000000604067210 */ /* 0x000fe2000791e003 */
[----:B------:R-:W-:Y:S01]  /*05c0*/  IMAD.IADD R12, R12, 0x1, -R11 ;  /* 0x000000010c0c7824 */ /* 0x000fe200078e0a0b */
[----:B------:R-:W2:Y:S01]  /*05d0*/  LDCU.64 UR8, c[0x0][0x570] ;  /* 0x0000ae00ff0877ac */ /* 0x000ea20008000a00 */
[----:B------:R-:W-:Y:S01]  /*05e0*/  SHF.R.S32.HI R4, RZ, 0x1f, R3 ;  /* 0x0000001fff047819 */ /* 0x000fe20000011403 */
[----:B------:R-:W-:Y:S01]  /*05f0*/  BSSY.RECONVERGENT B0, `(.L_x_260) ;  /* 0x000003b000007945 */ /* 0x000fe20003800200 */
[----:B------:R-:W-:Y:S01]  /*0600*/  CS2R R32, SRZ ;  /* 0x0000000000207805 */ /* 0x000fe2000001ff00 */
[----:B------:R-:W3:Y:S01]  /*0610*/  LDCU.64 UR10, c[0x0][0x408] ;  /* 0x00008100ff0a77ac */ /* 0x000ee20008000a00 */
[----:B------:R-:W-:-:S02]  /*0620*/  IADD3.X R14, PT, PT, R7, R14, R4, P0, P1 ;  /* 0x0000000e070e7210 */ /* 0x000fc400007e2404 */
        /* <DEDUP_REMOVED lines=9> */
[----:B------:R-:W-:Y:S01]  /*06c0*/  CS2R R20, SRZ ;  /* 0x0000000000147805 */ /* 0x000fe2000001ff00 */
[C---:B0-----:R-:W-:Y:S01]  /*06d0*/  IMAD.SHL.U32 R0, R76.reuse, 0x4, RZ ;  /* 0x000000044c007824 */ /* 0x041fe200078e00ff */
[--C-:B------:R-:W-:Y:S01]  /*06e0*/  SHF.R.U32.HI R5, RZ, 0x4, R76.reuse ;  /* 0x00000004ff057819 */ /* 0x100fe2000001164c */
[----:B------:R-:W-:Y:S01]  /*06f0*/  IMAD.SHL.U32 R72, R76, 0x8, RZ ;  /* 0x000000084c487824 */ /* 0x000fe200078e00ff */
[----:B------:R-:W-:-:S02]  /*0700*/  SHF.R.U32.HI R69, RZ, 0x3, R76 ;  /* 0x00000003ff457819 */ /* 0x000fc4000001164c */
[----:B------:R-:W-:Y:S01]  /*0710*/  LOP3.LUT R2, R0, 0x3c, RZ, 0xc0, !PT ;  /* 0x0000003c00027812 */ /* 0x000fe200078ec0ff */
[----:B------:R-:W-:Y:S01]  /*0720*/  IMAD R0, R22, UR7, RZ ;  /* 0x0000000716007c24 */ /* 0x000fe2000f8e02ff */
[----:B------:R-:W-:Y:S02]  /*0730*/  LOP3.LUT R72, R72, 0x38, RZ, 0xc0, !PT ;  /* 0x0000003848487812 */ /* 0x000fe400078ec0ff */
[----:B------:R-:W-:Y:S02]  /*0740*/  CS2R R22, SRZ ;  /* 0x0000000000167805 */ /* 0x000fe4000001ff00 */
[----:B------:R-:W-:Y:S01]  /*0750*/  ISETP.GE.AND P1, PT, R69, R12, PT ;  /* 0x0000000c4500720c */ /* 0x000fe20003f26270 */
[----:B------:R-:W-:Y:S01]  /*0760*/  IMAD R5, R0, R5, R2 ;  /* 0x0000000500057224 */ /* 0x000fe200078e0202 */
[C---:B------:R-:W-:Y:S01]  /*0770*/  LOP3.LUT R70, R72.reuse, 0x40, RZ, 0xfc, !PT ;  /* 0x0000004048467812 */ /* 0x040fe200078efcff */
[----:B-1----:R-:W-:Y:S01]  /*0780*/  IMAD.WIDE.U32 R2, R11, UR12, R72 ;  /* 0x0000000c0b027c25 */ /* 0x002fe2000f8e0048 */
[----:B------:R-:W-:-:S02]  /*0790*/  LOP3.LUT R77, R72, 0x80, RZ, 0xfc, !PT ;  /* 0x00000080484d7812 */ /* 0x000fc400078efcff */
[----:B------:R-:W-:Y:S01]  /*07a0*/  IADD3 R6, P0, PT, R5, R6, RZ ;  /* 0x0000000605067210 */ /* 0x000fe20007f1e0ff */
[----:B------:R-:W-:Y:S01]  /*07b0*/  IMAD R4, R11, UR13, R3 ;  /* 0x0000000d0b047c24 */ /* 0x000fe2000f8e0203 */
[----:B------:R-:W-:Y:S01]  /*07c0*/  IADD3 R16, P3, PT, R17, R2, RZ ;  /* 0x0000000211107210 */ /* 0x000fe20007f7e0ff */
[----:B------:R-:W-:Y:S01]  /*07d0*/  VIADD R3, R69, 0x20 ;  /* 0x0000002045037836 */ /* 0x000fe20000000000 */
[----:B------:R-:W-:Y:S02]  /*07e0*/  LEA.HI.X.SX32 R5, R5, R14, 0x1, P0 ;  /* 0x0000000e05057211 */ /* 0x000fe400000f0eff */
[----:B------:R-:W-:Y:S02]  /*07f0*/  IADD3.X R17, PT, PT, R15, R4, RZ, P3, !PT ;  /* 0x000000040f117210 */ /* 0x000fe40001ffe4ff */
[----:B------:R-:W-:Y:S02]  /*0800*/  CS2R R14, SRZ ;  /* 0x00000000000e7805 */ /* 0x000fe4000001ff00 */
[----:B--2---:R-:W-:-:S02]  /*0810*/  LEA R2, P2, R6, UR8, 0x2 ;  /* 0x0000000806027c11 */ /* 0x004fc4000f8410ff */
[----:B------:R-:W-:Y:S01]  /*0820*/  ISETP.GE.AND P0, PT, R3, R12, PT ;  /* 0x0000000c0300720c */ /* 0x000fe20003f06270 */
[C---:B------:R-:W-:Y:S01]  /*0830*/  IMAD.WIDE.U32 R28, R9.reuse, UR14, R16 ;  /* 0x0000000e091c7c25 */ /* 0x040fe2000f8e0010 */
[----:B------:R-:W-:Y:S02]  /*0840*/  LEA.HI.X R3, R6, UR9, R5, 0x2, P2 ;  /* 0x0000000906037c11 */ /* 0x000fe400090f1405 */
[----:B------:R-:W-:Y:S02]  /*0850*/  CS2R R12, SRZ ;  /* 0x00000000000c7805 */ /* 0x000fe4000001ff00 */
[----:B------:R-:W-:Y:S01]  /*0860*/  CS2R R4, SRZ ;  /* 0x0000000000047805 */ /* 0x000fe2000001ff00 */
[----:B------:R-:W-:Y:S01]  /*0870*/  IMAD R19, R9, UR15, R29 ;  /* 0x0000000f09137c24 */ /* 0x000fe2000f8e021d */
[----:B------:R-:W-:Y:S02]  /*0880*/  CS2R R6, SRZ ;  /* 0x0000000000067805 */ /* 0x000fe4000001ff00 */
[----:B------:R-:W-:Y:S01]  /*0890*/  LOP3.LUT R80, R72, 0xc0, RZ, 0xfc, !PT ;  /* 0x000000c048507812 */ /* 0x000fe200078efcff */
[----:B---3--:R-:W-:Y:S06]  /*08a0*/  @P1 BRA `(.L_x_261) ;  /* 0x00000000003c1947 */ /* 0x008fec0003800000 */
[----:B------:R-:W0:Y:S01]  /*08b0*/  LDCU UR6, c[0x0][0x440] ;  /* 0x00008800ff0677ac */ /* 0x000e220008000800 */
[----:B------:R-:W-:Y:S01]  /*08c0*/  IMAD.MOV.U32 R18, RZ, RZ, R28 ;  /* 0x000000ffff127224 */ /* 0x000fe200078e001c */
[----:B------:R-:W1:Y:S03]  /*08d0*/  LDCU.64 UR8, c[0x0][0x550] ;  /* 0x0000aa00ff0877ac */ /* 0x000e660008000a00 */
[----:B------:R-:W-:-:S04]  /*08e0*/  IMAD.WIDE.U32 R16, R69, UR12, R18 ;  /* 0x0000000c45107c25 */ /* 0x000fc8000f8e0012 */
[----:B------:R-:W-:Y:S01]  /*08f0*/  IMAD R17, R69, UR13, R17 ;  /* 0x0000000d45117c24 */ /* 0x000fe2000f8e0211 */
        /* <DEDUP_REMOVED lines=10> */
.L_x_261:
[----:B------:R-:W-:Y:S05]  /*09a0*/  BSYNC.RECONVERGENT B0 ;  /* 0x0000000000007941 */ /* 0x000fea0003800200 */
.L_x_260:
[----:B------:R-:W-:Y:S04]  /*09b0*/  BSSY.RECONVERGENT B0, `(.L_x_262) ;  /* 0x0000016000007945 */ /* 0x000fe80003800200 */
[----:B------:R-:W-:Y:S05]  /*09c0*/  @P0 BRA `(.L_x_263) ;  /* 0x0000000000500947 */ /* 0x000fea0003800000 */
[----:B------:R-:W1:Y:S01]  /*09d0*/  LDCU UR6, c[0x0][0x440] ;  /* 0x00008800ff0677ac */ /* 0x000e620008000800 */
[----:B------:R-:W-:Y:S01]  /*09e0*/  IADD3 R29, P2, PT, R69, 0x20, RZ ;  /* 0x00000020451d7810 */ /* 0x000fe20007f5e0ff */
[----:B------:R-:W-:Y:S01]  /*09f0*/  IMAD.MOV.U32 R17, RZ, RZ, R19 ;  /* 0x000000ffff117224 */ /* 0x000fe200078e0013 */
[----:B------:R-:W2:Y:S03]  /*0a00*/  LDCU.64 UR8, c[0x0][0x550] ;  /* 0x0000aa00ff0877ac */ /* 0x000ea60008000a00 */
[----:B------:R-:W-:-:S04]  /*0a10*/  IMAD.X R16, RZ, RZ, RZ, P2 ;  /* 0x000000ffff107224 */ /* 0x000fc800010e06ff */
[----:B------:R-:W-:Y:S01]  /*0a20*/  IMAD R18, R16, UR12, RZ ;  /* 0x0000000c10127c24 */ /* 0x000fe2000f8e02ff */
[----:B------:R-:W-:-:S05]  /*0a30*/  MOV R16, R28 ;  /* 0x0000001c00107202 */ /* 0x000fca0000000f00 */
[----:B------:R-:W-:Y:S01]  /*0a40*/  IMAD.WIDE.U32 R16, R29, UR12, R16 ;  /* 0x0000000c1d107c25 */ /* 0x000fe2000f8e0010 */
[----:B-1----:R-:W-:-:S03]  /*0a50*/  ISETP.GE.AND P3, PT, R72, UR6, PT ;  /* 0x0000000648007c0c */ /* 0x002fc6000bf66270 */
[----:B------:R-:W-:Y:S01]  /*0a60*/  IMAD R29, R29, UR13, R18 ;  /* 0x0000000d1d1d7c24 */ /* 0x000fe2000f8e0212 */
[----:B------:R-:W-:Y:S02]  /*0a70*/  ISETP.GE.AND P4, PT, R70, UR6, PT ;  /* 0x0000000646007c0c */ /* 0x000fe4000bf86270 */
[----:B------:R-:W-:Y:S01]  /*0a80*/  ISETP.GE.AND P5, PT, R77, UR6, PT ;  /* 0x000000064d007c0c */ /* 0x000fe2000bfa6270 */
[----:B------:R-:W-:Y:S01]  /*0a90*/  IMAD.IADD R17, R17, 0x1, R29 ;  /* 0x0000000111117824 */ /* 0x000fe200078e021d */
[----:B------:R-:W-:Y:S02]  /*0aa0*/  ISETP.GE.AND P6, PT, R80, UR6, PT ;  /* 0x0000000650007c0c */ /* 0x000fe4000bfc6270 */
[----:B--2---:R-:W-:-:S04]  /*0ab0*/  LEA R18, P2, R16, UR8, 0x1 ;  /* 0x0000000810127c11 */ /* 0x004fc8000f8408ff */
[----:B------:R-:W-:-:S05]  /*0ac0*/  LEA.HI.X R19, R16, UR9, R17, 0x1, P2 ;  /* 0x0000000910137c11 */ /* 0x000fca00090f0c11 */
[----:B------:R1:W5:Y:S04]  /*0ad0*/  @!P3 LDG.E.128 R24, desc[UR4][R18.64] ;  /* 0x000000041218b981 */ /* 0x000368000c1e1d00 */
[----:B------:R1:W5:Y:S04]  /*0ae0*/  @!P4 LDG.E.128 R48, desc[UR4][R18.64+0x80] ;  /* 0x000080041230c981 */ /* 0x000368000c1e1d00 */
[----:B------:R1:W5:Y:S04]  /*0af0*/  @!P5 LDG.E.128 R20, desc[UR4][R18.64+0x100] ;  /* 0x000100041214d981 */ /* 0x000368000c1e1d00 */
[----:B------:R1:W5:Y:S02]  /*0b00*/  @!P6 LDG.E.128 R4, desc[UR4][R18.64+0x180] ;  /* 0x000180041204e981 */ /* 0x000364000c1e1d00 */
.L_x_263:
[----:B------:R-:W-:Y:S05]  /*0b10*/  BSYNC.RECONVERGENT B0 ;  /* 0x0000000000007941 */ /* 0x000fea0003800200 */
.L_x_262:
[----:B------:R-:W2:Y:S01]  /*0b20*/  LDCU.64 UR6, c[0x0][0x410] ;  /* 0x00008200ff0677ac */ /* 0x000ea20008000a00 */
[C---:B------:R-:W-:Y:S01]  /*0b30*/  IMAD.WIDE.U32 R16, R11.reuse, UR10, R72 ;  /* 0x0000000a0b107c25 */ /* 0x040fe2000f8e0048 */
[----:B------:R-:W-:Y:S01]  /*0b40*/  BSSY.RECONVERGENT B0, `(.L_x_264) ;  /* 0x0000022000007945 */ /* 0x000fe20003800200 */
[----:B------:R-:W-:Y:S02]  /*0b50*/  CS2R R44, SRZ ;  /* 0x00000000002c7805 */ /* 0x000fe4000001ff00 */
[----:B------:R-:W-:Y:S01]  /*0b60*/  CS2R R46, SRZ ;  /* 0x00000000002e7805 */ /* 0x000fe2000001ff00 */
[----:B------:R-:W-:Y:S01]  /*0b70*/  IMAD R11, R11, UR11, R17 ;  /* 0x0000000b0b0b7c24 */ /* 0x000fe2000f8e0211 */
[----:B------:R-:W-:Y:S02]  /*0b80*/  IADD3 R74, P2, PT, R10, R16, RZ ;  /* 0x000000100a4a7210 */ /* 0x000fe40007f5e0ff */
[----:B------:R-:W-:Y:S02]  /*0b90*/  CS2R R56, SRZ ;  /* 0x0000000000387805 */ /* 0x000fe4000001ff00 */
[----:B------:R-:W-:-:S02]  /*0ba0*/  CS2R R58, SRZ ;  /* 0x00000000003a7805 */ /* 0x000fc4000001ff00 */
[----:B------:R-:W-:Y:S02]  /*0bb0*/  CS2R R40, SRZ ;  /* 0x0000000000287805 */ /* 0x000fe4000001ff00 */
[----:B------:R-:W-:Y:S02]  /*0bc0*/  IADD3.X R75, PT, PT, R8, R11, RZ, P2, !PT ;  /* 0x0000000b084b7210 */ /* 0x000fe400017fe4ff */
[----:B------:R-:W-:Y:S02]  /*0bd0*/  CS2R R42, SRZ ;  /* 0x00000000002a7805 */ /* 0x000fe4000001ff00 */
[----:B------:R-:W-:Y:S02]  /*0be0*/  CS2R R16, SRZ ;  /* 0x0000000000107805 */ /* 0x000fe4000001ff00 */
[----:B-1----:R-:W-:Y:S02]  /*0bf0*/  CS2R R18, SRZ ;  /* 0x0000000000127805 */ /* 0x002fe4000001ff00 */
[----:B------:R-:W-:-:S02]  /*0c00*/  CS2R R60, SRZ ;  /* 0x00000000003c7805 */ /* 0x000fc4000001ff00 */
[----:B------:R-:W-:Y:S02]  /*0c10*/  CS2R R62, SRZ ;  /* 0x00000000003e7805 */ /* 0x000fe4000001ff00 */
[----:B------:R-:W-:Y:S01]  /*0c20*/  CS2R R52, SRZ ;  /* 0x0000000000347805 */ /* 0x000fe2000001ff00 */
[----:B------:R-:W-:Y:S02]  /*0c30*/  IMAD.MOV.U32 R54, RZ, RZ, RZ ;  /* 0x000000ffff367224 */ /* 0x000fe400078e00ff */
[----:B--2---:R-:W-:-:S04]  /*0c40*/  IMAD.WIDE.U32 R74, R9, UR6, R74 ;  /* 0x00000006094a7c25 */ /* 0x004fc8000f8e004a */
[----:B------:R-:W-:Y:S01]  /*0c50*/  IMAD R79, R9, UR7, R75 ;  /* 0x00000007094f7c24 */ /* 0x000fe2000f8e024b */
[----:B------:R-:W-:Y:S06]  /*0c60*/  @P1 BRA `(.L_x_265) ;  /* 0x00000000003c1947 */ /* 0x000fec0003800000 */
[----:B------:R-:W1:Y:S01]  /*0c70*/  LDCU UR8, c[0x0][0x440] ;  /* 0x00008800ff0877ac */ /* 0x000e620008000800 */
[----:B------:R-:W-:Y:S01]  /*0c80*/  IMAD.MOV.U32 R78, RZ, RZ, R74 ;  /* 0x000000ffff4e7224 */ /* 0x000fe200078e004a */
[----:B------:R-:W2:Y:S03]  /*0c90*/  LDCU.64 UR6, c[0x0][0x3f0] ;  /* 0x00007e00ff0677ac */ /* 0x000ea60008000a00 */
[----:B------:R-:W-:-:S04]  /*0ca0*/  IMAD.WIDE.U32 R8, R69, UR10, R78 ;  /* 0x0000000a45087c25 */ /* 0x000fc8000f8e004e */
[----:B------:R-:W-:Y:S01]  /*0cb0*/  IMAD R9, R69, UR11, R9 ;  /* 0x0000000b45097c24 */ /* 0x000fe2000f8e0209 */
[----:B-1----:R-:W-:Y:S02]  /*0cc0*/  ISETP.GE.AND P2, PT, R72, UR8, PT ;  /* 0x0000000848007c0c */ /* 0x002fe4000bf46270 */
[----:B------:R-:W-:Y:S02]  /*0cd0*/  ISETP.GE.AND P3, PT, R70, UR8, PT ;  /* 0x0000000846007c0c */ /* 0x000fe4000bf66270 */
        /* <DEDUP_REMOVED lines=8> */
.L_x_265:
[----:B------:R-:W-:Y:S05]  /*0d60*/  BSYNC.RECONVERGENT B0 ;  /* 0x0000000000007941 */ /* 0x000fea0003800200 */
.L_x_264:
[----:B------:R-:W-:Y:S01]  /*0d70*/  BSSY.RECONVERGENT B0, `(.L_x_266) ;  /* 0x000001a000007945 */ /* 0x000fe20003800200 */
[----:B------:R-:W-:Y:S01]  /*0d80*/  HFMA2 R55, -RZ, RZ, 0, 0 ;  /* 0x00000000ff377431 */ /* 0x000fe200000001ff */
[----:B------:R-:W-:Y:S02]  /*0d90*/  CS2R R28, SRZ ;  /* 0x00000000001c7805 */ /* 0x000fe4000001ff00 */
[----:B0-----:R-:W-:Y:S02]  /*0da0*/  CS2R R30, SRZ ;  /* 0x00000000001e7805 */ /* 0x001fe4000001ff00 */
[----:B------:R-:W-:Y:S02]  /*0db0*/  CS2R R8, SRZ ;  /* 0x0000000000087805 */ /* 0x000fe4000001ff00 */
[----:B-1----:R-:W-:Y:S01]  /*0dc0*/  CS2R R10, SRZ ;  /* 0x00000000000a7805 */ /* 0x002fe2000001ff00 */
[----:B------:R-:W-:Y:S06]  /*0dd0*/  @P0 BRA `(.L_x_267) ;  /* 0x00000000004c0947 */ /* 0x000fec0003800000 */
[----:B------:R-:W0:Y:S01]  /*0de0*/  LDCU UR6, c[0x0][0x440] ;  /* 0x00008800ff0677ac */ /* 0x000e220008000800 */
[----:B------:R-:W-:Y:S01]  /*0df0*/  IADD3 R81, P0, PT, R69, 0x20, RZ ;  /* 0x0000002045517810 */ /* 0x000fe20007f1e0ff */
[----:B------:R-:W-:Y:S01]  /*0e00*/  IMAD.MOV.U32 R75, RZ, RZ, R79 ;  /* 0x000000ffff4b7224 */ /* 0x000fe200078e004f */
[----:B------:R-:W1:Y:S03]  /*0e10*/  LDCU.64 UR8, c[0x0][0x3f0] ;  /* 0x00007e00ff0877ac */ /* 0x000e660008000a00 */
[----:B------:R-:W-:-:S04]  /*0e20*/  IMAD.X R78, RZ, RZ, RZ, P0 ;  /* 0x000000ffff4e7224 */ /* 0x000fc800000e06ff */
[----:B------:R-:W-:Y:S01]  /*0e30*/  IMAD R78, R78, UR10, RZ ;  /* 0x0000000a4e4e7c24 */ /* 0x000fe2000f8e02ff */
[----:B0-----:R-:W-:Y:S01]  /*0e40*/  ISETP.GE.AND P1, PT, R72, UR6, PT ;  /* 0x0000000648007c0c */ /* 0x001fe2000bf26270 */
[----:B------:R-:W-:Y:S01]  /*0e50*/  IMAD.WIDE.U32 R72, R81, UR10, R74 ;  /* 0x0000000a51487c25 */ /* 0x000fe2000f8e004a */
[----:B------:R-:W-:Y:S02]  /*0e60*/  ISETP.GE.AND P2, PT, R70, UR6, PT ;  /* 0x0000000646007c0c */ /* 0x000fe4000bf46270 */
[----:B------:R-:W-:Y:S01]  /*0e70*/  ISETP.GE.AND P3, PT, R77, UR6, PT ;  /* 0x000000064d007c0c */ /* 0x000fe2000bf66270 */
[----:B------:R-:W-:Y:S01]  /*0e80*/  IMAD R75, R81, UR11, R78 ;  /* 0x0000000b514b7c24 */ /* 0x000fe2000f8e024e */
[----:B------:R-:W-:Y:S02]  /*0e90*/  ISETP.GE.AND P4, PT, R80, UR6, PT ;  /* 0x0000000650007c0c */ /* 0x000fe4000bf86270 */
[----:B-1----:R-:W-:Y:S02]  /*0ea0*/  LEA R74, P0, R72, UR8, 0x1 ;  /* 0x00000008484a7c11 */ /* 0x002fe4000f8008ff */
[----:B------:R-:W-:-:S04]  /*0eb0*/  IADD3 R73, PT, PT, R73, R75, RZ ;  /* 0x0000004b49497210 */ /* 0x000fc80007ffe0ff */
[----:B------:R-:W-:-:S05]  /*0ec0*/  LEA.HI.X R75, R72, UR9, R73, 0x1, P0 ;  /* 0x00000009484b7c11 */ /* 0x000fca00080f0c49 */
[----:B------:R0:W5:Y:S04]  /*0ed0*/  @!P1 LDG.E.128 R60, desc[UR4][R74.64] ;  /* 0x000000044a3c9981 */ /* 0x000168000c1e1d00 */
[----:B------:R0:W5:Y:S04]  /*0ee0*/  @!P2 LDG.E.128 R52, desc[UR4][R74.64+0x80] ;  /* 0x000080044a34a981 */ /* 0x000168000c1e1d00 */
[----:B------:R0:W5:Y:S04]  /*0ef0*/  @!P3 LDG.E.128 R28, desc[UR4][R74.64+0x100] ;  /* 0x000100044a1cb981 */ /* 0x000168000c1e1d00 */
[----:B------:R0:W5:Y:S02]  /*0f00*/  @!P4 LDG.E.128 R8, desc[UR4][R74.64+0x180] ;  /* 0x000180044a08c981 */ /* 0x000164000c1e1d00 */
.L_x_267:
[----:B------:R-:W-:Y:S05]  /*0f10*/  BSYNC.RECONVERGENT B0 ;  /* 0x0000000000007941 */ /* 0x000fea0003800200 */
.L_x_266:
[C---:B-----5:R-:W-:Y:S01]  /*0f20*/  LOP3.LUT R73, R32.reuse, 0xffff0000, RZ, 0xc0, !PT ;  /* 0xffff000020497812 */ /* 0x060fe200078ec0ff */
[----:B------:R-:W-:Y:S01]  /*0f30*/  IMAD.U32 R72, R32, 0x10000, RZ ;  /* 0x0001000020487824 */ /* 0x000fe200078e00ff */
[C---:B------:R-:W-:Y:S01]  /*0f40*/  LOP3.LUT R78, R44.reuse, 0xffff0000, RZ, 0xc0, !PT ;  /* 0xffff00002c4e7812 */ /* 0x040fe200078ec0ff */
[----:B------:R-:W-:Y:S01]  /*0f50*/  IMAD.U32 R79, R44, 0x10000, RZ ;  /* 0x000100002c4f7824 */ /* 0x000fe200078e00ff */
[C---:B0-----:R-:W-:Y:S01]  /*0f60*/  LOP3.LUT R75, R60.reuse, 0xffff0000, RZ, 0xc0, !PT ;  /* 0xffff00003c4b7812 */ /* 0x041fe200078ec0ff */
[----:B------:R-:W-:Y:S01]  /*0f70*/  IMAD.U32 R60, R60, 0x10000, RZ ;  /* 0x000100003c3c7824 */ /* 0x000fe200078e00ff */
[C---:B------:R-:W-:Y:S01]  /*0f80*/  LOP3.LUT R80, R24.reuse, 0xffff0000, RZ, 0xc0, !PT ;  /* 0xffff000018507812 */ /* 0x040fe200078ec0ff */
[----:B------:R-:W-:Y:S01]  /*0f90*/  FMUL.FTZ R81, R73, R78 ;  /* 0x0000004e49517220 */ /* 0x000fe20000410000 */
[----:B------:R-:W-:Y:S01]  /*0fa0*/  IMAD.U32 R83, R24, 0x10000, RZ ;  /* 0x0001000018537824 */ /* 0x000fe200078e00ff */
[----:B------:R-:W-:Y:S01]  /*0fb0*/  SHF.L.U32 R77, R45, 0x10, RZ ;  /* 0x000000102d4d7819 */ /* 0x000fe200000006ff */
[----:B------:R-:W-:-:S02]  /*0fc0*/  IMAD.U32 R82, R61, 0x10000, RZ ;  /* 0x000100003d527824 */ /* 0x000fc400078e00ff */
[----:B------:R-:W-:Y:S01]  /*0fd0*/  FMUL.FTZ R85, R75, R80 ;  /* 0x000000504b557220 */ /* 0x000fe20000410000 */
[----:B------:R-:W-:Y:S01]  /*0fe0*/  FFMA.FTZ R79, R72, R79, R81 ;  /* 0x0000004f484f7223 */ /* 0x000fe20000010051 */
[----:B------:R-:W-:Y:S01]  /*0ff0*/  SHF.L.U32 R81, R25, 0x10, RZ ;  /* 0x0000001019517819 */ /* 0x000fe200000006ff */
[----:B------:R-:W-:Y:S02]  /*1000*/  IMAD.U32 R74, R33, 0x10000, RZ ;  /* 0x00010000214a7824 */ /* 0x000fe400078e00ff */
[----:B------:R-:W-:Y:S01]  /*1010*/  FFMA.FTZ R83, R60, R83, R85 ;  /* 0x000000533c537223 */ /* 0x000fe20000010055 */
[----:B------:R-:W-:Y:S01]  /*1020*/  LOP3.LUT R61, R61, 0xffff0000, RZ, 0xc0, !PT ;  /* 0xffff00003d3d7812 */ /* 0x000fe200078ec0ff */
[----:B------:R-:W-:Y:S01]  /*1030*/  IMAD.U32 R70, R35, 0x10000, RZ ;  /* 0x0001000023467824 */ /* 0x000fe200078e00ff */
        /* <DEDUP_REMOVED lines=16> */
[C---:B------:R-:W-:Y:S01]  /*1140*/  SHF.L.U32 R32, R40.reuse, 0x10, RZ ;  /* 0x0000001028207819 */ /* 0x040fe200000006ff */
[C---:B------:R-:W-:Y:S01]  /*1150*/  IMAD.U32 R45, R41.reuse, 0x10000, RZ ;  /* 0x00010000292d7824 */ /* 0x040fe200078e00ff */
        /* <DEDUP_REMOVED lines=10> */
[C---:B------:R-:W-:Y:S01]  /*1200*/  SHF.L.U32 R83, R43.reuse, 0x10, RZ ;  /* 0x000000102b537819 */ /* 0x040fe200000006ff */
[----:B------:R-:W-:Y:S01]  /*1210*/  IMAD.U32 R24, R64, 0x10000, RZ ;  /* 0x0001000040187824 */ /* 0x000fe200078e00ff */
        /* <DEDUP_REMOVED lines=14> */
[----:B------:R-:W-:Y:S01]  /*1300*/  LOP3.LUT R63, R16, 0xffff0000, RZ, 0xc0, !PT ;  /* 0xffff0000103f7812 */ /* 0x000fe200078ec0ff */
[----:B------:R-:W-:Y:S01]  /*1310*/  FFMA.FTZ R73, R24, R67, R43 ;  /* 0x0000004318497223 */ /* 0x000fe2000001002b */
[----:B------:R-:W-:Y:S01]  /*1320*/  IMAD.U32 R24, R16, 0x10000, RZ ;  /* 0x0001000010187824 */ /* 0x000fe200078e00ff */
[C---:B------:R-:W-:Y:S01]  /*1330*/  LOP3.LUT R44, R17.reuse, 0xffff0000, RZ, 0xc0, !PT ;  /* 0xffff0000112c7812 */ /* 0x040fe200078ec0ff */
[----:B------:R-:W-:Y:S01]  /*1340*/  IMAD.U32 R43, R17, 0x10000, RZ ;  /* 0x00010000112b7824 */ /* 0x000fe200078e00ff */
[C---:B------:R-:W-:Y:S01]  /*1350*/  SHF.L.U32 R16, R18.reuse, 0x10, RZ ;  /* 0x0000001012107819 */ /* 0x040fe200000006ff */
[----:B------:R-:W-:Y:S01]  /*1360*/  IMAD.U32 R17, R19, 0x10000, RZ ;  /* 0x0001000013117824 */ /* 0x000fe200078e00ff */
[----:B------:R-:W-:Y:S01]  /*1370*/  LOP3.LUT R67, R18, 0xffff0000, RZ, 0xc0, !PT ;  /* 0xffff000012437812 */ /* 0x000fe200078ec0ff */
[----:B------:R-:W-:Y:S01]  /*1380*/  FFMA.FTZ R62, R75, R70, R62 ;  /* 0x000000464b3e7223 */ /* 0x000fe2000001003e */
[----:B------:R-:W-:Y:S01]  /*1390*/  LOP3.LUT R64, R64, 0xffff0000, RZ, 0xc0, !PT ;  /* 0xffff000040407812 */ /* 0x000fe200078ec0ff */
[----:B------:R-:W-:Y:S01]  /*13a0*/  IMAD.U32 R47, R66, 0x10000, RZ ;  /* 0x00010000422f7824 */ /* 0x000fe200078e00ff */
[----:B------:R-:W-:Y:S01]  /*13b0*/  LOP3.LUT R77, R56, 0xffff0000, RZ, 0xc0, !PT ;  /* 0xffff0000384d7812 */ /* 0x000fe200078ec0ff */
[----:B------:R-:W-:Y:S01]  /*13c0*/  IMAD.U32 R74, R58, 0x10000, RZ ;  /* 0x000100003a4a7824 */ /* 0x000fe200078e00ff */
[----:B------:R-:W-:Y:S01]  /*13d0*/  LOP3.LUT R18, R19, 0xffff0000, RZ, 0xc0, !PT ;  /* 0xffff000013127812 */ /* 0x000fe200078ec0ff */
[----:B------:R-:W0:Y:S01]  /*13e0*/  LDCU.64 UR6, c[0x0][0x5e8] ;  /* 0x0000bd00ff0677ac */ /* 0x000e220008000a00 */
[----:B------:R-:W-:Y:S01]  /*13f0*/  LOP3.LUT R19, R52, 0xffff0000, RZ, 0xc0, !PT ;  /* 0xffff000034137812 */ /* 0x000fe200078ec0ff */
[----:B------:R-:W-:Y:S01]  /*1400*/  FFMA.FTZ R73, R64, R77, R73 ;  /* 0x0000004d40497223 */ /* 0x000fe20000010049 */
[----:B------:R-:W-:Y:S01]  /*1410*/  LOP3.LUT R48, R48, 0xffff0000, RZ, 0xc0, !PT ;  /* 0xffff000030307812 */ /* 0x000fe200078ec0ff */
[----:B------:R-:W-:Y:S01]  /*1420*/  IMAD.U32 R64, R49, 0x10000, RZ ;  /* 0x0001000031407824 */ /* 0x000fe200078e00ff */
[----:B------:R-:W-:Y:S01]  /*1430*/  SHF.L.U32 R46, R65, 0x10, RZ ;  /* 0x00000010412e7819 */ /* 0x000fe200000006ff */
[----:B------:R-:W-:Y:S01]  /*1440*/  IMAD R68, R68, 0x40, R71 ;  /* 0x0000004044447824 */ /* 0x000fe200078e0247 */
[----:B------:R-:W-:Y:S01]  /*1450*/  SHF.L.U32 R79, R57, 0x10, RZ ;  /* 0x00000010394f7819 */ /* 0x000fe200000006ff */
[----:B------:R-:W-:Y:S01]  /*1460*/  FFMA.FTZ R19, R19, R48, R62 ;  /* 0x0000003013137223 */ /* 0x000fe2000001003e */
[----:B------:R-:W-:Y:S01]  /*1470*/  SHF.L.U32 R52, R53, 0x10, RZ ;  /* 0x0000001035347819 */ /* 0x000fe200000006ff */
[----:B------:R-:W1:Y:S01]  /*1480*/  LDCU UR8, c[0x0][0x4f4] ;  /* 0x00009e80ff0877ac */ /* 0x000e620008000800 */
[----:B------:R-:W-:Y:S01]  /*1490*/  LOP3.LUT R65, R65, 0xffff0000, RZ, 0xc0, !PT ;  /* 0xffff000041417812 */ /* 0x000fe200078ec0ff */
        /* <DEDUP_REMOVED lines=18> */
[----:B------:R-:W-:Y:S01]  /*15c0*/  IMAD.U32 R47, R51, 0x10000, RZ ;  /* 0x00010000332f7824 */ /* 0x000fe200078e00ff */
[----:B------:R-:W-:Y:S01]  /*15d0*/  LOP3.LUT R59, R59, 0xffff0000, RZ, 0xc0, !PT ;  /* 0xffff00003b3b7812 */ /* 0x000fe200078ec0ff */
[----:B------:R-:W-:Y:S01]  /*15e0*/  FFMA.FTZ R19, R54, R50, R19 ;  /* 0x0000003236137223 */ /* 0x000fe20000010013 */
[----:B------:R-:W-:Y:S01]  /*15f0*/  FFMA.FTZ R25, R60, R57, R25 ;  /* 0x000000393c197223 */ /* 0x000fe20000010019 */
[----:B------:R-:W-:-:S02]  /*1600*/  LOP3.LUT R48, R55, 0xffff0000, RZ, 0xc0, !PT ;  /* 0xffff000037307812 */ /* 0x000fc400078ec0ff */
[----:B------:R-:W-:Y:S01]  /*1610*/  LOP3.LUT R51, R51, 0xffff0000, RZ, 0xc0, !PT ;  /* 0xffff000033337812 */ /* 0x000fe200078ec0ff */
[----:B------:R-:W-:Y:S01]  /*1620*/  FFMA.FTZ R19, R46, R47, R19 ;  /* 0x0000002f2e137223 */ /* 0x000fe20000010013 */
[----:B------:R-:W-:Y:S01]  /*1630*/  SHF.L.U32 R33, R36, 0x10, RZ ;  /* 0x0000001024217819 */ /* 0x000fe200000006ff */
[----:B------:R-:W-:Y:S01]  /*1640*/  FFMA.FTZ R72, R72, R59, R25 ;  /* 0x0000003b48487223 */ /* 0x000fe20000010019 */
[----:B------:R-:W-:Y:S01]  /*1650*/  SHF.L.U32 R46, R28, 0x10, RZ ;  /* 0x000000101c2e7819 */ /* 0x000fe200000006ff */
[----:B------:R-:W-:Y:S02]  /*1660*/  IMAD.U32 R25, R20, 0x10000, RZ ;  /* 0x0001000014197824 */ /* 0x000fe400078e00ff */
[----:B------:R-:W-:Y:S01]  /*1670*/  FFMA.FTZ R19, R48, R51, R19 ;  /* 0x0000003330137223 */ /* 0x000fe20000010013 */
[----:B------:R-:W-:Y:S01]  /*1680*/  LOP3.LUT R58, R36, 0xffff0000, RZ, 0xc0, !PT ;  /* 0xffff0000243a7812 */ /* 0x000fe200078ec0ff */
[----:B------:R-:W-:Y:S01]  /*1690*/  FFMA.FTZ R33, R33, R32, R72 ;  /* 0x0000002021217223 */ /* 0x000fe20000010048 */
[----:B------:R-:W-:Y:S01]  /*16a0*/  LOP3.LUT R28, R28, 0xffff0000, RZ, 0xc0, !PT ;  /* 0xffff00001c1c7812 */ /* 0x000fe200078ec0ff */
[----:B------:R-:W-:Y:S01]  /*16b0*/  FFMA.FTZ R19, R46, R25, R19 ;  /* 0x000000192e137223 */ /* 0x000fe20000010013 */
[----:B------:R-:W-:Y:S01]  /*16c0*/  LOP3.LUT R20, R20, 0xffff0000, RZ, 0xc0, !PT ;  /* 0xffff000014147812 */ /* 0x000fe200078ec0ff */
[----:B------:R-:W-:-:S02]  /*16d0*/  IMAD.U32 R36, R37, 0x10000, RZ ;  /* 0x0001000025247824 */ /* 0x000fc400078e00ff */
        /* <DEDUP_REMOVED lines=32> */
[----:B------:R-:W-:Y:S01]  /*18e0*/  SHF.L.U32 R20, R8, 0x10, RZ ;  /* 0x0000001008147819 */ /* 0x000fe200000006ff */
        /* <DEDUP_REMOVED lines=36> */
[----:B------:R-:W-:Y:S01]  /*1b30*/  FFMA.FTZ R14, R15, R18, R14 ;  /* 0x000000120f0e7223 */ /* 0x000fe2000001000e */
[C---:B------:R-:W-:Y:S01]  /*1b40*/  SHF.L.U32 R5, R0.reuse, 0x2, RZ ;  /* 0x0000000200057819 */ /* 0x040fe200000006ff */
[----:B------:R-:W2:Y:S01]  /*1b50*/  S2R R28, SR_TID.X ;  /* 0x00000000001c7919 */ /* 0x000ea20000002100 */
[----:B------:R-:W-:Y:S01]  /*1b60*/  IADD3 R69, P1, PT, R69, R68, RZ ;  /* 0x0000004445457210 */ /* 0x000fe20007f3e0ff */
[----:B------:R-:W-:Y:S01]  /*1b70*/  FFMA.FTZ R15, R11, R7, R4 ;  /* 0x000000070b0f7223 */ /* 0x000fe20000010004 */
[----:B------:R-:W-:Y:S01]  /*1b80*/  IMAD.WIDE R10, R0, 0x80, RZ ;  /* 0x00000080000a7825 */ /* 0x000fe200078e02ff */
[----:B------:R-:W3:Y:S01]  /*1b90*/  SHFL.BFLY PT, R9, R14, 0x4, 0x1f ;  /* 0x0c801f000e097f89 */ /* 0x000ee200000e0000 */
[----:B------:R-:W-:-:S02]  /*1ba0*/  LEA.HI.X.SX32 R68, R68, RZ, 0x1, P1 ;  /* 0x000000ff44447211 */ /* 0x000fc400008f0eff */
[----:B------:R-:W-:Y:S01]  /*1bb0*/  IMAD.WIDE R4, R5, 0x10, R2 ;  /* 0x0000001005047825 */ /* 0x000fe200078e0202 */
[----:B------:R-:W4:Y:S03]  /*1bc0*/  SHFL.BFLY PT, R8, R15, 0x4, 0x1f ;  /* 0x0c801f000f087f89 */ /* 0x000f2600000e0000 */
[----:B------:R-:W-:-:S04]  /*1bd0*/  IMAD.WIDE R6, R0, 0x40, R4 ;  /* 0x0000004000067825 */ /* 0x000fc800078e0204 */
[----:B---3--:R-:W-:Y:S01]  /*1be0*/  FADD.FTZ R20, R14, R9 ;  /* 0x000000090e147221 */ /* 0x008fe20000010000 */
[----:B----4-:R-:W-:-:S04]  /*1bf0*/  FADD.FTZ R21, R15, R8 ;  /* 0x000000080f157221 */ /* 0x010fc80000010000 */
[----:B------:R-:W3:Y:S01]  /*1c00*/  SHFL.BFLY PT, R19, R20, 0x2, 0x1f ;  /* 0x0c401f0014137f89 */ /* 0x000ee200000e0000 */
[----:B------:R-:W-:Y:S01]  /*1c10*/  IMAD.WIDE R8, R0, 0x40, R6 ;  /* 0x0000004000087825 */ /* 0x000fe200078e0206 */
[----:B--2---:R-:W-:Y:S02]  /*1c20*/  LOP3.LUT R29, R28, 0x7, RZ, 0xc0, !PT ;  /* 0x000000071c1d7812 */ /* 0x004fe400078ec0ff */
[----:B------:R-:W2:Y:S01]  /*1c30*/  SHFL.BFLY PT, R22, R21, 0x2, 0x1f ;  /* 0x0c401f0015167f89 */ /* 0x000ea200000e0000 */
[----:B0-----:R-:W-:Y:S02]  /*1c40*/  LEA R28, P2, R69, UR6, 0x2 ;  /* 0x00000006451c7c11 */ /* 0x001fe4000f8410ff */
[----:B------:R-:W-:Y:S02]  /*1c50*/  IADD3 R12, P0, PT, R8, -R10, RZ ;  /* 0x8000000a080c7210 */ /* 0x000fe40007f1e0ff */
[----:B------:R-:W-:Y:S02]  /*1c60*/  ISETP.NE.AND P1, PT, R29, RZ, PT ;  /* 0x000000ff1d00720c */ /* 0x000fe40003f25270 */
[----:B------:R-:W-:Y:S01]  /*1c70*/  LEA.HI.X R29, R69, UR7, R68, 0x2, P2 ;  /* 0x00000007451d7c11 */ /* 0x000fe200090f1444 */
[----:B------:R-:W-:-:S02]  /*1c80*/  IMAD.X R13, R9, 0x1, ~R11, P0 ;  /* 0x00000001090d7824 */ /* 0x000fc400000e0e0b */
[----:B------:R-:W-:-:S04]  /*1c90*/  IMAD.WIDE R14, R0, 0x40, R12 ;  /* 0x00000040000e7825 */ /* 0x000fc800078e020c */
[----:B------:R-:W-:-:S04]  /*1ca0*/  IMAD.WIDE R16, R0, 0x40, R14 ;  /* 0x0000004000107825 */ /* 0x000fc800078e020e */
[----:B---3--:R-:W-:Y:S01]  /*1cb0*/  FADD.FTZ R24, R20, R19 ;  /* 0x0000001314187221 */ /* 0x008fe20000010000 */
[----:B------:R-:W-:Y:S01]  /*1cc0*/  IADD3 R18, P0, PT, -R10, R16, RZ ;  /* 0x000000100a127210 */ /* 0x000fe20007f1e1ff */
[----:B--2---:R-:W-:-:S03]  /*1cd0*/  FADD.FTZ R26, R21, R22 ;  /* 0x00000016151a7221 */ /* 0x004fc60000010000 */
[----:B------:R-:W0:Y:S01]  /*1ce0*/  SHFL.BFLY PT, R25, R24, 0x1, 0x1f ;  /* 0x0c201f0018197f89 */ /* 0x000e2200000e0000 */
[----:B------:R-:W-:-:S03]  /*1cf0*/  IADD3.X R19, PT, PT, ~R11, R17, RZ, P0, !PT ;  /* 0x000000110b137210 */ /* 0x000fc600007fe5ff */
[----:B------:R-:W2:Y:S01]  /*1d00*/  SHFL.BFLY PT, R27, R26, 0x1, 0x1f ;  /* 0x0c201f001a1b7f89 */ /* 0x000ea200000e0000 */
[----:B------:R-:W-:Y:S01]  /*1d10*/  LOP3.LUT P0, RZ, R76, 0x7, RZ, 0xc0, !PT ;  /* 0x000000074cff7812 */ /* 0x000fe2000780c0ff */
[----:B------:R-:W-:-:S04]  /*1d20*/  IMAD.WIDE R20, R0, 0x40, R18 ;  /* 0x0000004000147825 */ /* 0x000fc800078e0212 */
[----:B------:R-:W-:-:S03]  /*1d30*/  IMAD.WIDE R22, R0, 0x40, R20 ;  /* 0x0000004000167825 */ /* 0x000fc600078e0214 */
[----:B------:R-:W-:-:S04]  /*1d40*/  IADD3 R10, P3, PT, -R10, R22, RZ ;  /* 0x000000160a0a7210 */ /* 0x000fc80007f7e1ff */
[----:B------:R-:W-:Y:S01]  /*1d50*/  IADD3.X R11, PT, PT, ~R11, R23, RZ, P3, !PT ;  /* 0x000000170b0b7210 */ /* 0x000fe20001ffe5ff */
[----:B0-----:R-:W-:Y:S02]  /*1d60*/  FADD.FTZ R31, R24, R25 ;  /* 0x00000019181f7221 */ /* 0x001fe40000010000 */
[----:B------:R-:W-:-:S04]  /*1d70*/  IMAD.WIDE R24, R0, 0x40, R10 ;  /* 0x0000004000187825 */ /* 0x000fc800078e020a */
[----:B--2---:R-:W-:Y:S01]  /*1d80*/  FADD.FTZ R27, R26, R27 ;  /* 0x0000001b1a1b7221 */ /* 0x004fe20000010000 */
[----:B-1----:R-:W-:-:S03]  /*1d90*/  @!P0 FMUL.FTZ R31, R31, UR8 ;  /* 0x000000081f1f8c20 */ /* 0x002fc60008410000 */
[----:B------:R-:W-:Y:S01]  /*1da0*/  FMUL.FTZ R33, R27, UR8 ;  /* 0x000000081b217c20 */ /* 0x000fe20008410000 */
[----:B------:R-:W-:Y:S01]  /*1db0*/  IMAD.WIDE R26, R0, 0x40, R24 ;  /* 0x00000040001a7825 */ /* 0x000fe200078e0218 */
[----:B------:R-:W-:Y:S04]  /*1dc0*/  @!P0 STG.E desc[UR4][R28.64], R31 ;  /* 0x0000001f1c008986 */ /* 0x000fe8000c101904 */
[----:B------:R-:W-:Y:S04]  /*1dd0*/  @!P1 STG.E desc[UR4][R28.64+0x80], R33 ;  /* 0x000080211c009986 */ /* 0x000fe8000c101904 */
[----:B------:R-:W-:Y:S04]  /*1de0*/  STG.E.128 desc[UR4][R2.64], RZ ;  /* 0x000000ff02007986 */ /* 0x000fe8000c101d04 */
        /* <DEDUP_REMOVED lines=14> */
[----:B------:R-:W-:Y:S01]  /*1ed0*/  STG.E.128 desc[UR4][R26.64+0x300], RZ ;  /* 0x000300ff1a007986 */ /* 0x000fe2000c101d04 */
[----:B------:R-:W-:Y:S05]  /*1ee0*/  EXIT ;  /* 0x000000000000794d */ /* 0x000fea0003800000 */
.L_x_268:
        /* <DEDUP_REMOVED lines=9> */
.L_x_1263:


//--------------------- .text._ZN5flash44flash_bwd_dq_dk_dv_loop_seqk_parallel_kernelI23Flash_bwd_kernel_traitsILi256ELi64ELi64ELi8ELi4ELi2ELi2ELb0ELb1EN7cutlass10bfloat16_tE19Flash_kernel_traitsILi256ELi64ELi64ELi8ES3_EELb0ELb1ELb0ELb0ELb0ELb0ELb0EEEvNS_16Flash_bwd_paramsE --------------------------
	.section	.text._ZN5flash44flash_bwd_dq_dk_dv_loop_seqk_parallel_kernelI23Flash_bwd_kernel_traitsILi256ELi64ELi64ELi8ELi4ELi2ELi2ELb0ELb1EN7cutlass10bfloat16_tE19Flash_kernel_traitsILi256ELi64ELi64ELi8ES3_EELb0ELb1ELb0ELb0ELb0ELb0ELb0EEEvNS_16Flash_bwd_paramsE,"ax",@progbits
	.align	128
        .global         _ZN5flash44flash_bwd_dq_dk_dv_loop_seqk_parallel_kernelI23Flash_bwd_kernel_traitsILi256ELi64ELi64ELi8ELi4ELi2ELi2ELb0ELb1EN7cutlass10bfloat16_tE19Flash_kernel_traitsILi256ELi64ELi64ELi8ES3_EELb0ELb1ELb0ELb0ELb0ELb0ELb0EEEvNS_16Flash_bwd_paramsE
        .type           _ZN5flash44flash_bwd_dq_dk_dv_loop_seqk_parallel_kernelI23Flash_bwd_kernel_traitsILi256ELi64ELi64ELi8ELi4ELi2ELi2ELb0ELb1EN7cutlass10bfloat16_tE19Flash_kernel_traitsILi256ELi64ELi64ELi8ES3_EELb0ELb1ELb0ELb0ELb0ELb0ELb0EEEvNS_16Flash_bwd_paramsE,@function
        .size           _ZN5flash44flash_bwd_dq_dk_dv_loop_seqk_parallel_kernelI23Flash_bwd_kernel_traitsILi256ELi64ELi64ELi8ELi4ELi2ELi2ELb0ELb1EN7cutlass10bfloat16_tE19Flash_kernel_traitsILi256ELi64ELi64ELi8ES3_EELb0ELb1ELb0ELb0ELb0ELb0ELb0EEEvNS_16Flash_bwd_paramsE,(.L_x_1264 - _ZN5flash44flash_bwd_dq_dk_dv_loop_seqk_parallel_kernelI23Flash_bwd_kernel_traitsILi256ELi64ELi64ELi8ELi4ELi2ELi2ELb0ELb1EN7cutlass10bfloat16_tE19Flash_kernel_traitsILi256ELi64ELi64ELi8ES3_EELb0ELb1ELb0ELb0ELb0ELb0ELb0EEEvNS_16Flash_bwd_paramsE)
        .other          _ZN5flash44flash_bwd_dq_dk_dv_loop_seqk_parallel_kernelI23Flash_bwd_kernel_traitsILi256ELi64ELi64ELi8ELi4ELi2ELi2ELb0ELb1EN7cutlass10bfloat16_tE19Flash_kernel_traitsILi256ELi64ELi64ELi8ES3_EELb0ELb1ELb0ELb0ELb0ELb0ELb0EEEvNS_16Flash_bwd_paramsE,@"STO_CUDA_ENTRY STV_DEFAULT"
_ZN5flash44flash_bwd_dq_dk_dv_loop_seqk_parallel_kernelI23Flash_bwd_kernel_traitsILi256ELi64ELi64ELi8ELi4ELi2ELi2ELb0ELb1EN7cutlass10bfloat16_tE19Flash_kernel_traitsILi256ELi64ELi64ELi8ES3_EELb0ELb1ELb0ELb0ELb0ELb0ELb0EEEvNS_16Flash_bwd_paramsE:
.text._ZN5flash44flash_bwd_dq_dk_dv_loop_seqk_parallel_kernelI23Flash_bwd_kernel_traitsILi256ELi64ELi64ELi8ELi4ELi2ELi2ELb0ELb1EN7cutlass10bfloat16_tE19Flash_kernel_traitsILi256ELi64ELi64ELi8ES3_EELb0ELb1ELb0ELb0ELb0ELb0ELb0EEEvNS_16Flash_bwd_paramsE:
        /* <DEDUP_REMOVED lines=12> */
[----:B------:R-:W-:Y:S01]  /*00c0*/  S2UR UR38, SR_CgaCtaId ;  /* 0x00000000002679c3 */ /* 0x000fe20000008800 */
[----:B------:R-:W3:Y:S01]  /*00d0*/  LDCU.64 UR6, c[0x0][0x460] ;  /* 0x00008c00ff0677ac */ /* 0x000ee20008000a00 */
[----:B------:R-:W4:Y:S06]  /*00e0*/  LDCU.U8 UR8, c[0x0][0x532] ;  /* 0x0000a640ff0877ac */ /* 0x000f2c0008000000 */
[----:B------:R-:W-:Y:S01]  /*00f0*/  S2UR UR27, SR_CTAID.Z ;  /* 0x00000000001b79c3 */ /* 0x000fe20000002700 */
[----:B------:R-:W4:Y:S01]  /*0100*/  LDCU UR10, c[0x0][0x438] ;  /* 0x00008700ff0a77ac */ /* 0x000f220008000800 */
[----:B------:R-:W4:Y:S06]  /*0110*/  LDCU.64 UR36, c[0x0][0x358] ;  /* 0x00006b00ff2477ac */ /* 0x000f2c0008000a00 */
[----:B------:R-:W-:Y:S01]  /*0120*/  S2UR UR25, SR_CTAID.X ;  /* 0x00000000001979c3 */ /* 0x000fe20000002500 */
[----:B-1----:R-:W-:-:S02]  /*0130*/  ULEA UR42, UP0, UR45, UR42, 0x2 ;  /* 0x0000002a2d2a7291 */ /* 0x002fc4000f8010ff */
[----:B--2---:R-:W-:Y:S02]  /*0140*/  UISETP.EQ.U32.AND UP2, UPT, UR4, URZ, UPT ;  /* 0x000000ff0400728c */ /* 0x004fe4000bf42070 */
[----:B------:R-:W-:Y:S02]  /*0150*/  UISETP.NE.U32.AND UP6, UPT, UR4, URZ, UPT ;  /* 0x000000ff0400728c */ /* 0x000fe4000bfc5070 */
[----:B------:R-:W-:Y:S01]  /*0160*/  ULEA.HI.X UR43, UR45, UR43, URZ, 0x2, UP0 ;  /* 0x0000002b2d2b7291 */ /* 0x000fe200080f14ff */
[----:B------:R-:W1:Y:S01]  /*0170*/  S2UR UR4, SR_CgaCtaId ;  /* 0x00000000000479c3 */ /* 0x000e620000008800 */
[----:B---3--:R-:W-:Y:S02]  /*0180*/  UISETP.NE.U32.AND UP1, UPT, UR6, URZ, UPT ;  /* 0x000000ff0600728c */ /* 0x008fe4000bf25070 */
[----:B------:R-:W-:Y:S02]  /*0190*/  UISETP.NE.U32.AND UP0, UPT, UR6, URZ, UPT ;  /* 0x000000ff0600728c */ /* 0x000fe4000bf05070 */
[----:B------:R-:W-:-:S02]  /*01a0*/  UISETP.NE.AND.EX UP5, UPT, UR7, URZ, UPT, UP1 ;  /* 0x000000ff0700728c */ /* 0x000fc4000bfa5310 */
[----:B------:R-:W-:Y:S01]  /*01b0*/  UISETP.NE.AND.EX UP4, UPT, UR7, URZ, UPT, UP0 ;  /* 0x000000ff0700728c */ /* 0x000fe2000bf85300 */
[----:B------:R-:W2:Y:S01]  /*01c0*/  S2UR UR22, SR_CTAID.Y ;  /* 0x00000000001679c3 */ /* 0x000ea20000002600 */
[----:B------:R-:W3:Y:S01]  /*01d0*/  LDCU.64 UR6, c[0x0][0x470] ;  /* 0x00008e00ff0677ac */ /* 0x000ee20008000a00 */
[----:B----4-:R-:W-:Y:S02]  /*01e0*/  UISETP.NE.AND UP3, UPT, UR8, URZ, UPT ;  /* 0x000000ff0800728c */ /* 0x010fe4000bf65270 */
        /* <DEDUP_REMOVED lines=9> */
[----:B------:R-:W1:Y:S01]  /*0280*/  LDCU.64 UR30, c[0x0][0x460] ;  /* 0x00008c00ff1e77ac */ /* 0x000e620008000a00 */
[----:B------:R-:W3:Y:S01]  /*0290*/  LDCU UR23, c[0x0][0x438] ;  /* 0x00008700ff1777ac */ /* 0x000ee20008000800 */
[----:B------:R-:W1:Y:S01]  /*02a0*/  @!UP4 LDCU UR26, c[0x0][0x434] ;  /* 0x00008680ff1ac7ac */ /* 0x000e620008000800 */
[----:B------:R-:W-:-:S02]  /*02b0*/  ULEA UR38, UR38, UR8, 0x18 ;  /* 0x0000000826267291 */ /* 0x000fc4000f8ec0ff */
[----:B------:R-:W-:Y:S02]  /*02c0*/  UIADD3 UR5, UPT, UPT, UR4, 0x22000, URZ ;  /* 0x0002200004057890 */ /* 0x000fe4000fffe0ff */
[----:B------:R-:W-:Y:S01]  /*02d0*/  UISETP.NE.AND.EX UP3, UPT, UR7, URZ, UPT, UP0 ;  /* 0x000000ff0700728c */ /* 0x000fe2000bf65300 */
[----:B------:R-:W-:Y:S01]  /*02e0*/  UMOV UR34, URZ ;  /* 0x000000ff00227c82 */ /* 0x000fe20008000000 */
[----:B--2---:R-:W-:-:S09]  /*02f0*/  UMOV UR35, URZ ;  /* 0x000000ff00237c82 */ /* 0x004fd20008000000 */
.L_x_325:
        /* <DEDUP_REMOVED lines=10> */
[----:B-1----:R-:W-:Y:S02]  /*03a0*/  UIMAD.WIDE.U32 UR12, UR45, 0x4, UR30 ;  /* 0x000000042d0c78a5 */ /* 0x002fe4000f8e001e */
[----:B--2---:R-:W-:Y:S01]  /*03b0*/  UISETP.NE.U32.AND UP0, UPT, UR8, URZ, UPT ;  /* 0x000000ff0800728c */ /* 0x004fe2000bf05070 */
[----:B------:R-:W-:Y:S01]  /*03c0*/  IMAD.U32 R6, RZ, RZ, UR42 ;  /* 0x0000002aff067e24 */ /* 0x000fe2000f8e00ff */
[----:B----4-:R-:W2:Y:S02]  /*03d0*/  @P1 LDG.E R3, desc[UR36][R12.64] ;  /* 0x000000240c031981 */ /* 0x010ea4000c1e1900 */
[----:B------:R-:W-:-:S06]  /*03e0*/  UISETP.NE.AND.EX UP0, UPT, UR9, URZ, UPT, UP0 ;  /* 0x000000ff0900728c */ /* 0x000fcc000bf05300 */
[----:B------:R-:W-:-:S05]  /*03f0*/  PLOP3.LUT P0, PT, PT, PT, UP0, 0x80, 0x8 ;  /* 0x000000000008781c */ /* 0x000fca0003f0f008 */
[----:B------:R-:W-:Y:S01]  /*0400*/  @UP0 ULEA UR14, UP1, UR45, UR8, 0x2 ;  /* 0x000000082d0e0291 */ /* 0x000fe2000f8210ff */
[----:B------:R-:W-:Y:S01]  /*0410*/  IMAD.U32 R8, RZ, RZ, UR12 ;  /* 0x0000000cff087e24 */ /* 0x000fe2000f8e00ff */
[----:B------:R-:W1:Y:S02]  /*0420*/  @!UP0 LDCU UR11, c[0x0][0x43c] ;  /* 0x00008780ff0b87ac */ /* 0x000e640008000800 */
[----:B------:R-:W-:Y:S02]  /*0430*/  @UP0 ULEA.HI.X UR15, UR45, UR9, URZ, 0x2, UP1 ;  /* 0x000000092d0f0291 */ /* 0x000fe400088f14ff */
[----:B------:R-:W-:Y:S01]  /*0440*/  IMAD.U32 R10, RZ, RZ, UR14 ;  /* 0x0000000eff0a7e24 */ /* 0x000fe2000f8e00ff */
[----:B-----5:R-:W5:Y:S01]  /*0450*/  @!UP0 LDCU.64 UR8, c[0x0][0x488] ;  /* 0x00009100ff0887ac */ /* 0x020f620008000a00 */
[----:B------:R-:W-:Y:S02]  /*0460*/  IMAD.U32 R9, RZ, RZ, UR13 ;  /* 0x0000000dff097e24 */ /* 0x000fe4000f8e00ff */
[----:B------:R-:W-:-:S02]  /*0470*/  IMAD.U32 R7, RZ, RZ, UR43 ;  /* 0x0000002bff077e24 */ /* 0x000fc4000f8e00ff */
[----:B------:R-:W-:Y:S01]  /*0480*/  IMAD.U32 R11, RZ, RZ, UR15 ;  /* 0x0000000fff0b7e24 */ /* 0x000fe2000f8e00ff */
[----:B------:R-:W4:Y:S04]  /*0490*/  @P4 LDG.E R4, desc[UR36][R8.64] ;  /* 0x0000002408044981 */ /* 0x000f28000c1e1900 */
[----:B------:R-:W3:Y:S04]  /*04a0*/  @P0 LDG.E R0, desc[UR36][R10.64] ;  /* 0x000000240a000981 */ /* 0x000ee8000c1e1900 */
[----:B------:R-:W3:Y:S04]  /*04b0*/  @P2 LDG.E R2, desc[UR36][R8.64+0x4] ;  /* 0x0000042408022981 */ /* 0x000ee8000c1e1900 */
[----:B------:R-:W3:Y:S01]  /*04c0*/  @!P3 LDG.E R6, desc[UR36][R6.64] ;  /* 0x000000240606b981 */ /* 0x000ee2000c1e1900 */
[----:B------:R-:W-:Y:S01]  /*04d0*/  UMOV UR40, URZ ;  /* 0x000000ff00287c82 */ /* 0x000fe20008000000 */
[----:B-----5:R-:W-:Y:S01]  /*04e0*/  @!UP0 UISETP.NE.U32.AND UP1, UPT, UR8, URZ, UPT ;  /* 0x000000ff0800828c */ /* 0x020fe2000bf25070 */
[----:B------:R-:W-:Y:S01]  /*04f0*/  UMOV UR19, 0xffffffff ;  /* 0xffffffff00137882 */ /* 0x000fe20000000000 */
[----:B------:R-:W-:-:S02]  /*0500*/  UMOV UR44, 0xffffffff ;  /* 0xffffffff002c7882 */ /* 0x000fc40000000000 */
[----:B------:R-:W-:Y:S02]  /*0510*/  @!UP0 UISETP.NE.AND.EX UP1, UPT, UR9, URZ, UPT, UP1 ;  /* 0x000000ff0900828c */ /* 0x000fe4000bf25310 */
[----:B------:R-:W-:Y:S02]  /*0520*/  USHF.L.U32 UR33, UR41, 0x6, URZ ;  /* 0x0000000629217899 */ /* 0x000fe400080006ff */
[----:B-1----:R-:W-:Y:S01]  /*0530*/  @!UP0 USEL UR9, UR11, URZ, UP1 ;  /* 0x000000ff0b098287 */ /* 0x002fe20008800000 */
[----:B--2---:R-:W-:Y:S02]  /*0540*/  @P1 R2UR UR40, R3 ;  /* 0x00000000032812ca */ /* 0x004fe400000e0000 */
[----:B----4-:R-:W-:Y:S02]  /*0550*/  @P4 R2UR UR19, R4 ;  /* 0x00000000041342ca */ /* 0x010fe400000e0000 */
[----:B---3--:R-:W-:Y:S02]  /*0560*/  @P0 R2UR UR39, R0 ;  /* 0x00000000002702ca */ /* 0x008fe400000e0000 */
[----:B------:R-:W-:-:S02]  /*0570*/  @P2 R2UR UR8, R2 ;  /* 0x00000000020822ca */ /* 0x000fc400000e0000 */
[----:B------:R-:W-:-:S09]  /*0580*/  @!P3 R2UR UR44, R6 ;  /* 0x00000000062cb2ca */ /* 0x000fd200000e0000 */
[----:B------:R-:W-:Y:S01]  /*0590*/  @UP0 UIADD3 UR39, UPT, UPT, UR39, -UR40, URZ ;  /* 0x8000002827270290 */ /* 0x000fe2000fffe0ff */
[----:B------:R-:W-:Y:S11]  /*05a0*/  BRA.U !UP6, `(.L_x_269) ;  /* 0x000000010e2c7547 */ /* 0x000ff6000b800000 */
[----:B------:R-:W-:Y:S01]  /*05b0*/  UISETP.NE.AND UP1, UPT, UR28, URZ, UPT ;  /* 0x000000ff1c00728c */ /* 0x000fe2000bf25270 */
[----:B------:R-:W-:Y:S02]  /*05c0*/  IMAD.U32 R4, RZ, RZ, UR42 ;  /* 0x0000002aff047e24 */ /* 0x000fe4000f8e00ff */
[----:B------:R-:W-:-:S03]  /*05d0*/  IMAD.U32 R5, RZ, RZ, UR43 ;  /* 0x0000002bff057e24 */ /* 0x000fc6000f8e00ff */
[----:B------:R-:W-:-:S13]  /*05e0*/  PLOP3.LUT P0, PT, PT, PT, UP1, 0x80, 0x8 ;  /* 0x000000000008781c */ /* 0x000fda0003f0f018 */
[----:B------:R-:W2:Y:S01]  /*05f0*/  @P0 LDG.E R0, desc[UR36][R4.64+0x4] ;  /* 0x0000042404000981 */ /* 0x000ea2000c1e1900 */
[----:B------:R-:W-:Y:S01]  /*0600*/  MOV R2, UR42 ;  /* 0x0000002a00027c02 */ /* 0x000fe20008000f00 */
[----:B------:R-:W-:-:S05]  /*0610*/  IMAD.U32 R3, RZ, RZ, UR43 ;  /* 0x0000002bff037e24 */ /* 0x000fca000f8e00ff */
[----:B------:R-:W3:Y:S01]  /*0620*/  @!P0 LDG.E R2, desc[UR36][R2.64] ;  /* 0x0000002402028981 */ /* 0x000ee2000c1e1900 */
[----:B--2---:R-:W-:-:S13]  /*0630*/  @P0 R2UR UR10, R0 ;  /* 0x00000000000a02ca */ /* 0x004fda00000e0000 */
[----:B------:R-:W-:-:S07]  /*0640*/  @UP1 UIADD3 UR10, UPT, UPT, UR10, -UR44, URZ ;  /* 0x8000002c0a0a1290 */ /* 0x000fce000fffe0ff */
[----:B---3--:R-:W-:-:S15]  /*0650*/  @!P0 R2UR UR10, R2 ;  /* 0x00000000020a82ca */ /* 0x008fde00000e0000 */
.L_x_269:
[----:B------:R-:W-:Y:S01]  /*0660*/  @!UP0 UIADD3 UR39, UPT, UPT, UR9, UR10, -UR40 ;  /* 0x0000000a09278290 */ /* 0x000fe2000fffe828 */
        /* <DEDUP_REMOVED lines=33> */
.L_x_271:
[----:B------:R-:W1:Y:S01]  /*0880*/  LDCU.64 UR14, c[0x0][0x3b8] ;  /* 0x00007700ff0e77ac */ /* 0x000e620008000a00 */
[----:B------:R-:W-:-:S04]  /*0890*/  UIADD3 UR8, UPT, UPT, UR40, UR44, URZ ;  /* 0x0000002c28087290 */ /* 0x000fc8000fffe0ff */
[----:B-1----:R-:W-:Y:S02]  /*08a0*/  UIMAD.WIDE.U32 UR54, UR8, UR14, URZ ;  /* 0x0000000e083672a5 */ /* 0x002fe4000f8e00ff */
[----:B------:R-:W-:-:S04]  /*08b0*/  UIMAD UR8, UR8, UR15, URZ ;  /* 0x0000000f080872a4 */ /* 0x000fc8000f8e02ff */
[----:B------:R-:W-:-:S06]  /*08c0*/  UIADD3 UR8, UPT, UPT, UR55, UR8, URZ ;  /* 0x0000000837087290 */ /* 0x000fcc000fffe0ff */
[----:B------:R-:W-:Y:S02]  /*08d0*/  MOV R7, UR8 ;  /* 0x0000000800077c02 */ /* 0x000fe40008000f00 */
.L_x_272:
        /* <DEDUP_REMOVED lines=12> */
[----:B------:R-:W-:-:S06]  /*09a0*/  IMAD.HI.U32 R3, R9, R3, R8 ;  /* 0x0000000309037227 */ /* 0x000fcc00078e0008 */
[----:B------:R-:W-:-:S04]  /*09b0*/  IMAD.HI.U32 R6, R3, R2, RZ ;  /* 0x0000000203067227 */ /* 0x000fc800078e00ff */
[----:B------:R-:W-:-:S04]  /*09c0*/  IMAD.MOV R3, RZ, RZ, -R6 ;  /* 0x000000ffff037224 */ /* 0x000fc800078e0a06 */
[----:B------:R-:W-:Y:S01]  /*09d0*/  IMAD R3, R4, R3, R2 ;  /* 0x0000000304037224 */ /* 0x000fe200078e0202 */
[----:B------:R-:W-:-:S04]  /*09e0*/  LOP3.LUT R2, R0, UR27, RZ, 0x3c, !PT ;  /* 0x0000001b00027c12 */ /* 0x000fc8000f8e3cff */
[----:B------:R-:W-:Y:S02]  /*09f0*/  ISETP.GT.U32.AND P1, PT, R4, R3, PT ;  /* 0x000000030400720c */ /* 0x000fe40003f24070 */
[----:B------:R-:W-:-:S11]  /*0a00*/  ISETP.GE.AND P0, PT, R2, RZ, PT ;  /* 0x000000ff0200720c */ /* 0x000fd60003f06270 */
[----:B------:R-:W-:Y:S01]  /*0a10*/  @!P1 IMAD.IADD R3, R3, 0x1, -R4 ;  /* 0x0000000103039824 */ /* 0x000fe200078e0a04 */
[----:B------:R-:W-:Y:S02]  /*0a20*/  @!P1 IADD3 R6, PT, PT, R6, 0x1, RZ ;  /* 0x0000000106069810 */ /* 0x000fe40007ffe0ff */
[----:B------:R-:W-:Y:S02]  /*0a30*/  ISETP.NE.AND P1, PT, R0, RZ, PT ;  /* 0x000000ff0000720c */ /* 0x000fe40003f25270 */
[----:B------:R-:W-:-:S13]  /*0a40*/  ISETP.GE.U32.AND P2, PT, R3, R4, PT ;  /* 0x000000040300720c */ /* 0x000fda0003f46070 */
[----:B------:R-:W-:-:S05]  /*0a50*/  @P2 VIADD R6, R6, 0x1 ;  /* 0x0000000106062836 */ /* 0x000fca0000000000 */
[----:B------:R-:W-:Y:S02]  /*0a60*/  @!P0 IADD3 R6, PT, PT, -R6, RZ, RZ ;  /* 0x000000ff06068210 */ /* 0x000fe40007ffe1ff */
[----:B------:R-:W-:-:S04]  /*0a70*/  @!P1 LOP3.LUT R6, RZ, R0, RZ, 0x33, !PT ;  /* 0x00000000ff069212 */ /* 0x000fc800078e33ff */
[----:B------:R-:W-:Y:S01]  /*0a80*/  SHF.R.S32.HI R5, RZ, 0x1f, R6 ;  /* 0x0000001fff057819 */ /* 0x000fe20000011406 */
[----:B------:R-:W-:Y:S06]  /*0a90*/  BRA.U UP2, `(.L_x_273) ;  /* 0x0000000102307547 */ /* 0x000fec000b800000 */
        /* <DEDUP_REMOVED lines=12> */
.L_x_273:
[----:B------:R-:W1:Y:S01]  /*0b60*/  LDCU.64 UR12, c[0x0][0x3c0] ;  /* 0x00007800ff0c77ac */ /* 0x000e620008000a00 */
[----:B------:R-:W-:-:S04]  /*0b70*/  UIADD3 UR8, UPT, UPT, UR40, UR44, URZ ;  /* 0x0000002c28087290 */ /* 0x000fc8000fffe0ff */
[----:B-1----:R-:W-:Y:S02]  /*0b80*/  UIMAD.WIDE.U32 UR52, UR8, UR12, URZ ;  /* 0x0000000c083472a5 */ /* 0x002fe4000f8e00ff */
[----:B------:R-:W-:-:S04]  /*0b90*/  UIMAD UR8, UR8, UR13, URZ ;  /* 0x0000000d080872a4 */ /* 0x000fc8000f8e02ff */
[----:B------:R-:W-:-:S06]  /*0ba0*/  UIADD3 UR8, UPT, UPT, UR53, UR8, URZ ;  /* 0x0000000835087290 */ /* 0x000fcc000fffe0ff */
[----:B------:R-:W-:-:S07]  /*0bb0*/  MOV R8, UR8 ;  /* 0x0000000800087c02 */ /* 0x000fce0008000f00 */
.L_x_274:
        /* <DEDUP_REMOVED lines=21> */
[----:B------:R-:W-:-:S04]  /*0d10*/  UIMAD UR8, UR9, UR10, UR8 ;  /* 0x0000000a090872a4 */ /* 0x000fc8000f8e0208 */
[----:B------:R-:W-:-:S06]  /*0d20*/  UIADD3 UR8, UPT, UPT, UR57, UR8, URZ ;  /* 0x0000000839087290 */ /* 0x000fcc000fffe0ff */
[----:B------:R-:W-:-:S04]  /*0d30*/  IMAD R19, R13, UR8, RZ ;  /* 0x000000080d137c24 */ /* 0x000fc8000f8e02ff */
[----:B------:R-:W-:-:S05]  /*0d40*/  IMAD R19, R0, UR56, R19 ;  /* 0x0000003800137c24 */ /* 0x000fca000f8e0213 */
[----:B------:R-:W-:Y:S01]  /*0d50*/  IADD3 R19, PT, PT, R15, R19, RZ ;  /* 0x000000130f137210 */ /* 0x000fe20007ffe0ff */
[----:B------:R-:W-:Y:S06]  /*0d60*/  BRA `(.L_x_276) ;  /* 0x00000000000c7947 */ /* 0x000fec0003800000 */
.L_x_275:
[----:B------:R-:W-:Y:S02]  /*0d70*/  IMAD R19, R25, UR19, RZ ;  /* 0x0000001319137c24 */ /* 0x000fe4000f8e02ff */
[----:B------:R-:W-:-:S05]  /*0d80*/  IMAD.WIDE.U32 R14, R24, UR19, RZ ;  /* 0x00000013180e7c25 */ /* 0x000fca000f8e00ff */
[----:B------:R-:W-:-:S07]  /*0d90*/  IADD3 R19, PT, PT, R15, R19, RZ ;  /* 0x000000130f137210 */ /* 0x000fce0007ffe0ff */
.L_x_276:
        /* <DEDUP_REMOVED lines=20> */
.L_x_277:
[----:B------:R-:W1:Y:S01]  /*0ee0*/  LDCU UR55, c[0x0][0x434] ;  /* 0x00008680ff3777ac */ /* 0x000e620008000800 */
[----:B------:R-:W-:-:S04]  /*0ef0*/  UIMAD UR8, UR45, UR20, UR27 ;  /* 0x000000142d0872a4 */ /* 0x000fc8000f8e021b */
[----:B-1----:R-:W-:-:S12]  /*0f00*/  UIMAD UR55, UR8, UR55, URZ ;  /* 0x00000037083772a4 */ /* 0x002fd8000f8e02ff */
.L_x_278:
        /* <DEDUP_REMOVED lines=10> */
.L_x_279:
[----:B------:R-:W1:Y:S01]  /*0fb0*/  LDCU UR53, c[0x0][0x444] ;  /* 0x00008880ff3577ac */ /* 0x000e620008000800 */
[----:B------:R-:W-:-:S04]  /*0fc0*/  UIMAD UR8, UR45, UR20, UR27 ;  /* 0x000000142d0872a4 */ /* 0x000fc8000f8e021b */
[----:B-1----:R-:W-:-:S12]  /*0fd0*/  UIMAD UR53, UR8, UR53, URZ ;  /* 0x00000035083572a4 */ /* 0x002fd8000f8e02ff */
.L_x_280:
[----:B------:R-:W1:Y:S01]  /*0fe0*/  LDCU UR9, c[0x0][0x508] ;  /* 0x0000a100ff0977ac */ /* 0x000e620008000800 */
[----:B------:R-:W2:Y:S01]  /*0ff0*/  S2R R0, SR_TID.X ;  /* 0x0000000000007919 */ /* 0x000ea20000002100 */
[----:B------:R-:W3:Y:S01]  /*1000*/  LDC.64 R2, c[0x0][0x3b0] ;  /* 0x0000ec00ff027b82 */ /* 0x000ee20000000a00 */
[----:B------:R-:W-:Y:S01]  /*1010*/  IMAD R13, R13, UR20, RZ ;  /* 0x000000140d0d7c24 */ /* 0x000fe2000f8e02ff */
[----:B------:R-:W-:Y:S01]  /*1020*/  UIADD3 UR50, UPT, UPT, UR33, UR47, URZ ;  /* 0x0000002f21327290 */ /* 0x000fe2000fffe0ff */
[----:B------:R-:W-:Y:S01]  /*1030*/  MOV R21, RZ ;  /* 0x000000ff00157202 */ /* 0x000fe20000000f00 */
[----:B------:R-:W-:Y:S01]  /*1040*/  UIADD3 UR53, UPT, UPT, UR51, UR53, URZ ;  /* 0x0000003533357290 */ /* 0x000fe2000fffe0ff */
[----:B------:R-:W-:Y:S01]  /*1050*/  ISETP.NE.AND P3, PT, RZ, UR56, PT ;  /* 0x00000038ff007c0c */ /* 0x000fe2000bf65270 */
[----:B------:R-:W4:Y:S01]  /*1060*/  LDCU.64 UR56, c[0x0][0x5e8] ;  /* 0x0000bd00ff3877ac */ /* 0x000f220008000a00 */
[----:B------:R-:W-:Y:S01]  /*1070*/  BSSY.RECONVERGENT B1, `(.L_x_270) ;  /* 0x000082b000017945 */ /* 0x000fe20003800200 */
[----:B------:R-:W5:Y:S01]  /*1080*/  LDC.64 R10, c[0x0][0x5f8] ;  /* 0x00017e00ff0a7b82 */ /* 0x000f620000000a00 */
[----:B------:R-:W-:-:S02]  /*1090*/  UIADD3 UR55, UPT, UPT, UR51, UR55, URZ ;  /* 0x0000003733377290 */ /* 0x000fc4000fffe0ff */
[----:B-1----:R-:W-:-:S04]  /*10a0*/  UIADD3 UR9, UPT, UPT, UR50, -UR9, -UR39 ;  /* 0x8000000932097290 */ /* 0x002fc8000fffe827 */
[----:B------:R-:W-:-:S04]  /*10b0*/  USHF.R.S32.HI UR8, URZ, 0x1f, UR9 ;  /* 0x0000001fff087899 */ /* 0x000fc80008011409 */
[----:B------:R-:W-:Y:S02]  /*10c0*/  ULEA.HI UR8, UR8, UR9, URZ, 0x6 ;  /* 0x0000000908087291 */ /* 0x000fe4000f8f30ff */
[----:B----4-:R-:W-:Y:S02]  /*10d0*/  UIMAD.WIDE UR56, UR53, 0x4, UR56 ;  /* 0x00000004353878a5 */ /* 0x010fe4000f8e0238 */
[----:B------:R-:W-:Y:S01]  /*10e0*/  USHF.R.S32.HI UR49, URZ, 0x6, UR8 ;  /* 0x00000006ff317899 */ /* 0x000fe20008011408 */
[----:B--2---:R-:W-:-:S03]  /*10f0*/  IMAD.SHL.U32 R4, R0, 0x8, RZ ;  /* 0x0000000800047824 */ /* 0x004fc600078e00ff */
        /* <DEDUP_REMOVED lines=11> */
[----:B------:R-:W-:Y:S01]  /*11b0*/  UISETP.GT.AND UP0, UPT, UR46, UR49, UPT ;  /* 0x000000312e00728c */ /* 0x000fe2000bf04270 */
[----:B-1----:R-:W-:Y:S01]  /*11c0*/  IMAD.U32 R22, RZ, RZ, UR8 ;  /* 0x00000008ff167e24 */ /* 0x002fe2000f8e00ff */
[----:B------:R-:W-:Y:S01]  /*11d0*/  UIMAD UR19, UR17, UR8, URZ ;  /* 0x00000008111372a4 */ /* 0x000fe2000f8e02ff */
[----:B------:R-:W-:Y:S01]  /*11e0*/  IMAD.U32 R15, RZ, RZ, UR10 ;  /* 0x0000000aff0f7e24 */ /* 0x000fe2000f8e00ff */
[----:B------:R-:W-:Y:S01]  /*11f0*/  IADD3.X R12, PT, PT, R12, R19, R18, P1, P0 ;  /* 0x000000130c0c7210 */ /* 0x000fe20000fe0412 */
[----:B------:R-:W-:Y:S01]  /*1200*/  IMAD.WIDE.U32 R22, R22, UR51, R16 ;  /* 0x0000003316167c25 */ /* 0x000fe2000f8e0010 */
[----:B------:R-:W-:Y:S01]  /*1210*/  UIMAD UR19, UR51, UR9, UR19 ;  /* 0x00000009331372a4 */ /* 0x000fe2000f8e0213 */
[----:B------:R-:W-:Y:S01]  /*1220*/  SHF.R.U32.HI R16, RZ, 0x5, R0 ;  /* 0x00000005ff107819 */ /* 0x000fe20000011600 */
[----:B--2---:R-:W-:Y:S01]  /*1230*/  UIMAD.WIDE UR58, UR55, 0x4, UR58 ;  /* 0x00000004373a78a5 */ /* 0x004fe2000f8e023a */
[----:B-----5:R-:W-:-:S04]  /*1240*/  IMAD.WIDE.U32 R18, R10, UR25, RZ ;  /* 0x000000190a127c25 */ /* 0x020fc8000f8e00ff */
[----:B------:R-:W-:Y:S02]  /*1250*/  IMAD R14, R13, R16, R14 ;  /* 0x000000100d0e7224 */ /* 0x000fe400078e020e */
[----:B------:R-:W-:Y:S02]  /*1260*/  VIADD R17, R23, UR19 ;  /* 0x0000001317117c36 */ /* 0x000fe40008000000 */
[----:B------:R-:W-:Y:S02]  /*1270*/  IMAD.MOV.U32 R16, RZ, RZ, R22 ;  /* 0x000000ffff107224 */ /* 0x000fe400078e0016 */
[----:B---3--:R-:W-:-:S04]  /*1280*/  IMAD.WIDE.U32 R22, R2, UR51, R20 ;  /* 0x0000003302167c25 */ /* 0x008fc8000f8e0014 */
[----:B------:R-:W-:Y:S01]  /*1290*/  IMAD.WIDE.U32 R24, R15, UR27, R16 ;  /* 0x0000001b0f187c25 */ /* 0x000fe2000f8e0010 */
[----:B------:R-:W-:-:S03]  /*12a0*/  IADD3 R22, P0, PT, R22, UR16, RZ ;  /* 0x0000001016167c10 */ /* 0x000fc6000ff1e0ff */
[----:B------:R-:W-:Y:S01]  /*12b0*/  IMAD R16, R2, UR17, RZ ;  /* 0x0000001102107c24 */ /* 0x000fe2000f8e02ff */
[----:B------:R-:W1:Y:S01]  /*12c0*/  LDCU.64 UR16, c[0x0][0x550] ;  /* 0x0000aa00ff1077ac */ /* 0x000e620008000a00 */
[----:B------:R-:W-:Y:S02]  /*12d0*/  IMAD.U32 R17, RZ, RZ, UR11 ;  /* 0x0000000bff117e24 */ /* 0x000fe4000f8e00ff */
[----:B------:R-:W-:Y:S01]  /*12e0*/  IMAD R10, R3, UR51, R16 ;  /* 0x00000033030a7c24 */ /* 0x000fe2000f8e0210 */
[----:B------:R-:W2:Y:S01]  /*12f0*/  LDCU.64 UR10, c[0x0][0x570] ;  /* 0x0000ae00ff0a77ac */ /* 0x000ea20008000a00 */
[----:B------:R-:W-:Y:S02]  /*1300*/  IMAD R17, R17, UR27, R25 ;  /* 0x0000001b11117c24 */ /* 0x000fe4000f8e0219 */
[----:B------:R-:W-:Y:S01]  /*1310*/  IMAD.MOV.U32 R16, RZ, RZ, R24 ;  /* 0x000000ffff107224 */ /* 0x000fe200078e0018 */
[----:B------:R-:W-:Y:S01]  /*1320*/  IADD3.X R23, PT, PT, R23, UR18, R10, P0, !PT ;  /* 0x0000001217177c10 */ /* 0x000fe200087fe40a */
[----:B------:R-:W3:Y:S01]  /*1330*/  LDCU.64 UR18, c[0x0][0x380] ;  /* 0x00007000ff1277ac */ /* 0x000ee20008000a00 */
[----:B------:R-:W-:Y:S01]  /*1340*/  SEL R10, R18, RZ, P3 ;  /* 0x000000ff120a7207 */ /* 0x000fe20001800000 */
[----:B----4-:R-:W-:-:S02]  /*1350*/  IMAD.U32 R18, RZ, RZ, UR20 ;  /* 0x00000014ff127e24 */ /* 0x010fc4000f8e00ff */
[----:B------:R-:W-:Y:S01]  /*1360*/  IMAD R15, R11, UR25, R19 ;  /* 0x000000190b0f7c24 */ /* 0x000fe2000f8e0213 */
[----:B------:R-:W-:Y:S01]  /*1370*/  IADD3 R10, P1, P0, R14, R9, R10 ;  /* 0x000000090e0a7210 */ /* 0x000fe2000783e00a */
[----:B------:R-:W-:Y:S01]  /*1380*/  IMAD.WIDE.U32 R18, R18, UR27, R22 ;  /* 0x0000001b12127c25 */ /* 0x000fe2000f8e0016 */
[----:B------:R-:W-:Y:S01]  /*1390*/  SHF.R.U32.HI R9, RZ, 0x3, R0 ;  /* 0x00000003ff097819 */ /* 0x000fe20000011600 */
[----:B------:R-:W-:Y:S01]  /*13a0*/  USHF.L.U64.HI UR20, UR8, 0x5, UR9 ;  /* 0x0000000508147899 */ /* 0x000fe20008010209 */
[----:B------:R-:W-:Y:S01]  /*13b0*/  SHF.R.S32.HI R14, RZ, 0x1f, R14 ;  /* 0x0000001fff0e7819 */ /* 0x000fe2000001140e */
[----:B------:R-:W-:Y:S01]  /*13c0*/  IMAD.U32 R11, RZ, RZ, UR21 ;  /* 0x00000015ff0b7e24 */ /* 0x000fe2000f8e00ff */
[----:B------:R-:W-:Y:S01]  /*13d0*/  SEL R15, R15, RZ, P3 ;  /* 0x000000ff0f0f7207 */ /* 0x000fe20001800000 */
[----:B------:R-:W-:-:S03]  /*13e0*/  IMAD.WIDE.U32 R16, R9, UR8, R16 ;  /* 0x0000000809107c25 */ /* 0x000fc6000f8e0010 */
[----:B------:R-:W-:Y:S01]  /*13f0*/  IADD3.X R12, PT, PT, R14, R12, R15, P1, P0 ;  /* 0x0000000c0e0c7210 */ /* 0x000fe20000fe040f */
[----:B------:R-:W-:Y:S01]  /*1400*/  IMAD.SHL.U32 R13, R13, 0x40, RZ ;  /* 0x000000400d0d7824 */ /* 0x000fe200078e00ff */
[----:B-1----:R-:W-:Y:S01]  /*1410*/  LEA R246, P2, R16, UR16, 0x1 ;  /* 0x0000001010f67c11 */ /* 0x002fe2000f8408ff */
[----:B------:R-:W-:Y:S01]  /*1420*/  IMAD R19, R11, UR27, R19 ;  /* 0x0000001b0b137c24 */ /* 0x000fe2000f8e0213 */
[----:B------:R-:W-:Y:S01]  /*1430*/  LOP3.LUT R15, R20, 0x40, RZ, 0xfc, !PT ;  /* 0x00000040140f7812 */ /* 0x000fe200078efcff */
[----:B------:R-:W-:Y:S01]  /*1440*/  IMAD R11, R9, UR9, R17 ;  /* 0x00000009090b7c24 */ /* 0x000fe2000f8e0211 */
[----:B------:R-:W-:Y:S01]  /*1450*/  IADD3 R10, P0, PT, R13, R10, RZ ;  /* 0x0000000a0d0a7210 */ /* 0x000fe20007f1e0ff */
[C---:B------:R-:W-:Y:S01]  /*1460*/  IMAD.WIDE.U32 R18, R9.reuse, R2, R18 ;  /* 0x0000000209127225 */ /* 0x040fe200078e0012 */
[----:B------:R-:W-:Y:S01]  /*1470*/  SHF.L.U32 R17, R2, 0x5, RZ ;  /* 0x0000000502117819 */ /* 0x000fe200000006ff */
[----:B------:R-:W-:Y:S01]  /*1480*/  USHF.L.U32 UR16, UR8, 0x5, URZ ;  /* 0x0000000508107899 */ /* 0x000fe200080006ff */
[----:B------:R-:W-:Y:S01]  /*1490*/  LEA.HI.X R247, R16, UR17, R11, 0x1, P2 ;  /* 0x0000001110f77c11 */ /* 0x000fe200090f0c0b */
[----:B------:R-:W-:Y:S01]  /*14a0*/  IMAD R11, R9, R3, R19 ;  /* 0x00000003090b7224 */ /* 0x000fe200078e0213 */
[----:B------:R-:W-:-:S02]  /*14b0*/  LEA.HI.X.SX32 R13, R13, R12, 0x1, P0 ;  /* 0x0000000c0d0d7211 */ /* 0x000fc400000f0eff */
[----:B---3--:R-:W-:Y:S02]  /*14c0*/  LEA R248, P1, R18, UR18, 0x1 ;  /* 0x0000001212f87c11 */ /* 0x008fe4000f8208ff */
[----:B--2---:R-:W-:Y:S01]  /*14d0*/  LEA R238, P0, R10, UR10, 0x2 ;  /* 0x0000000a0aee7c11 */ /* 0x004fe2000f8010ff */
[----:B------:R-:W-:Y:S01]  /*14e0*/  UMOV UR10, UR56 ;  /* 0x00000038000a7c82 */ /* 0x000fe20008000000 */
[----:B------:R-:W-:Y:S01]  /*14f0*/  LEA.HI.X R249, R18, UR19, R11, 0x1, P1 ;  /* 0x0000001312f97c11 */ /* 0x000fe200088f0c0b */
[C---:B------:R-:W-:Y:S01]  /*1500*/  VIADD R18, R9.reuse, 0x20 ;  /* 0x0000002009127836 */ /* 0x040fe20000000000 */
[----:B------:R-:W-:Y:S01]  /*1510*/  LEA.HI.X R239, R10, UR11, R13, 0x2, P0 ;  /* 0x0000000b0aef7c11 */ /* 0x000fe200080f140d */
[----:B------:R-:W-:Y:S01]  /*1520*/  UMOV UR11, UR57 ;  /* 0x00000039000b7c82 */ /* 0x000fe20008000000 */
[----:B------:R-:W-:Y:S02]  /*1530*/  SHF.L.U64.HI R11, R2, 0x5, R3 ;  /* 0x00000005020b7819 */ /* 0x000fe40000010203 */
[----:B------:R-:W-:-:S02]  /*1540*/  IADD3 R3, P0, PT, R9, 0x20, RZ ;  /* 0x0000002009037810 */ /* 0x000fc40007f1e0ff */
[C---:B------:R-:W-:Y:S02]  /*1550*/  LOP3.LUT R16, R20.reuse, 0x80, RZ, 0xfc, !PT ;  /* 0x0000008014107812 */ /* 0x040fe400078efcff */
[----:B------:R-:W-:Y:S01]  /*1560*/  LOP3.LUT R14, R20, 0xc0, RZ, 0xfc, !PT ;  /* 0x000000c0140e7812 */ /* 0x000fe200078efcff */
[----:B------:R-:W-:Y:S01]  /*1570*/  IMAD.X R2, RZ, RZ, RZ, P0 ;  /* 0x000000ffff027224 */ /* 0x000fe200000e06ff */
[----:B------:R-:W-:Y:S07]  /*1580*/  BRA.U UP0, `(.L_x_281) ;  /* 0x00000009002c7547 */ /* 0x000fee000b800000 */
        /* <DEDUP_REMOVED lines=13> */
.L_x_282:
[----:B------:R-:W1:Y:S01]  /*1660*/  LDCU.64 UR12, c[0x0][0x5c0] ;  /* 0x0000b800ff0c77ac */ /* 0x000e620008000a00 */
[----:B------:R-:W-:-:S04]  /*1670*/  UIADD3 UR8, UPT, UPT, UR40, UR44, URZ ;  /* 0x0000002c28087290 */ /* 0x000fc8000fffe0ff */
[----:B-1----:R-:W-:Y:S02]  /*1680*/  UIMAD.WIDE.U32 UR16, UR8, UR12, URZ ;  /* 0x0000000c081072a5 */ /* 0x002fe4000f8e00ff */
[----:B------:R-:W-:-:S04]  /*1690*/  UIMAD UR8, UR8, UR13, URZ ;  /* 0x0000000d080872a4 */ /* 0x000fc8000f8e02ff */
[----:B------:R-:W-:-:S06]  /*16a0*/  UIADD3 UR8, UPT, UPT, UR17, UR8, URZ ;  /* 0x0000000811087290 */ /* 0x000fcc000fffe0ff */
[----:B------:R-:W-:Y:S02]  /*16b0*/  MOV R4, UR8 ;  /* 0x0000000800047c02 */ /* 0x000fe40008000f00 */
.L_x_283:
        /* <DEDUP_REMOVED lines=13> */
.L_x_284:
[----:B------:R-:W1:Y:S01]  /*1790*/  LDCU.64 UR10, c[0x0][0x5c8] ;  /* 0x0000b900ff0a77ac */ /* 0x000e620008000a00 */
[----:B------:R-:W-:-:S04]  /*17a0*/  UIADD3 UR40, UPT, UPT, UR40, UR44, URZ ;  /* 0x0000002c28287290 */ /* 0x000fc8000fffe0ff */
[----:B-1----:R-:W-:Y:S02]  /*17b0*/  UIMAD.WIDE.U32 UR14, UR40, UR10, URZ ;  /* 0x0000000a280e72a5 */ /* 0x002fe4000f8e00ff */
[----:B------:R-:W-:-:S04]  /*17c0*/  UIMAD UR40, UR40, UR11, URZ ;  /* 0x0000000b282872a4 */ /* 0x000fc8000f8e02ff */
[----:B------:R-:W-:-:S06]  /*17d0*/  UIADD3 UR40, UPT, UPT, UR15, UR40, URZ ;  /* 0x000000280f287290 */ /* 0x000fcc000fffe0ff */
[----:B------:R-:W-:-:S07]  /*17e0*/  MOV R0, UR40 ;  /* 0x0000002800007c02 */ /* 0x000fce0008000f00 */
.L_x_285:
[----:B------:R-:W1:Y:S01]  /*17f0*/  LDCU.64 UR8, c[0x0][0x5d8] ;  /* 0x0000bb00ff0877ac */ /* 0x000e620008000a00 */
[----:B------:R-:W-:Y:S01]  /*1800*/  IMAD.U32 R5, RZ, RZ, UR12 ;  /* 0x0000000cff057e24 */ /* 0x000fe2000f8e00ff */
[----:B------:R-:W-:Y:S01]  /*1810*/  BSSY.RECONVERGENT B0, `(.L_x_286) ;  /* 0x000001d000007945 */ /* 0x000fe20003800200 */
[----:B------:R-:W-:Y:S02]  /*1820*/  UIADD3 UR39, UPT, UPT, -UR33, UR39, URZ ;  /* 0x0000002721277290 */ /* 0x000fe4000fffe1ff */
[----:B------:R-:W-:Y:S01]  /*1830*/  IMAD.WIDE.U32 R6, R5, UR33, R20 ;  /* 0x0000002105067c25 */ /* 0x000fe2000f8e0014 */
[----:B------:R-:W-:-:S04]  /*1840*/  UIMAD UR15, UR32, UR12, URZ ;  /* 0x0000000c200f72a4 */ /* 0x000fc8000f8e02ff */
[----:B------:R-:W-:Y:S01]  /*1850*/  UIMAD UR15, UR33, UR13, UR15 ;  /* 0x0000000d210f72a4 */ /* 0x000fe2000f8e020f */
[----:B------:R-:W-:Y:S02]  /*1860*/  ISETP.GE.AND P6, PT, R9, UR39, PT ;  /* 0x0000002709007c0c */ /* 0x000fe4000bfc6270 */
[----:B------:R-:W-:Y:S02]  /*1870*/  IADD3 R10, P0, PT, R6, UR16, RZ ;  /* 0x00000010060a7c10 */ /* 0x000fe4000ff1e0ff */
[----:B------:R-:W-:Y:S02]  /*1880*/  ISETP.GE.AND P5, PT, R18, UR39, PT ;  /* 0x0000002712007c0c */ /* 0x000fe4000bfa6270 */
[----:B------:R-:W-:Y:S01]  /*1890*/  IADD3.X R11, PT, PT, R4, UR15, R7, P0, !PT ;  /* 0x0000000f040b7c10 */ /* 0x000fe200087fe407 */
[----:B-1----:R-:W-:Y:S01]  /*18a0*/  IMAD.U32 R5, RZ, RZ, UR9 ;  /* 0x00000009ff057e24 */ /* 0x002fe2000f8e00ff */
[----:B------:R-:W-:-:S05]  /*18b0*/  MOV R6, UR8 ;  /* 0x0000000800067c02 */ /* 0x000fca0008000f00 */
[----:B------:R-:W-:-:S04]  /*18c0*/  IMAD.WIDE.U32 R6, R6, UR27, R10 ;  /* 0x0000001b06067c25 */ /* 0x000fc8000f8e000a */
        /* <DEDUP_REMOVED lines=13> */
[----:B------:R1:W-:Y:S04]  /*19a0*/  @!P4 STG.E.128 desc[UR36][R10.64], RZ ;  /* 0x000000ff0a00c986 */ /* 0x0003e8000c101d24 */
[----:B------:R1:W-:Y:S04]  /*19b0*/  @!P3 STG.E.128 desc[UR36][R10.64+0x80], RZ ;  /* 0x000080ff0a00b986 */ /* 0x0003e8000c101d24 */
[----:B------:R1:W-:Y:S04]  /*19c0*/  @!P2 STG.E.128 desc[UR36][R10.64+0x100], RZ ;  /* 0x000100ff0a00a986 */ /* 0x0003e8000c101d24 */
[----:B------:R1:W-:Y:S02]  /*19d0*/  @!P1 STG.E.128 desc[UR36][R10.64+0x180], RZ ;  /* 0x000180ff0a009986 */ /* 0x0003e4000c101d24 */
.L_x_287:
[----:B------:R-:W-:Y:S05]  /*19e0*/  BSYNC.RECONVERGENT B0 ;  /* 0x0000000000007941 */ /* 0x000fea0003800200 */
.L_x_286:
[----:B------:R-:W-:Y:S04]  /*19f0*/  BSSY.RECONVERGENT B0, `(.L_x_288) ;  /* 0x0000013000007945 */ /* 0x000fe80003800200 */
[----:B------:R-:W-:Y:S05]  /*1a00*/  @P5 BRA `(.L_x_289) ;  /* 0x0000000000445947 */ /* 0x000fea0003800000 */
[----:B------:R-:W2:Y:S01]  /*1a10*/  LDCU UR15, c[0x0][0x440] ;  /* 0x00008800ff0f77ac */ /* 0x000ea20008000800 */
[----:B------:R-:W-:Y:S02]  /*1a20*/  IMAD R4, R2, UR12, RZ ;  /* 0x0000000c02047c24 */ /* 0x000fe4000f8e02ff */
[----:B------:R-:W-:Y:S01]  /*1a30*/  IMAD.MOV.U32 R7, RZ, RZ, R5 ;  /* 0x000000ffff077224 */ /* 0x000fe200078e0005 */
[----:B------:R-:W3:Y:S01]  /*1a40*/  LDCU.64 UR8, c[0x0][0x560] ;  /* 0x0000ac00ff0877ac */ /* 0x000ee20008000a00 */
[C---:B------:R-:W-:Y:S02]  /*1a50*/  IMAD R4, R3.reuse, UR13, R4 ;  /* 0x0000000d03047c24 */ /* 0x040fe4000f8e0204 */
[----:B------:R-:W-:-:S04]  /*1a60*/  IMAD.WIDE.U32 R6, R3, UR12, R6 ;  /* 0x0000000c03067c25 */ /* 0x000fc8000f8e0006 */
[----:B------:R-:W-:Y:S01]  /*1a70*/  IMAD.IADD R5, R7, 0x1, R4 ;  /* 0x0000000107057824 */ /* 0x000fe200078e0204 */
[----:B--2---:R-:W-:Y:S02]  /*1a80*/  ISETP.GE.AND P3, PT, R20, UR15, PT ;  /* 0x0000000f14007c0c */ /* 0x004fe4000bf66270 */
[----:B------:R-:W-:Y:S02]  /*1a90*/  ISETP.GE.AND P2, PT, R15, UR15, PT ;  /* 0x0000000f0f007c0c */ /* 0x000fe4000bf46270 */
[----:B------:R-:W-:Y:S02]  /*1aa0*/  ISETP.GE.AND P1, PT, R16, UR15, PT ;  /* 0x0000000f10007c0c */ /* 0x000fe4000bf26270 */
[----:B------:R-:W-:Y:S02]  /*1ab0*/  ISETP.GE.AND P0, PT, R14, UR15, PT ;  /* 0x0000000f0e007c0c */ /* 0x000fe4000bf06270 */
[----:B---3--:R-:W-:-:S04]  /*1ac0*/  LEA R4, P4, R6, UR8, 0x1 ;  /* 0x0000000806047c11 */ /* 0x008fc8000f8808ff */
[----:B------:R-:W-:-:S05]  /*1ad0*/  LEA.HI.X R5, R6, UR9, R5, 0x1, P4 ;  /* 0x0000000906057c11 */ /* 0x000fca000a0f0c05 */
[----:B------:R2:W-:Y:S04]  /*1ae0*/  @!P3 STG.E.128 desc[UR36][R4.64], RZ ;  /* 0x000000ff0400b986 */ /* 0x0005e8000c101d24 */
[----:B------:R2:W-:Y:S04]  /*1af0*/  @!P2 STG.E.128 desc[UR36][R4.64+0x80], RZ ;  /* 0x000080ff0400a986 */ /* 0x0005e8000c101d24 */
[----:B------:R2:W-:Y:S04]  /*1b00*/  @!P1 STG.E.128 desc[UR36][R4.64+0x100], RZ ;  /* 0x000100ff04009986 */ /* 0x0005e8000c101d24 */
[----:B------:R2:W-:Y:S02]  /*1b10*/  @!P0 STG.E.128 desc[UR36][R4.64+0x180], RZ ;  /* 0x000180ff04008986 */ /* 0x0005e4000c101d24 */
.L_x_289:
[----:B------:R-:W-:Y:S05]  /*1b20*/  BSYNC.RECONVERGENT B0 ;  /* 0x0000000000007941 */ /* 0x000fea0003800200 */
.L_x_288:
[----:B------:R-:W3:Y:S01]  /*1b30*/  LDCU.64 UR8, c[0x0][0x5e0] ;  /* 0x0000bc00ff0877ac */ /* 0x000ee20008000a00 */
[----:B--2---:R-:W-:Y:S01]  /*1b40*/  MOV R5, UR10 ;  /* 0x0000000a00057c02 */ /* 0x004fe20008000f00 */
[----:B------:R-:W-:Y:S01]  /*1b50*/  BSSY.RECONVERGENT B0, `(.L_x_290) ;  /* 0x000001a000007945 */ /* 0x000fe20003800200 */
[----:B------:R-:W-:-:S03]  /*1b60*/  UIMAD UR32, UR32, UR10, URZ ;  /* 0x0000000a202072a4 */ /* 0x000fc6000f8e02ff */
[----:B------:R-:W-:Y:S01]  /*1b70*/  IMAD.WIDE.U32 R4, R5, UR33, R20 ;  /* 0x0000002105047c25 */ /* 0x000fe2000f8e0014 */
[----:B------:R-:W-:Y:S02]  /*1b80*/  UIMAD UR32, UR33, UR11, UR32 ;  /* 0x0000000b212072a4 */ /* 0x000fe4000f8e0220 */
[----:B------:R-:W-:-:S04]  /*1b90*/  IADD3 R4, P0, PT, R4, UR14, RZ ;  /* 0x0000000e04047c10 */ /* 0x000fc8000ff1e0ff */
[----:B------:R-:W-:Y:S02]  /*1ba0*/  IADD3.X R5, PT, PT, R0, UR32, R5, P0, !PT ;  /* 0x0000002000057c10 */ /* 0x000fe400087fe405 */
[----:B---3--:R-:W-:Y:S02]  /*1bb0*/  MOV R6, UR8 ;  /* 0x0000000800067c02 */ /* 0x008fe40008000f00 */
[----:B------:R-:W-:-:S03]  /*1bc0*/  MOV R0, UR9 ;  /* 0x0000000900007c02 */ /* 0x000fc60008000f00 */
[----:B------:R-:W-:-:S04]  /*1bd0*/  IMAD.WIDE.U32 R6, R6, UR27, R4 ;  /* 0x0000001b06067c25 */ /* 0x000fc8000f8e0004 */
[----:B------:R-:W-:Y:S01]  /*1be0*/  IMAD R5, R0, UR27, R7 ;  /* 0x0000001b00057c24 */ /* 0x000fe2000f8e0207 */
[----:B------:R-:W-:Y:S06]  /*1bf0*/  @P6 BRA `(.L_x_291) ;  /* 0x00000000003c6947 */ /* 0x000fec0003800000 */
[----:B------:R-:W2:Y:S01]  /*1c00*/  LDCU UR12, c[0x0][0x440] ;  /* 0x00008800ff0c77ac */ /* 0x000ea20008000800 */
[----:B------:R-:W-:Y:S01]  /*1c10*/  IMAD.MOV.U32 R4, RZ, RZ, R6 ;  /* 0x000000ffff047224 */ /* 0x000fe200078e0006 */
[----:B------:R-:W3:Y:S03]  /*1c20*/  LDCU.64 UR8, c[0x0][0x568] ;  /* 0x0000ad00ff0877ac */ /* 0x000ee60008000a00 */
[----:B-1----:R-:W-:-:S04]  /*1c30*/  IMAD.WIDE.U32 R10, R9, UR10, R4 ;  /* 0x0000000a090a7c25 */ /* 0x002fc8000f8e0004 */
[----:B------:R-:W-:Y:S01]  /*1c40*/  IMAD R9, R9, UR11, R11 ;  /* 0x0000000b09097c24 */ /* 0x000fe2000f8e020b */
        /* <DEDUP_REMOVED lines=10> */
.L_x_291:
[----:B------:R-:W-:Y:S05]  /*1cf0*/  BSYNC.RECONVERGENT B0 ;  /* 0x0000000000007941 */ /* 0x000fea0003800200 */
.L_x_290:
[----:B------:R-:W-:Y:S05]  /*1d00*/  @P5 BRA `(.L_x_292) ;  /* 0x0000007400845947 */ /* 0x000fea0003800000 */
[----:B------:R-:W3:Y:S01]  /*1d10*/  LDCU UR12, c[0x0][0x440] ;  /* 0x00008800ff0c77ac */ /* 0x000ee20008000800 */
[----:B------:R-:W-:Y:S02]  /*1d20*/  IMAD R2, R2, UR10, RZ ;  /* 0x0000000a02027c24 */ /* 0x000fe4000f8e02ff */
[----:B------:R-:W-:Y:S01]  /*1d30*/  IMAD.MOV.U32 R4, RZ, RZ, R6 ;  /* 0x000000ffff047224 */ /* 0x000fe200078e0006 */
[----:B------:R-:W4:Y:S01]  /*1d40*/  LDCU.64 UR8, c[0x0][0x568] ;  /* 0x0000ad00ff0877ac */ /* 0x000f220008000a00 */
[C---:B------:R-:W-:Y:S02]  /*1d50*/  IMAD R2, R3.reuse, UR11, R2 ;  /* 0x0000000b03027c24 */ /* 0x040fe4000f8e0202 */
[----:B------:R-:W-:-:S04]  /*1d60*/  IMAD.WIDE.U32 R4, R3, UR10, R4 ;  /* 0x0000000a03047c25 */ /* 0x000fc8000f8e0004 */
[----:B------:R-:W-:Y:S01]  /*1d70*/  IMAD.IADD R3, R5, 0x1, R2 ;  /* 0x0000000105037824 */ /* 0x000fe200078e0202 */
[----:B---3--:R-:W-:Y:S02]  /*1d80*/  ISETP.GE.AND P2, PT, R20, UR12, PT ;  /* 0x0000000c14007c0c */ /* 0x008fe4000bf46270 */
[----:B------:R-:W-:Y:S02]  /*1d90*/  ISETP.GE.AND P1, PT, R15, UR12, PT ;  /* 0x0000000c0f007c0c */ /* 0x000fe4000bf26270 */
[----:B------:R-:W-:Y:S02]  /*1da0*/  ISETP.GE.AND P0, PT, R16, UR12, PT ;  /* 0x0000000c10007c0c */ /* 0x000fe4000bf06270 */
[----:B----4-:R-:W-:-:S04]  /*1db0*/  LEA R2, P3, R4, UR8, 0x1 ;  /* 0x0000000804027c11 */ /* 0x010fc8000f8608ff */
[----:B------:R-:W-:-:S05]  /*1dc0*/  LEA.HI.X R3, R4, UR9, R3, 0x1, P3 ;  /* 0x0000000904037c11 */ /* 0x000fca00098f0c03 */
[----:B------:R3:W-:Y:S04]  /*1dd0*/  @!P2 STG.E.128 desc[UR36][R2.64], RZ ;  /* 0x000000ff0200a986 */ /* 0x0007e8000c101d24 */
[----:B------:R3:W-:Y:S04]  /*1de0*/  @!P1 STG.E.128 desc[UR36][R2.64+0x80], RZ ;  /* 0x000080ff02009986 */ /* 0x0007e8000c101d24 */
[----:B------:R3:W-:Y:S01]  /*1df0*/  @!P0 STG.E.128 desc[UR36][R2.64+0x100], RZ ;  /* 0x000100ff02008986 */ /* 0x0007e2000c101d24 */
[----:B------:R-:W-:-:S13]  /*1e00*/  ISETP.GE.AND P0, PT, R14, UR12, PT ;  /* 0x0000000c0e007c0c */ /* 0x000fda000bf06270 */
[----:B------:R-:W-:Y:S05]  /*1e10*/  @P0 BRA `(.L_x_292) ;  /* 0x0000007400400947 */ /* 0x000fea0003800000 */
[----:B------:R4:W-:Y:S01]  /*1e20*/  STG.E.128 desc[UR36][R2.64+0x180], RZ ;  /* 0x000180ff02007986 */ /* 0x0009e2000c101d24 */
[----:B------:R-:W-:Y:S05]  /*1e30*/  BRA `(.L_x_292) ;  /* 0x0000007400387947 */ /* 0x000fea0003800000 */
.L_x_281:
        /* <DEDUP_REMOVED lines=9> */
[----:B------:R-:W1:Y:S02]  /*1ed0*/  LDCU UR8, c[0x0][0x440] ;  /* 0x00008800ff0877ac */ /* 0x000e640008000800 */
        /* <DEDUP_REMOVED lines=25> */
.L_x_294:
[----:B------:R2:W-:Y:S04]  /*2070*/  STS.128 [R13+0x8000], RZ ;  /* 0x008000ff0d007388 */ /* 0x0005e80000000c00 */
[----:B------:R2:W-:Y:S04]  /*2080*/  STS.128 [R13+0xa000], RZ ;  /* 0x00a000ff0d007388 */ /* 0x0005e80000000c00 */
[----:B------:R2:W-:Y:S04]  /*2090*/  STS.128 [R13+0xc000], RZ ;  /* 0x00c000ff0d007388 */ /* 0x0005e80000000c00 */
[----:B------:R2:W-:Y:S02]  /*20a0*/  STS.128 [R13+0xe000], RZ ;  /* 0x00e000ff0d007388 */ /* 0x0005e40000000c00 */
.L_x_295:
[----:B------:R-:W-:Y:S05]  /*20b0*/  BSYNC.RECONVERGENT B0 ;  /* 0x0000000000007941 */ /* 0x000fea0003800200 */
.L_x_293:
[----:B------:R-:W-:Y:S01]  /*20c0*/  ISETP.GE.AND P5, PT, R18, UR51, PT ;  /* 0x0000003312007c0c */ /* 0x000fe2000bfa6270 */
[----:B------:R-:W-:-:S12]  /*20d0*/  BSSY.RECONVERGENT B0, `(.L_x_296) ;  /* 0x0000024000007945 */ /* 0x000fd80003800200 */
[----:B------:R3:W-:Y:S04]  /*20e0*/  @P5 STS.128 [R13+0x9000], RZ ;  /* 0x009000ff0d005388 */ /* 0x0007e80000000c00 */
[----:B------:R3:W-:Y:S04]  /*20f0*/  @P5 STS.128 [R13+0xb000], RZ ;  /* 0x00b000ff0d005388 */ /* 0x0007e80000000c00 */
[----:B------:R3:W-:Y:S04]  /*2100*/  @P5 STS.128 [R13+0xd000], RZ ;  /* 0x00d000ff0d005388 */ /* 0x0007e80000000c00 */
[----:B------:R3:W-:Y:S01]  /*2110*/  @P5 STS.128 [R13+0xf000], RZ ;  /* 0x00f000ff0d005388 */ /* 0x0007e20000000c00 */
[----:B------:R-:W-:Y:S05]  /*2120*/  @P5 BRA `(.L_x_297) ;  /* 0x0000000000785947 */ /* 0x000fea0003800000 */
[----:B------:R-:W4:Y:S01]  /*2130*/  LDCU UR8, c[0x0][0x440] ;  /* 0x00008800ff0877ac */ /* 0x000f220008000800 */
[----:B------:R-:W-:Y:S02]  /*2140*/  IMAD.U32 R23, RZ, RZ, UR16 ;  /* 0x00000010ff177e24 */ /* 0x000fe4000f8e00ff */
[----:B------:R-:W-:Y:S02]  /*2150*/  IMAD.U32 R10, RZ, RZ, UR16 ;  /* 0x00000010ff0a7e24 */ /* 0x000fe4000f8e00ff */
[----:B------:R-:W-:Y:S01]  /*2160*/  IMAD.U32 R19, RZ, RZ, UR20 ;  /* 0x00000014ff137e24 */ /* 0x000fe2000f8e00ff */
[----:B------:R-:W-:-:S04]  /*2170*/  LEA R22, P4, R23, R246, 0x1 ;  /* 0x000000f617167211 */ /* 0x000fc800078808ff */
[----:B------:R-:W-:Y:S02]  /*2180*/  LEA.HI.X R23, R10, R247, R19, 0x1, P4 ;  /* 0x000000f70a177211 */ /* 0x000fe400020f0c13 */
[----:B----4-:R-:W-:Y:S02]  /*2190*/  ISETP.GE.AND P3, PT, R20, UR8, PT ;  /* 0x0000000814007c0c */ /* 0x010fe4000bf66270 */
        /* <DEDUP_REMOVED lines=23> */
.L_x_297:
[----:B------:R-:W-:Y:S05]  /*2310*/  BSYNC.RECONVERGENT B0 ;  /* 0x0000000000007941 */ /* 0x000fea0003800200 */
.L_x_296:
        /* <DEDUP_REMOVED lines=28> */
.L_x_299:
[----:B------:R1:W-:Y:S04]  /*24e0*/  STS.128 [R13], RZ ;  /* 0x000000ff0d007388 */ /* 0x0003e80000000c00 */
[----:B------:R1:W-:Y:S04]  /*24f0*/  STS.128 [R13+0x2000], RZ ;  /* 0x002000ff0d007388 */ /* 0x0003e80000000c00 */
[----:B------:R1:W-:Y:S04]  /*2500*/  STS.128 [R13+0x4000], RZ ;  /* 0x004000ff0d007388 */ /* 0x0003e80000000c00 */
[----:B------:R1:W-:Y:S02]  /*2510*/  STS.128 [R13+0x6000], RZ ;  /* 0x006000ff0d007388 */ /* 0x0003e40000000c00 */
.L_x_300:
[----:B------:R-:W-:Y:S05]  /*2520*/  BSYNC.RECONVERGENT B0 ;  /* 0x0000000000007941 */ /* 0x000fea0003800200 */
.L_x_298:
        /* <DEDUP_REMOVED lines=10> */
[----:B----4-:R-:W-:-:S05]  /*25d0*/  IMAD.WIDE.U32 R22, R236, R19, UR58 ;  /* 0x0000003aec167e25 */ /* 0x010fca000f8e0013 */
        /* <DEDUP_REMOVED lines=9> */
[----:B----4-:R-:W-:-:S04]  /*2670*/  LEA R22, P4, R17, R248, 0x1 ;  /* 0x000000f811167211 */ /* 0x010fc800078808ff */
        /* <DEDUP_REMOVED lines=25> */
.L_x_302:
[----:B------:R-:W-:Y:S05]  /*2810*/  BSYNC.RECONVERGENT B0 ;  /* 0x0000000000007941 */ /* 0x000fea0003800200 */
.L_x_301:
[----:B------:R-:W2:Y:S01]  /*2820*/  LDCU.64 UR8, c[0x0][0x3d0] ;  /* 0x00007a00ff0877ac */ /* 0x000ea20008000a00 */
[----:B------:R-:W-:Y:S01]  /*2830*/  MOV R11, UR14 ;  /* 0x0000000e000b7c02 */ /* 0x000fe20008000f00 */
[----:B------:R-:W-:Y:S01]  /*2840*/  BSSY.RECONVERGENT B0, `(.L_x_303) ;  /* 0x0000032000007945 */ /* 0x000fe20003800200 */
[----:B------:R-:W-:Y:S02]  /*2850*/  UIADD3 UR17, UPT, UPT, -UR33, UR39, URZ ;  /* 0x0000002721117290 */ /* 0x000fe4000fffe1ff */
[----:B------:R-:W-:Y:S01]  /*2860*/  UIMAD UR18, UR32, UR14, URZ ;  /* 0x0000000e201272a4 */ /* 0x000fe2000f8e02ff */
[----:B-1--4-:R-:W-:-:S03]  /*2870*/  IMAD.WIDE.U32 R22, R11, UR33, R20 ;  /* 0x000000210b167c25 */ /* 0x012fc6000f8e0014 */
[----:B------:R-:W-:Y:S01]  /*2880*/  UIMAD UR18, UR33, UR15, UR18 ;  /* 0x0000000f211272a4 */ /* 0x000fe2000f8e0212 */
[----:B------:R-:W-:Y:S02]  /*2890*/  ISETP.GE.AND P6, PT, R9, UR17, PT ;  /* 0x0000001109007c0c */ /* 0x000fe4000bfc6270 */
[----:B------:R-:W-:-:S04]  /*28a0*/  IADD3 R22, P0, PT, R22, UR54, RZ ;  /* 0x0000003616167c10 */ /* 0x000fc8000ff1e0ff */
[----:B------:R-:W-:Y:S01]  /*28b0*/  IADD3.X R23, PT, PT, R7, UR18, R23, P0, !PT ;  /* 0x0000001207177c10 */ /* 0x000fe200087fe417 */
[----:B--2---:R-:W-:-:S04]  /*28c0*/  IMAD R7, R5, UR8, RZ ;  /* 0x0000000805077c24 */ /* 0x004fc8000f8e02ff */
[C---:B------:R-:W-:Y:S02]  /*28d0*/  IMAD R7, R6.reuse, UR9, R7 ;  /* 0x0000000906077c24 */ /* 0x040fe4000f8e0207 */
[----:B------:R-:W-:-:S05]  /*28e0*/  IMAD.WIDE.U32 R22, R6, UR8, R22 ;  /* 0x0000000806167c25 */ /* 0x000fca000f8e0016 */
[----:B------:R-:W-:Y:S01]  /*28f0*/  IADD3 R7, PT, PT, R23, R7, RZ ;  /* 0x0000000717077210 */ /* 0x000fe20007ffe0ff */
[----:B------:R-:W-:Y:S06]  /*2900*/  @P6 BRA `(.L_x_304) ;  /* 0x0000000000846947 */ /* 0x000fec0003800000 */
[----:B------:R-:W1:Y:S01]  /*2910*/  LDCU UR18, c[0x0][0x440] ;  /* 0x00008800ff1277ac */ /* 0x000e620008000800 */
[----:B------:R-:W-:Y:S02]  /*2920*/  IMAD.MOV.U32 R24, RZ, RZ, R22 ;  /* 0x000000ffff187224 */ /* 0x000fe400078e0016 */
[----:B------:R-:W-:Y:S01]  /*2930*/  IMAD.MOV.U32 R25, RZ, RZ, R7 ;  /* 0x000000ffff197224 */ /* 0x000fe200078e0007 */
[----:B------:R-:W2:Y:S01]  /*2940*/  LDCU.64 UR8, c[0x0][0x388] ;  /* 0x00007100ff0877ac */ /* 0x000ea20008000a00 */
[----:B------:R-:W-:-:S04]  /*2950*/  IMAD.WIDE.U32 R26, R9, UR14, R24 ;  /* 0x0000000e091a7c25 */ /* 0x000fc8000f8e0018 */
[----:B------:R-:W-:Y:S01]  /*2960*/  IMAD R11, R9, UR15, R27 ;  /* 0x0000000f090b7c24 */ /* 0x000fe2000f8e021b */
[----:B-1----:R-:W-:Y:S02]  /*2970*/  ISETP.GE.AND P3, PT, R20, UR18, PT ;  /* 0x0000001214007c0c */ /* 0x002fe4000bf66270 */
[----:B------:R-:W-:Y:S02]  /*2980*/  ISETP.GE.AND P2, PT, R15, UR18, PT ;  /* 0x000000120f007c0c */ /* 0x000fe4000bf46270 */
[----:B--2---:R-:W-:Y:S02]  /*2990*/  LEA R24, P4, R26, UR8, 0x1 ;  /* 0x000000081a187c11 */ /* 0x004fe4000f8808ff */
[----:B------:R-:W-:Y:S02]  /*29a0*/  ISETP.GE.AND P1, PT, R16, UR18, PT ;  /* 0x0000001210007c0c */ /* 0x000fe4000bf26270 */
[----:B------:R-:W-:Y:S02]  /*29b0*/  ISETP.GE.AND P0, PT, R14, UR18, PT ;  /* 0x000000120e007c0c */ /* 0x000fe4000bf06270 */
        /* <DEDUP_REMOVED lines=22> */
.L_x_304:
[----:B------:R2:W-:Y:S04]  /*2b20*/  STS.128 [R13+0x10000], RZ ;  /* 0x010000ff0d007388 */ /* 0x0005e80000000c00 */
[----:B------:R2:W-:Y:S04]  /*2b30*/  STS.128 [R13+0x12000], RZ ;  /* 0x012000ff0d007388 */ /* 0x0005e80000000c00 */
[----:B------:R2:W-:Y:S04]  /*2b40*/  STS.128 [R13+0x14000], RZ ;  /* 0x014000ff0d007388 */ /* 0x0005e80000000c00 */
[----:B------:R2:W-:Y:S02]  /*2b50*/  STS.128 [R13+0x16000], RZ ;  /* 0x016000ff0d007388 */ /* 0x0005e40000000c00 */
.L_x_305:
[----:B------:R-:W-:Y:S05]  /*2b60*/  BSYNC.RECONVERGENT B0 ;  /* 0x0000000000007941 */ /* 0x000fea0003800200 */
.L_x_303:
[----:B------:R-:W-:Y:S01]  /*2b70*/  ISETP.GE.AND P5, PT, R18, UR17, PT ;  /* 0x0000001112007c0c */ /* 0x000fe2000bfa6270 */
[----:B------:R-:W-:-:S12]  /*2b80*/  BSSY.RECONVERGENT B0, `(.L_x_306) ;  /* 0x0000027000007945 */ /* 0x000fd80003800200 */
[----:B------:R4:W-:Y:S04]  /*2b90*/  @P5 STS.128 [R13+0x11000], RZ ;  /* 0x011000ff0d005388 */ /* 0x0009e80000000c00 */
[----:B------:R4:W-:Y:S04]  /*2ba0*/  @P5 STS.128 [R13+0x13000], RZ ;  /* 0x013000ff0d005388 */ /* 0x0009e80000000c00 */
[----:B------:R4:W-:Y:S04]  /*2bb0*/  @P5 STS.128 [R13+0x15000], RZ ;  /* 0x015000ff0d005388 */ /* 0x0009e80000000c00 */
[----:B------:R4:W-:Y:S01]  /*2bc0*/  @P5 STS.128 [R13+0x17000], RZ ;  /* 0x017000ff0d005388 */ /* 0x0009e20000000c00 */
[----:B------:R-:W-:Y:S05]  /*2bd0*/  @P5 BRA `(.L_x_307) ;  /* 0x0000000000845947 */ /* 0x000fea0003800000 */
[----:B------:R-:W1:Y:S01]  /*2be0*/  LDCU UR17, c[0x0][0x440] ;  /* 0x00008800ff1177ac */ /* 0x000e620008000800 */
[----:B------:R-:W-:Y:S02]  /*2bf0*/  IMAD R18, R2, UR14, RZ ;  /* 0x0000000e02127c24 */ /* 0x000fe4000f8e02ff */
[----:B------:R-:W-:Y:S01]  /*2c00*/  IMAD.MOV.U32 R23, RZ, RZ, R7 ;  /* 0x000000ffff177224 */ /* 0x000fe200078e0007 */
[----:B------:R-:W2:Y:S01]  /*2c10*/  LDCU.64 UR8, c[0x0][0x388] ;  /* 0x00007100ff0877ac */ /* 0x000ea20008000a00 */
[C---:B------:R-:W-:Y:S02]  /*2c20*/  IMAD R18, R3.reuse, UR15, R18 ;  /* 0x0000000f03127c24 */ /* 0x040fe4000f8e0212 */
[----:B------:R-:W-:-:S04]  /*2c30*/  IMAD.WIDE.U32 R22, R3, UR14, R22 ;  /* 0x0000000e03167c25 */ /* 0x000fc8000f8e0016 */
[----:B------:R-:W-:Y:S01]  /*2c40*/  IMAD.IADD R18, R23, 0x1, R18 ;  /* 0x0000000117127824 */ /* 0x000fe200078e0212 */
        /* <DEDUP_REMOVED lines=26> */
.L_x_307:
[----:B------:R-:W-:Y:S05]  /*2df0*/  BSYNC.RECONVERGENT B0 ;  /* 0x0000000000007941 */ /* 0x000fea0003800200 */
.L_x_306:
[----:B------:R-:W2:Y:S01]  /*2e00*/  LDCU.64 UR8, c[0x0][0x3d8] ;  /* 0x00007b00ff0877ac */ /* 0x000ea20008000a00 */
[----:B------:R-:W-:Y:S01]  /*2e10*/  MOV R7, UR12 ;  /* 0x0000000c00077c02 */ /* 0x000fe20008000f00 */
[----:B------:R-:W-:Y:S01]  /*2e20*/  BSSY.RECONVERGENT B0, `(.L_x_308) ;  /* 0x0000030000007945 */ /* 0x000fe20003800200 */
[----:B------:R-:W-:-:S03]  /*2e30*/  UIMAD UR32, UR32, UR12, URZ ;  /* 0x0000000c202072a4 */ /* 0x000fc6000f8e02ff */
[----:B------:R-:W-:Y:S01]  /*2e40*/  IMAD.WIDE.U32 R18, R7, UR33, R20 ;  /* 0x0000002107127c25 */ /* 0x000fe2000f8e0014 */
[----:B------:R-:W-:Y:S02]  /*2e50*/  UIMAD UR32, UR33, UR13, UR32 ;  /* 0x0000000d212072a4 */ /* 0x000fe4000f8e0220 */
[----:B------:R-:W-:-:S04]  /*2e60*/  IADD3 R18, P0, PT, R18, UR52, RZ ;  /* 0x0000003412127c10 */ /* 0x000fc8000ff1e0ff */
[----:B------:R-:W-:Y:S01]  /*2e70*/  IADD3.X R19, PT, PT, R8, UR32, R19, P0, !PT ;  /* 0x0000002008137c10 */ /* 0x000fe200087fe413 */
[----:B--2---:R-:W-:Y:S02]  /*2e80*/  IMAD R5, R5, UR8, RZ ;  /* 0x0000000805057c24 */ /* 0x004fe4000f8e02ff */
[----:B------:R-:W-:-:S04]  /*2e90*/  IMAD.WIDE.U32 R18, R6, UR8, R18 ;  /* 0x0000000806127c25 */ /* 0x000fc8000f8e0012 */
[----:B------:R-:W-:-:S05]  /*2ea0*/  IMAD R5, R6, UR9, R5 ;  /* 0x0000000906057c24 */ /* 0x000fca000f8e0205 */
[----:B------:R-:W-:Y:S01]  /*2eb0*/  IADD3 R5, PT, PT, R19, R5, RZ ;  /* 0x0000000513057210 */ /* 0x000fe20007ffe0ff */
[----:B------:R-:W-:Y:S06]  /*2ec0*/  @P6 BRA `(.L_x_309) ;  /* 0x0000000000846947 */ /* 0x000fec0003800000 */
[----:B------:R-:W2:Y:S01]  /*2ed0*/  LDCU UR14, c[0x0][0x440] ;  /* 0x00008800ff0e77ac */ /* 0x000ea20008000800 */
[----:B------:R-:W-:Y:S02]  /*2ee0*/  IMAD.MOV.U32 R6, RZ, RZ, R18 ;  /* 0x000000ffff067224 */ /* 0x000fe400078e0012 */
[----:B------:R-:W-:Y:S01]  /*2ef0*/  IMAD.MOV.U32 R7, RZ, RZ, R5 ;  /* 0x000000ffff077224 */ /* 0x000fe200078e0005 */
[----:B------:R-:W1:Y:S01]  /*2f00*/  LDCU.64 UR8, c[0x0][0x390] ;  /* 0x00007200ff0877ac */ /* 0x000e620008000a00 */
[----:B------:R-:W-:-:S04]  /*2f10*/  IMAD.WIDE.U32 R6, R9, UR12, R6 ;  /* 0x0000000c09067c25 */ /* 0x000fc8000f8e0006 */
[----:B------:R-:W-:Y:S01]  /*2f20*/  IMAD R9, R9, UR13, R7 ;  /* 0x0000000d09097c24 */ /* 0x000fe2000f8e0207 */
[----:B--2---:R-:W-:Y:S02]  /*2f30*/  ISETP.GE.AND P3, PT, R20, UR14, PT ;  /* 0x0000000e14007c0c */ /* 0x004fe4000bf66270 */
[----:B------:R-:W-:Y:S02]  /*2f40*/  ISETP.GE.AND P2, PT, R15, UR14, PT ;  /* 0x0000000e0f007c0c */ /* 0x000fe4000bf46270 */
[----:B-1----:R-:W-:Y:S02]  /*2f50*/  LEA R8, P4, R6, UR8, 0x1 ;  /* 0x0000000806087c11 */ /* 0x002fe4000f8808ff */
        /* <DEDUP_REMOVED lines=24> */
.L_x_309:
[----:B------:R2:W-:Y:S04]  /*30e0*/  STS.128 [R13+0x18000], RZ ;  /* 0x018000ff0d007388 */ /* 0x0005e80000000c00 */
[----:B------:R2:W-:Y:S04]  /*30f0*/  STS.128 [R13+0x1a000], RZ ;  /* 0x01a000ff0d007388 */ /* 0x0005e80000000c00 */
[----:B------:R2:W-:Y:S04]  /*3100*/  STS.128 [R13+0x1c000], RZ ;  /* 0x01c000ff0d007388 */ /* 0x0005e80000000c00 */
[----:B------:R2:W-:Y:S02]  /*3110*/  STS.128 [R13+0x1e000], RZ ;  /* 0x01e000ff0d007388 */ /* 0x0005e40000000c00 */
.L_x_310:
[----:B------:R-:W-:Y:S05]  /*3120*/  BSYNC.RECONVERGENT B0 ;  /* 0x0000000000007941 */ /* 0x000fea0003800200 */
.L_x_308:
[----:B------:R-:W1:Y:S01]  /*3130*/  S2R R217, SR_TID.X ;  /* 0x0000000000d97919 */ /* 0x000e620000002100 */
[----:B------:R-:W-:Y:S01]  /*3140*/  BSSY.RECONVERGENT B0, `(.L_x_311) ;  /* 0x0000029000007945 */ /* 0x000fe20003800200 */
[----:B------:R-:W-:Y:S01]  /*3150*/  SHF.L.U32 R6, R0, 0x6, RZ ;  /* 0x0000000600067819 */ /* 0x000fe200000006ff */
[----:B------:R1:W-:Y:S04]  /*3160*/  @P5 STS.128 [R13+0x19000], RZ ;  /* 0x019000ff0d005388 */ /* 0x0003e80000000c00 */
[----:B------:R1:W-:Y:S04]  /*3170*/  @P5 STS.128 [R13+0x1b000], RZ ;  /* 0x01b000ff0d005388 */ /* 0x0003e80000000c00 */
[----:B------:R1:W-:Y:S04]  /*3180*/  @P5 STS.128 [R13+0x1d000], RZ ;  /* 0x01d000ff0d005388 */ /* 0x0003e80000000c00 */
[----:B------:R1:W-:Y:S01]  /*3190*/  @P5 STS.128 [R13+0x1f000], RZ ;  /* 0x01f000ff0d005388 */ /* 0x0003e20000000c00 */
[----:B------:R-:W-:Y:S05]  /*31a0*/  @P5 BRA `(.L_x_312) ;  /* 0x0000000000885947 */ /* 0x000fea0003800000 */
[----:B------:R-:W2:Y:S01]  /*31b0*/  LDCU UR14, c[0x0][0x440] ;  /* 0x00008800ff0e77ac */ /* 0x000ea20008000800 */
[----:B------:R-:W-:Y:S02]  /*31c0*/  IMAD R2, R2, UR12, RZ ;  /* 0x0000000c02027c24 */ /* 0x000fe4000f8e02ff */
[----:B-1----:R-:W-:Y:S01]  /*31d0*/  IMAD.MOV.U32 R8, RZ, RZ, R18 ;  /* 0x000000ffff087224 */ /* 0x002fe200078e0012 */
[----:B------:R-:W1:Y:S01]  /*31e0*/  LDCU.64 UR8, c[0x0][0x390] ;  /* 0x00007200ff0877ac */ /* 0x000e620008000a00 */
[----:B------:R-:W-:Y:S02]  /*31f0*/  IMAD.MOV.U32 R9, RZ, RZ, R5 ;  /* 0x000000ffff097224 */ /* 0x000fe400078e0005 */
[C---:B------:R-:W-:Y:S02]  /*3200*/  IMAD R2, R3.reuse, UR13, R2 ;  /* 0x0000000d03027c24 */ /* 0x040fe4000f8e0202 */
[----:B------:R-:W-:-:S04]  /*3210*/  IMAD.WIDE.U32 R8, R3, UR12, R8 ;  /* 0x0000000c03087c25 */ /* 0x000fc8000f8e0008 */
[----:B------:R-:W-:Y:S01]  /*3220*/  IMAD.IADD R3, R9, 0x1, R2 ;  /* 0x0000000109037824 */ /* 0x000fe200078e0202 */
        /* <DEDUP_REMOVED lines=26> */
.L_x_312:
[----:B------:R-:W-:Y:S05]  /*33d0*/  BSYNC.RECONVERGENT B0 ;  /* 0x0000000000007941 */ /* 0x000fea0003800200 */
.L_x_311:
[----:B-1----:R-:W-:Y:S01]  /*33e0*/  LOP3.LUT R3, R6, 0x1c0, RZ, 0xc0, !PT ;  /* 0x000001c006037812 */ /* 0x002fe200078ec0ff */
[----:B------:R-:W-:Y:S01]  /*33f0*/  IMAD.SHL.U32 R229, R0, 0x20, RZ ;  /* 0x0000002000e57824 */ /* 0x000fe200078e00ff */
[----:B------:R-:W-:Y:S01]  /*3400*/  LOP3.LUT R6, R6, 0x200, RZ, 0xc0, !PT ;  /* 0x0000020006067812 */ /* 0x000fe200078ec0ff */
[----:B------:R-:W-:Y:S01]  /*3410*/  IMAD.SHL.U32 R9, R217, 0x2, RZ ;  /* 0x00000002d9097824 */ /* 0x000fe200078e00ff */
[----:B------:R-:W-:Y:S01]  /*3420*/  LOP3.LUT R3, R3, 0x38, R4, 0xf8, !PT ;  /* 0x0000003803037812 */ /* 0x000fe200078ef804 */
[C---:B------:R-:W-:Y:S01]  /*3430*/  IMAD.SHL.U32 R227, R0.reuse, 0x10, RZ ;  /* 0x0000001000e37824 */ /* 0x040fe200078e00ff */
[----:B------:R-:W-:Y:S01]  /*3440*/  LOP3.LUT R2, R229, 0x200, RZ, 0xc0, !PT ;  /* 0x00000200e5027812 */ /* 0x000fe200078ec0ff */
[C---:B------:R-:W-:Y:S01]  /*3450*/  IMAD.SHL.U32 R233, R0.reuse, 0x2, RZ ;  /* 0x0000000200e97824 */ /* 0x040fe200078e00ff */
[----:B------:R-:W-:Y:S01]  /*3460*/  R2P PR, R0, 0x6 ;  /* 0x0000000600007804 */ /* 0x000fe20000000000 */
[----:B------:R-:W-:Y:S01]  /*3470*/  IMAD.SHL.U32 R218, R217, 0x40, RZ ;  /* 0x00000040d9da7824 */ /* 0x000fe200078e00ff */
[----:B------:R-:W-:Y:S01]  /*3480*/  LOP3.LUT R0, R3, 0x8, R0, 0x78, !PT ;  /* 0x0000000803007812 */ /* 0x000fe200078e7800 */
[----:B------:R-:W-:Y:S01]  /*3490*/  IMAD.SHL.U32 R243, R217, 0x10, RZ ;  /* 0x00000010d9f37824 */ /* 0x000fe200078e00ff */
[----:B------:R-:W-:Y:S01]  /*34a0*/  LOP3.LUT R12, R3, 0x8, R12, 0x78, !PT ;  /* 0x00000008030c7812 */ /* 0x000fe200078e780c */
[C---:B------:R-:W-:Y:S01]  /*34b0*/  IMAD.SHL.U32 R3, R217.reuse, 0x20, RZ ;  /* 0x00000020d9037824 */ /* 0x040fe200078e00ff */
[----:B------:R-:W-:Y:S01]  /*34c0*/  SHF.R.U32.HI R4, RZ, 0x2, R217 ;  /* 0x00000002ff047819 */ /* 0x000fe200000116d9 */
[----:B------:R-:W-:Y:S01]  /*34d0*/  IMAD.SHL.U32 R232, R217, 0x8, RZ ;  /* 0x00000008d9e87824 */ /* 0x000fe200078e00ff */
[C---:B------:R-:W-:Y:S01]  /*34e0*/  LOP3.LUT R5, R9.reuse, 0x38, RZ, 0xc0, !PT ;  /* 0x0000003809057812 */ /* 0x040fe200078ec0ff */
[----:B------:R-:W1:Y:S01]  /*34f0*/  LDC R241, c[0x0][0x44c] ;  /* 0x00011300fff17b82 */ /* 0x000e620000000800 */
[----:B------:R-:W-:Y:S01]  /*3500*/  LOP3.LUT R227, R2, 0x3800, R227, 0xf8, !PT ;  /* 0x0000380002e37812 */ /* 0x000fe200078ef8e3 */
[----:B------:R-:W0:Y:S01]  /*3510*/  LDGDEPBAR ;  /* 0x00000000000079af */ /* 0x000e220000000000 */
[----:B------:R-:W-:Y:S01]  /*3520*/  LOP3.LUT R229, R6, 0xc00, R229, 0xf8, !PT ;  /* 0x00000c0006e57812 */ /* 0x000fe200078ef8e5 */
[----:B------:R-:W2:Y:S01]  /*3530*/  LDCU UR13, c[0x0][0x590] ;  /* 0x0000b200ff0d77ac */ /* 0x000ea20008000800 */
[--C-:B------:R-:W-:Y:S01]  /*3540*/  SHF.R.U32.HI R7, RZ, 0x3, R217.reuse ;  /* 0x00000003ff077819 */ /* 0x100fe200000116d9 */
[----:B------:R-:W-:Y:S01]  /*3550*/  IMAD.MOV.U32 R222, RZ, RZ, 0x20 ;  /* 0x00000020ffde7424 */ /* 0x000fe200078e00ff */
[----:B------:R-:W-:Y:S01]  /*3560*/  LOP3.LUT R6, R9, 0x20, RZ, 0xc0, !PT ;  /* 0x0000002009067812 */ /* 0x000fe200078ec0ff */
[----:B------:R-:W-:Y:S01]  /*3570*/  IMAD.MOV.U32 R216, RZ, RZ, 0x40 ;  /* 0x00000040ffd87424 */ /* 0x000fe200078e00ff */
[----:B------:R-:W-:Y:S01]  /*3580*/  LOP3.LUT R4, R5, 0x20, R4, 0x78, !PT ;  /* 0x0000002005047812 */ /* 0x000fe200078e7804 */
[----:B------:R-:W-:Y:S01]  /*3590*/  IMAD.MOV.U32 R245, RZ, RZ, 0x10 ;  /* 0x00000010fff57424 */ /* 0x000fe200078e00ff */
[----:B------:R-:W-:Y:S01]  /*35a0*/  SHF.R.U32.HI R5, RZ, 0x1, R217 ;  /* 0x00000001ff057819 */ /* 0x000fe200000116d9 */
[----:B------:R-:W-:Y:S01]  /*35b0*/  IMAD.U32 R8, RZ, RZ, UR41 ;  /* 0x00000029ff087e24 */ /* 0x000fe2000f8e00ff */
[----:B------:R-:W-:Y:S01]  /*35c0*/  LOP3.LUT R2, R3, 0xc00, RZ, 0xc0, !PT ;  /* 0x00000c0003027812 */ /* 0x000fe200078ec0ff */
[----:B------:R-:W-:Y:S01]  /*35d0*/  IMAD.MOV.U32 R240, RZ, RZ, 0x3f ;  /* 0x0000003ffff07424 */ /* 0x000fe200078e00ff */
[----:B------:R-:W-:Y:S01]  /*35e0*/  LOP3.LUT R227, R227, R0, RZ, 0xfc, !PT ;  /* 0x00000000e3e37212 */ /* 0x000fe200078efcff */
[----:B------:R-:W-:Y:S01]  /*35f0*/  IMAD.MOV.U32 R237, RZ, RZ, 0x37 ;  /* 0x00000037ffed7424 */ /* 0x000fe200078e00ff */
[----:B------:R-:W-:-:S02]  /*3600*/  LOP3.LUT R0, R3, 0x200, RZ, 0xc0, !PT ;  /* 0x0000020003007812 */ /* 0x000fc400078ec0ff */
[----:B------:R-:W-:Y:S02]  /*3610*/  CS2R R190, SRZ ;  /* 0x0000000000be7805 */ /* 0x000fe4000001ff00 */
[----:B------:R-:W-:Y:S02]  /*3620*/  LOP3.LUT R7, R6, 0x18, R7, 0xf8, !PT ;  /* 0x0000001806077812 */ /* 0x000fe400078ef807 */
[----:B------:R-:W-:Y:S02]  /*3630*/  CS2R R188, SRZ ;  /* 0x0000000000bc7805 */ /* 0x000fe4000001ff00 */
[----:B------:R-:W-:Y:S02]  /*3640*/  LOP3.LUT R11, R218, 0x1c0, RZ, 0xc0, !PT ;  /* 0x000001c0da0b7812 */ /* 0x000fe400078ec0ff */
[----:B------:R-:W-:Y:S02]  /*3650*/  CS2R R194, SRZ ;  /* 0x0000000000c27805 */ /* 0x000fe4000001ff00 */
[----:B------:R-:W-:-:S02]  /*3660*/  LOP3.LUT R6, R5, 0x10, RZ, 0xc0, !PT ;  /* 0x0000001005067812 */ /* 0x000fc400078ec0ff */
[----:B------:R-:W-:Y:S02]  /*3670*/  CS2R R192, SRZ ;  /* 0x0000000000c07805 */ /* 0x000fe4000001ff00 */
[----:B------:R-:W-:Y:S02]  /*3680*/  LOP3.LUT R2, R2, 0x6, R9, 0xf8, !PT ;  /* 0x0000000602027812 */ /* 0x000fe400078ef809 */
[----:B------:R-:W-:Y:S02]  /*3690*/  CS2R R186, SRZ ;  /* 0x0000000000ba7805 */ /* 0x000fe4000001ff00 */
[----:B------:R-:W-:Y:S02]  /*36a0*/  LOP3.LUT R9, R0, 0x3800, R243, 0xf8, !PT ;  /* 0x0000380000097812 */ /* 0x000fe400078ef8f3 */
[----:B------:R-:W-:Y:S02]  /*36b0*/  CS2R R184, SRZ ;  /* 0x0000000000b87805 */ /* 0x000fe4000001ff00 */
[----:B------:R-:W-:-:S02]  /*36c0*/  LOP3.LUT R0, R11, 0x38, R232, 0xf8, !PT ;  /* 0x000000380b007812 */ /* 0x000fc400078ef8e8 */
[----:B------:R-:W-:Y:S02]  /*36d0*/  CS2R R182, SRZ ;  /* 0x0000000000b67805 */ /* 0x000fe4000001ff00 */
[----:B------:R-:W-:Y:S01]  /*36e0*/  LOP3.LUT R11, R6, 0x8, R217, 0xf8, !PT ;  /* 0x00000008060b7812 */ /* 0x000fe200078ef8d9 */
[----:B------:R-:W-:Y:S01]  /*36f0*/  IMAD.MOV.U32 R6, RZ, RZ, 0x40 ;  /* 0x00000040ff067424 */ /* 0x000fe200078e00ff */
[----:B------:R-:W-:Y:S02]  /*3700*/  LOP3.LUT R243, R4, 0x1c0, R243, 0xf8, !PT ;  /* 0x000001c004f37812 */ /* 0x000fe400078ef8f3 */
[----:B------:R-:W-:Y:S02]  /*3710*/  CS2R R180, SRZ ;  /* 0x0000000000b47805 */ /* 0x000fe4000001ff00 */
[----:B------:R-:W-:Y:S02]  /*3720*/  LOP3.LUT R242, R0, 0x8, R217, 0x78, !PT ;  /* 0x0000000800f27812 */ /* 0x000fe400078e78d9 */
[----:B------:R-:W-:-:S02]  /*3730*/  CS2R R174, SRZ ;  /* 0x0000000000ae7805 */ /* 0x000fc4000001ff00 */
[----:B------:R-:W-:Y:S02]  /*3740*/  LOP3.LUT R4, R11, R0, RZ, 0x3c, !PT ;  /* 0x000000000b047212 */ /* 0x000fe400078e3cff */
[----:B------:R-:W-:Y:S02]  /*3750*/  CS2R R172, SRZ ;  /* 0x0000000000ac7805 */ /* 0x000fe4000001ff00 */
[----:B------:R-:W-:Y:S01]  /*3760*/  LOP3.LUT R0, R0, 0x8, R5, 0x78, !PT ;  /* 0x0000000800007812 */ /* 0x000fe200078e7805 */
[----:B------:R-:W-:Y:S01]  /*3770*/  IMAD.U32 R5, RZ, RZ, UR48 ;  /* 0x00000030ff057e24 */ /* 0x000fe2000f8e00ff */
[----:B------:R-:W-:Y:S02]  /*3780*/  LOP3.LUT R7, R7, 0x1c0, R218, 0xf8, !PT ;  /* 0x000001c007077812 */ /* 0x000fe400078ef8da */
[----:B------:R-:W-:Y:S02]  /*3790*/  CS2R R178, SRZ ;  /* 0x0000000000b27805 */ /* 0x000fe4000001ff00 */
[----:B------:R-:W-:-:S02]  /*37a0*/  LOP3.LUT R229, R229, R12, RZ, 0xfc, !PT ;  /* 0x0000000ce5e57212 */ /* 0x000fc400078efcff */
[----:B------:R-:W-:Y:S02]  /*37b0*/  CS2R R176, SRZ ;  /* 0x0000000000b07805 */ /* 0x000fe4000001ff00 */
[----:B------:R-:W-:Y:S02]  /*37c0*/  IADD3 R244, PT, PT, R5, UR39, R236 ;  /* 0x0000002705f47c10 */ /* 0x000fe4000fffe0ec */
[----:B------:R-:W-:Y:S02]  /*37d0*/  CS2R R170, SRZ ;  /* 0x0000000000aa7805 */ /* 0x000fe4000001ff00 */
[----:B------:R-:W-:Y:S02]  /*37e0*/  LOP3.LUT R5, R7, 0x38, R232, 0x78, !PT ;  /* 0x0000003807057812 */ /* 0x000fe400078e78e8 */
[----:B------:R-:W-:Y:S02]  /*37f0*/  CS2R R168, SRZ ;  /* 0x0000000000a87805 */ /* 0x000fe4000001ff00 */
[----:B------:R-:W-:-:S02]  /*3800*/  SEL R6, R6, 0xffffffc0, !P2 ;  /* 0xffffffc006067807 */ /* 0x000fc40005000000 */
[----:B------:R-:W-:Y:S02]  /*3810*/  CS2R R166, SRZ ;  /* 0x0000000000a67805 */ /* 0x000fe4000001ff00 */
[----:B------:R-:W-:Y:S02]  /*3820*/  LEA R227, R227, UR38, 0x1 ;  /* 0x00000026e3e37c11 */ /* 0x000fe4000f8e08ff */
[----:B------:R-:W-:Y:S02]  /*3830*/  CS2R R164, SRZ ;  /* 0x0000000000a47805 */ /* 0x000fe4000001ff00 */
[----:B------:R-:W-:Y:S02]  /*3840*/  LOP3.LUT R233, R233, 0x6, RZ, 0xc0, !PT ;  /* 0x00000006e9e97812 */ /* 0x000fe400078ec0ff */
[----:B------:R-:W-:Y:S02]  /*3850*/  CS2R R158, SRZ ;  /* 0x00000000009e7805 */ /* 0x000fe4000001ff00 */
[----:B------:R-:W-:Y:S01]  /*3860*/  LOP3.LUT R220, R5, 0x200, R218, 0xf8, !PT ;  /* 0x0000020005dc7812 */ /* 0x000fe200078ef8da */
[----:B------:R-:W-:Y:S01]  /*3870*/  IMAD.IADD R223, R6, 0x1, R227 ;  /* 0x0000000106df7824 */ /* 0x000fe200078e02e3 */
[----:B------:R-:W-:-:S02]  /*3880*/  LEA R229, R229, UR38, 0x1 ;  /* 0x00000026e5e57c11 */ /* 0x000fc4000f8e08ff */
[----:B------:R-:W-:Y:S02]  /*3890*/  CS2R R156, SRZ ;  /* 0x00000000009c7805 */ /* 0x000fe4000001ff00 */
[----:B------:R-:W-:Y:S02]  /*38a0*/  LOP3.LUT R218, R218, 0x200, RZ, 0xc0, !PT ;  /* 0x00000200dada7812 */ /* 0x000fe400078ec0ff */
[----:B------:R-:W-:Y:S02]  /*38b0*/  CS2R R162, SRZ ;  /* 0x0000000000a27805 */ /* 0x000fe4000001ff00 */
[----:B------:R-:W-:Y:S01]  /*38c0*/  LOP3.LUT R243, R2, R243, RZ, 0xfc, !PT ;  /* 0x000000f302f37212 */ /* 0x000fe200078efcff */
[----:B------:R-:W-:Y:S01]  /*38d0*/  IMAD.MOV.U32 R2, RZ, RZ, 0x20 ;  /* 0x00000020ff027424 */ /* 0x000fe200078e00ff */
[----:B------:R-:W-:Y:S01]  /*38e0*/  SEL R222, R222, 0xffffffe0, !P1 ;  /* 0xffffffe0dede7807 */ /* 0x000fe20004800000 */
[----:B------:R-:W-:Y:S01]  /*38f0*/  IMAD.IADD R225, R6, 0x1, R229 ;  /* 0x0000000106e17824 */ /* 0x000fe200078e02e5 */
[----:B------:R-:W-:-:S02]  /*3900*/  LOP3.LUT R233, R233, 0xe0, R10, 0xf8, !PT ;  /* 0x000000e0e9e97812 */ /* 0x000fc400078ef80a */
[----:B------:R-:W-:Y:S02]  /*3910*/  CS2R R160, SRZ ;  /* 0x0000000000a07805 */ /* 0x000fe4000001ff00 */
[C---:B------:R-:W-:Y:S01]  /*3920*/  LOP3.LUT P3, RZ, R217.reuse, 0x4, RZ, 0xc0, !PT ;  /* 0x00000004d9ff7812 */ /* 0x040fe2000786c0ff */
[C---:B------:R-:W-:Y:S01]  /*3930*/  IMAD.IADD R224, R222.reuse, 0x1, R227 ;  /* 0x00000001dee07824 */ /* 0x040fe200078e02e3 */
[----:B------:R-:W-:Y:S01]  /*3940*/  LOP3.LUT P0, RZ, R217, 0x2, RZ, 0xc0, !PT ;  /* 0x00000002d9ff7812 */ /* 0x000fe2000780c0ff */
[----:B------:R-:W-:Y:S01]  /*3950*/  IMAD.IADD R226, R222, 0x1, R229 ;  /* 0x00000001dee27824 */ /* 0x000fe200078e02e5 */
[----:B------:R-:W-:Y:S01]  /*3960*/  LOP3.LUT R251, R218, 0xc00, R3, 0xf8, !PT ;  /* 0x00000c00dafb7812 */ /* 0x000fe200078ef803 */
[----:B------:R-:W-:Y:S01]  /*3970*/  IMAD.IADD R221, R222, 0x1, R223 ;  /* 0x00000001dedd7824 */ /* 0x000fe200078e02df */
[----:B------:R-:W-:Y:S01]  /*3980*/  LOP3.LUT R242, R9, R242, RZ, 0xfc, !PT ;  /* 0x000000f209f27212 */ /* 0x000fe200078efcff */
[----:B------:R-:W-:Y:S01]  /*3990*/  IMAD.U32 R233, R8, 0x40, R233 ;  /* 0x0000004008e97824 */ /* 0x000fe200078e00e9 */
        /* <DEDUP_REMOVED lines=44> */
[----:B------:R-:W-:Y:S01]  /*3c60*/  LOP3.LUT P4, RZ, R217, 0x8, RZ, 0xc0, !PT ;  /* 0x00000008d9ff7812 */ /* 0x000fe2000788c0ff */
[----:B------:R-:W-:Y:S01]  /*3c70*/  VIADD R244, R244, -UR47 ;  /* 0x8000002ff4f47c36 */ /* 0x000fe20008000000 */
[----:B------:R-:W-:Y:S01]  /*3c80*/  SEL R216, R216, 0xffffffc0, !P3 ;  /* 0xffffffc0d8d87807 */ /* 0x000fe20005800000 */
[----:B------:R-:W-:Y:S01]  /*3c90*/  IMAD.IADD R222, R222, 0x1, R225 ;  /* 0x00000001dede7824 */ /* 0x000fe200078e02e1 */
[----:B------:R-:W-:Y:S01]  /*3ca0*/  SEL R2, R2, 0xffffffe0, !P0 ;  /* 0xffffffe002027807 */ /* 0x000fe20004000000 */
[----:B------:R-:W1:Y:S01]  /*3cb0*/  LDCU UR8, c[0x0][0x440] ;  /* 0x00008800ff0877ac */ /* 0x000e620008000800 */
[----:B------:R-:W-:Y:S02]  /*3cc0*/  SEL R245, R245, 0xfffffff0, !P3 ;  /* 0xfffffff0f5f57807 */ /* 0x000fe40005800000 */
[----:B------:R-:W-:Y:S01]  /*3cd0*/  LOP3.LUT R250, R232, 0x38, RZ, 0xc0, !PT ;  /* 0x00000038e8fa7812 */ /* 0x000fe200078ec0ff */
[----:B------:R-:W1:Y:S01]  /*3ce0*/  LDCU UR9, c[0x0][0x3e0] ;  /* 0x00007c00ff0977ac */ /* 0x000e620008000800 */
[----:B------:R-:W-:-:S02]  /*3cf0*/  LOP3.LUT R219, R4, 0x200, R3, 0xf8, !PT ;  /* 0x0000020004db7812 */ /* 0x000fc400078ef803 */
[----:B------:R-:W-:Y:S01]  /*3d00*/  LOP3.LUT R251, R251, R0, RZ, 0xfc, !PT ;  /* 0x00000000fbfb7212 */ /* 0x000fe200078efcff */
[----:B------:R-:W1:Y:S01]  /*3d10*/  LDCU UR12, c[0x0][0x45c] ;  /* 0x00008b80ff0c77ac */ /* 0x000e620008000800 */
[----:B--2---:R-:W-:Y:S02]  /*3d20*/  USHF.L.U32 UR13, UR13, 0x6, URZ ;  /* 0x000000060d0d7899 */ /* 0x004fe400080006ff */
[----:B------:R-:W-:-:S12]  /*3d30*/  UIADD3 UR50, UPT, UPT, UR50, 0x40, -UR39 ;  /* 0x0000004032327890 */ /* 0x000fd8000fffe827 */
.L_x_315:
[----:B------:R-:W0:Y:S01]  /*3d40*/  LDGDEPBAR ;  /* 0x00000000000079af */ /* 0x000e220000000000 */
[----:B------:R-:W-:Y:S01]  /*3d50*/  IMAD.U32 R116, RZ, RZ, UR10 ;  /* 0x0000000aff747e24 */ /* 0x000fe2000f8e00ff */
[----:B------:R-:W-:Y:S01]  /*3d60*/  LEA R230, R219, UR4, 0x1 ;  /* 0x00000004dbe67c11 */ /* 0x000fe2000f8e08ff */
[----:B------:R-:W-:Y:S01]  /*3d70*/  IMAD.U32 R117, RZ, RZ, UR11 ;  /* 0x0000000bff757e24 */ /* 0x000fe2000f8e00ff */
[----:B------:R-:W-:Y:S01]  /*3d80*/  LEA R228, R220, UR4, 0x1 ;  /* 0x00000004dce47c11 */ /* 0x000fe2000f8e08ff */
[C---:B-----5:R-:W-:Y:S01]  /*3d90*/  FMUL.FTZ R131, R235.reuse, 1.4426950216293334961 ;  /* 0x3fb8aa3beb837820 */ /* 0x060fe20000410000 */
[----:B------:R-:W-:Y:S01]  /*3da0*/  FSETP.NEU.FTZ.AND P2, PT, R235, -INF , PT ;  /* 0xff800000eb00780b */ /* 0x000fe20003f5d000 */
[C---:B------:R-:W-:Y:S01]  /*3db0*/  FMUL.FTZ R197, R234.reuse, 1.4426950216293334961 ;  /* 0x3fb8aa3beac57820 */ /* 0x040fe20000410000 */
[----:B------:R-:W-:Y:S01]  /*3dc0*/  FSETP.NEU.FTZ.AND P1, PT, R234, -INF , PT ;  /* 0xff800000ea00780b */ /* 0x000fe20003f3d000 */
[----:B------:R-:W-:Y:S01]  /*3dd0*/  UIADD3 UR48, UPT, UPT, UR48, -0x40, URZ ;  /* 0xffffffc030307890 */ /* 0x000fe2000fffe0ff */
[----:B------:R-:W-:Y:S01]  /*3de0*/  FSEL R131, R131, RZ, P2 ;  /* 0x000000ff83837208 */ /* 0x000fe20001000000 */
[----:B------:R-:W-:Y:S01]  /*3df0*/  USHF.L.U32 UR14, UR41, 0x6, URZ ;  /* 0x00000006290e7899 */ /* 0x000fe200080006ff */
[----:B------:R-:W-:Y:S01]  /*3e00*/  FSEL R197, R197, RZ, P1 ;  /* 0x000000ffc5c57208 */ /* 0x000fe20000800000 */
[----:B------:R-:W-:Y:S01]  /*3e10*/  UISETP.GE.AND UP0, UPT, UR48, UR50, UPT ;  /* 0x000000323000728c */ /* 0x000fe2000bf06270 */
[----:B------:R-:W-:Y:S01]  /*3e20*/  LOP3.LUT R231, R218, 0x400, R3, 0xf8, !PT ;  /* 0x00000400dae77812 */ /* 0x000fe200078ef803 */
[----:B------:R-:W-:Y:S02]  /*3e30*/  UIADD3 UR14, UPT, UPT, UR14, 0x40, URZ ;  /* 0x000000400e0e7890 */ /* 0x000fe4000fffe0ff */
[----:B------:R-:W-:Y:S01]  /*3e40*/  UIADD3 UR46, UPT, UPT, UR46, -0x1, URZ ;  /* 0xffffffff2e2e7890 */ /* 0x000fe2000fffe0ff */
[----:B------:R-:W-:Y:S01]  /*3e50*/  LOP3.LUT R231, R231, R0, RZ, 0xfc, !PT ;  /* 0x00000000e7e77212 */ /* 0x000fe200078efcff */
[----:B------:R-:W-:Y:S03]  /*3e60*/  UISETP.LT.AND UP0, UPT, UR14, UR39, UP0 ;  /* 0x000000270e00728c */ /* 0x000fe60008701270 */
[----:B------:R-:W-:Y:S01]  /*3e70*/  LEA R231, R231, UR4, 0x1 ;  /* 0x00000004e7e77c11 */ /* 0x000fe2000f8e08ff */
[----:B------:R-:W-:Y:S04]  /*3e80*/  DEPBAR.LE SB0, 0x0 ;  /* 0x000080000000791a */ /* 0x000fe80000000000 */
[----:B------:R-:W-:Y:S01]  /*3e90*/  BAR.SYNC.DEFER_BLOCKING 0x0 ;  /* 0x0000000000007b1d */ /* 0x000fe20000010000 */
[----:B------:R-:W-:Y:S01]  /*3ea0*/  PLOP3.LUT P0, PT, PT, PT, UP0, 0x80, 0x8 ;  /* 0x000000000008781c */ /* 0x000fe20003f0f008 */
[----:B------:R-:W-:Y:S11]  /*3eb0*/  UISETP.GT.AND UP0, UPT, UR46, UR49, UPT ;  /* 0x000000312e00728c */ /* 0x000ff6000bf04270 */
[----:B------:R-:W-:Y:S01]  /*3ec0*/  @UP0 UIADD3 UR15, UP1, UPT, UR58, -0x100, URZ ;  /* 0xffffff003a0f0890 */ /* 0x000fe2000ff3e0ff */
[C---:B------:R-:W-:Y:S01]  /*3ed0*/  @!P0 VIADD R119, R233.reuse, 0x1 ;  /* 0x00000001e9778836 */ /* 0x040fe20000000000 */
[C---:B------:R-:W-:Y:S01]  /*3ee0*/  @!P0 VIADDMNMX R128, R244.reuse, -R240, UR39, PT ;  /* 0x00000027f4808e46 */ /* 0x040fe2000b8009f0 */
[C---:B------:R-:W-:Y:S01]  /*3ef0*/  @!P0 VIADD R121, R233.reuse, 0x8 ;  /* 0x00000008e9798836 */ /* 0x040fe20000000000 */
[----:B------:R-:W-:Y:S01]  /*3f00*/  @!P0 VIADDMNMX R130, R244, -R237, UR39, PT ;  /* 0x00000027f4828e46 */ /* 0x000fe2000b8009ed */
[----:B------:R-:W-:Y:S01]  /*3f10*/  @!P0 VIADD R199, R233, 0x18 ;  /* 0x00000018e9c78836 */ /* 0x000fe20000000000 */
[-C--:B------:R-:W-:Y:S01]  /*3f20*/  @!P0 ISETP.GE.AND P6, PT, R119, R128.reuse, PT ;  /* 0x000000807700820c */ /* 0x080fe20003fc6270 */
[C---:B------:R-:W-:Y:S01]  /*3f30*/  @!P0 VIADD R129, R233.reuse, 0x19 ;  /* 0x00000019e9818836 */ /* 0x040fe20000000000 */
[----:B------:R-:W-:Y:S01]  /*3f40*/  @!P0 ISETP.GE.AND P2, PT, R233, R128, PT ;  /* 0x00000080e900820c */ /* 0x000fe20003f46270 */
[----:B------:R-:W-:Y:S01]  /*3f50*/  @UP0 UIADD3.X UR14, UPT, UPT, UR59, -0x1, URZ, UP1, !UPT ;  /* 0xffffffff3b0e0890 */ /* 0x000fe20008ffe4ff */
[-C--:B------:R-:W-:Y:S01]  /*3f60*/  @!P0 ISETP.GE.AND P5, PT, R119, R130.reuse, PT ;  /* 0x000000827700820c */ /* 0x080fe20003fa6270 */
[----:B------:R-:W-:Y:S01]  /*3f70*/  LDSM.16.M88.4 R84, [R229] ;  /* 0x00000000e554783b */ /* 0x000fe20000000200 */
[C---:B------:R-:W-:Y:S01]  /*3f80*/  @!P0 VIADD R119, R233.reuse, 0x9 ;  /* 0x00000009e9778836 */ /* 0x040fe20000000000 */
[C---:B------:R-:W-:Y:S01]  /*3f90*/  @!P0 ISETP.GE.AND P1, PT, R233.reuse, R130, PT ;  /* 0x00000082e900820c */ /* 0x040fe20003f26270 */
[----:B------:R-:W-:Y:S01]  /*3fa0*/  @UP0 UIADD3 UR10, UP1, UPT, UR10, -0x100, URZ ;  /* 0xffffff000a0a0890 */ /* 0x000fe2000ff3e0ff */
[----:B------:R-:W-:Y:S01]  /*3fb0*/  @!P0 IADD3 R125, PT, PT, R233, 0x11, RZ ;  /* 0x00000011e97d8810 */ /* 0x000fe20007ffe0ff */
[----:B------:R-:W2:Y:S02]  /*3fc0*/  LDSM.16.M88.4 R88, [R227+0x10000] ;  /* 0x01000000e358783b */ /* 0x000ea40000000200 */
[----:B------:R-:W-:Y:S03]  /*3fd0*/  @UP0 UIADD3.X UR11, UPT, UPT, UR11, -0x1, URZ, UP1, !UPT ;  /* 0xffffffff0b0b0890 */ /* 0x000fe60008ffe4ff */
[----:B------:R-:W3:Y:S05]  /*3fe0*/  LDSM.16.M88.4 R92, [R227+0x10800] ;  /* 0x01080000e35c783b */ /* 0x000eea0000000200 */
[----:B------:R-:W-:Y:S05]  /*3ff0*/  LDSM.16.M88.4 R96, [R226] ;  /* 0x00000000e260783b */ /* 0x000fea0000000200 */
[----:B-1----:R-:W1:Y:S05]  /*4000*/  LDSM.16.M88.4 R100, [R224+0x10000] ;  /* 0x01000000e064783b */ /* 0x002e6a0000000200 */
[----:B------:R-:W1:Y:S05]  /*4010*/  LDSM.16.M88.4 R104, [R224+0x10800] ;  /* 0x01080000e068783b */ /* 0x000e6a0000000200 */
[----:B------:R-:W-:Y:S05]  /*4020*/  LDSM.16.M88.4 R108, [R225] ;  /* 0x00000000e16c783b */ /* 0x000fea0000000200 */
[----:B------:R-:W1:Y:S01]  /*4030*/  LDSM.16.M88.4 R112, [R223+0x10000] ;  /* 0x01000000df70783b */ /* 0x000e620000000200 */
[C---:B--2---:R-:W-:Y:S08]  /*4040*/  HMMA.16816.F32.BF16 R4, R84.reuse, R88, RZ ;  /* 0x000000585404723c */ /* 0x044ff000000418ff */
[C---:B------:R-:W-:Y:S01]  /*4050*/  HMMA.16816.F32.BF16 R8, R84.reuse, R90, RZ ;  /* 0x0000005a5408723c */ /* 0x040fe200000418ff */
[----:B------:R-:W-:Y:S07]  /*4060*/  LDSM.16.M88.4 R88, [R222] ;  /* 0x00000000de58783b */ /* 0x000fee0000000200 */
[C---:B---34-:R-:W-:Y:S08]  /*4070*/  HMMA.16816.F32.BF16 R12, R84.reuse, R92, RZ ;  /* 0x0000005c540c723c */ /* 0x058ff000000418ff */
[----:B------:R-:W-:Y:S01]  /*4080*/  HMMA.16816.F32.BF16 R16, R84, R94, RZ ;  /* 0x0000005e5410723c */ /* 0x000fe200000418ff */
[----:B------:R-:W2:Y:S05]  /*4090*/  LDSM.16.M88.4 R84, [R223+0x10800] ;  /* 0x01080000df54783b */ /* 0x000eaa0000000200 */
[----:B------:R-:W3:Y:S02]  /*40a0*/  LDSM.16.M88.4 R92, [R221+0x10000] ;  /* 0x01000000dd5c783b */ /* 0x000ee40000000200 */
[C---:B-1----:R-:W-:Y:S08]  /*40b0*/  HMMA.16816.F32.BF16 R4, R96.reuse, R100, R4 ;  /* 0x000000646004723c */ /* 0x042ff00000041804 */
[C---:B------:R-:W-:Y:S01]  /*40c0*/  HMMA.16816.F32.BF16 R8, R96.reuse, R102, R8 ;  /* 0x000000666008723c */ /* 0x040fe20000041808 */
[----:B------:R-:W-:Y:S07]  /*40d0*/  LDSM.16.M88.4 R100, [R229+0x2000] ;  /* 0x00200000e564783b */ /* 0x000fee0000000200 */
[C---:B------:R-:W-:Y:S08]  /*40e0*/  HMMA.16816.F32.BF16 R12, R96.reuse, R104, R12 ;  /* 0x00000068600c723c */ /* 0x040ff0000004180c */
[----:B------:R-:W-:Y:S01]  /*40f0*/  HMMA.16816.F32.BF16 R16, R96, R106, R16 ;  /* 0x0000006a6010723c */ /* 0x000fe20000041810 */
[----:B------:R-:W1:Y:S05]  /*4100*/  LDSM.16.M88.4 R96, [R221+0x10800] ;  /* 0x01080000dd60783b */ /* 0x000e6a0000000200 */
[----:B------:R-:W4:Y:S02]  /*4110*/  LDSM.16.M88.4 R104, [R227+0x12000] ;  /* 0x01200000e368783b */ /* 0x000f240000000200 */
[C---:B------:R-:W-:Y:S08]  /*4120*/  HMMA.16816.F32.BF16 R4, R108.reuse, R112, R4 ;  /* 0x000000706c04723c */ /* 0x040ff00000041804 */
[C---:B------:R-:W-:Y:S01]  /*4130*/  HMMA.16816.F32.BF16 R8, R108.reuse, R114, R8 ;  /* 0x000000726c08723c */ /* 0x040fe20000041808 */
[----:B------:R-:W-:Y:S07]  /*4140*/  LDSM.16.M88.4 R112, [R224+0x12000] ;  /* 0x01200000e070783b */ /* 0x000fee0000000200 */
[C---:B--2---:R-:W-:Y:S08]  /*4150*/  HMMA.16816.F32.BF16 R12, R108.reuse, R84, R12 ;  /* 0x000000546c0c723c */ /* 0x044ff0000004180c */
[----:B------:R-:W-:Y:S01]  /*4160*/  HMMA.16816.F32.BF16 R16, R108, R86, R16 ;  /* 0x000000566c10723c */ /* 0x000fe20000041810 */
[----:B------:R-:W2:Y:S05]  /*4170*/  LDSM.16.M88.4 R84, [R227+0x12800] ;  /* 0x01280000e354783b */ /* 0x000eaa0000000200 */
[----:B------:R-:W2:Y:S02]  /*4180*/  LDSM.16.M88.4 R108, [R226+0x2000] ;  /* 0x00200000e26c783b */ /* 0x000ea40000000200 */
[C---:B---3--:R-:W-:Y:S08]  /*4190*/  HMMA.16816.F32.BF16 R4, R88.reuse, R92, R4 ;  /* 0x0000005c5804723c */ /* 0x048ff00000041804 */
[C---:B------:R-:W-:Y:S01]  /*41a0*/  HMMA.16816.F32.BF16 R8, R88.reuse, R94, R8 ;  /* 0x0000005e5808723c */ /* 0x040fe20000041808 */
[----:B------:R-:W-:Y:S07]  /*41b0*/  LDSM.16.M88.4 R92, [R225+0x2000] ;  /* 0x00200000e15c783b */ /* 0x000fee0000000200 */
[C---:B-1----:R-:W-:Y:S08]  /*41c0*/  HMMA.16816.F32.BF16 R12, R88.reuse, R96, R12 ;  /* 0x00000060580c723c */ /* 0x042ff0000004180c */
[----:B------:R-:W-:Y:S01]  /*41d0*/  HMMA.16816.F32.BF16 R16, R88, R98, R16 ;  /* 0x000000625810723c */ /* 0x000fe20000041810 */
[----:B------:R-:W1:Y:S05]  /*41e0*/  LDSM.16.M88.4 R88, [R224+0x12800] ;  /* 0x01280000e058783b */ /* 0x000e6a0000000200 */
[----:B------:R-:W3:Y:S02]  /*41f0*/  LDSM.16.M88.4 R96, [R223+0x12000] ;  /* 0x01200000df60783b */ /* 0x000ee40000000200 */
[C---:B----4-:R-:W-:Y:S08]  /*4200*/  HMMA.16816.F32.BF16 R4, R100.reuse, R104, R4 ;  /* 0x000000686404723c */ /* 0x050ff00000041804 */
[C---:B------:R-:W-:Y:S01]  /*4210*/  HMMA.16816.F32.BF16 R8, R100.reuse, R106, R8 ;  /* 0x0000006a6408723c */ /* 0x040fe20000041808 */
[----:B------:R-:W-:Y:S07]  /*4220*/  LDSM.16.M88.4 R104, [R221+0x12000] ;  /* 0x01200000dd68783b */ /* 0x000fee0000000200 */
[C---:B--2---:R-:W-:Y:S08]  /*4230*/  HMMA.16816.F32.BF16 R12, R100.reuse, R84, R12 ;  /* 0x00000054640c723c */ /* 0x044ff0000004180c */
[----:B------:R-:W-:Y:S01]  /*4240*/  HMMA.16816.F32.BF16 R16, R100, R86, R16 ;  /* 0x000000566410723c */ /* 0x000fe20000041810 */
[----:B------:R-:W2:Y:S05]  /*4250*/  LDSM.16.M88.4 R84, [R223+0x12800] ;  /* 0x01280000df54783b */ /* 0x000eaa0000000200 */
[----:B------:R-:W4:Y:S02]  /*4260*/  LDSM.16.M88.4 R100, [R222+0x2000] ;  /* 0x00200000de64783b */ /* 0x000f240000000200 */
[C---:B------:R-:W-:Y:S08]  /*4270*/  HMMA.16816.F32.BF16 R4, R108.reuse, R112, R4 ;  /* 0x000000706c04723c */ /* 0x040ff00000041804 */
[C---:B------:R-:W-:Y:S01]  /*4280*/  HMMA.16816.F32.BF16 R8, R108.reuse, R114, R8 ;  /* 0x000000726c08723c */ /* 0x040fe20000041808 */
[----:B------:R-:W-:Y:S07]  /*4290*/  LDSM.16.M88.4 R112, [R227+0x14000] ;  /* 0x01400000e370783b */ /* 0x000fee0000000200 */
[C---:B-1----:R-:W-:Y:S08]  /*42a0*/  HMMA.16816.F32.BF16 R12, R108.reuse, R88, R12 ;  /* 0x000000586c0c723c */ /* 0x042ff0000004180c */
[----:B------:R-:W-:Y:S01]  /*42b0*/  HMMA.16816.F32.BF16 R16, R108, R90, R16 ;  /* 0x0000005a6c10723c */ /* 0x000fe20000041810 */
[----:B------:R-:W1:Y:S05]  /*42c0*/  LDSM.16.M88.4 R88, [R221+0x12800] ;  /* 0x01280000dd58783b */ /* 0x000e6a0000000200 */
[----:B------:R-:W1:Y:S02]  /*42d0*/  LDSM.16.M88.4 R108, [R229+0x4000] ;  /* 0x00400000e56c783b */ /* 0x000e640000000200 */
[C---:B---3--:R-:W-:Y:S08]  /*42e0*/  HMMA.16816.F32.BF16 R4, R92.reuse, R96, R4 ;  /* 0x000000605c04723c */ /* 0x048ff00000041804 */
[C---:B------:R-:W-:Y:S01]  /*42f0*/  HMMA.16816.F32.BF16 R8, R92.reuse, R98, R8 ;  /* 0x000000625c08723c */ /* 0x040fe20000041808 */
[----:B------:R-:W-:Y:S07]  /*4300*/  LDSM.16.M88.4 R96, [R224+0x14000] ;  /* 0x01400000e060783b */ /* 0x000fee0000000200 */
[C---:B--2---:R-:W-:Y:S08]  /*4310*/  HMMA.16816.F32.BF16 R12, R92.reuse, R84, R12 ;  /* 0x000000545c0c723c */ /* 0x044ff0000004180c */
[----:B------:R-:W-:Y:S01]  /*4320*/  HMMA.16816.F32.BF16 R16, R92, R86, R16 ;  /* 0x000000565c10723c */ /* 0x000fe20000041810 */
[----:B------:R-:W2:Y:S05]  /*4330*/  LDSM.16.M88.4 R84, [R227+0x14800] ;  /* 0x01480000e354783b */ /* 0x000eaa0000000200 */
[----:B------:R-:W3:Y:S02]  /*4340*/  LDSM.16.M88.4 R92, [R226+0x4000] ;  /* 0x00400000e25c783b */ /* 0x000ee40000000200 */
[C---:B----4-:R-:W-:Y:S08]  /*4350*/  HMMA.16816.F32.BF16 R4, R100.reuse, R104, R4 ;  /* 0x000000686404723c */ /* 0x050ff00000041804 */
[C---:B------:R-:W-:Y:S01]  /*4360*/  HMMA.16816.F32.BF16 R8, R100.reuse, R106, R8 ;  /* 0x0000006a6408723c */ /* 0x040fe20000041808 */
[----:B------:R-:W-:Y:S07]  /*4370*/  LDSM.16.M88.4 R104, [R223+0x14000] ;  /* 0x01400000df68783b */ /* 0x000fee0000000200 */
[C---:B-1----:R-:W-:Y:S08]  /*4380*/  HMMA.16816.F32.BF16 R12, R100.reuse, R88, R12 ;  /* 0x00000058640c723c */ /* 0x042ff0000004180c */
        /* <DEDUP_REMOVED lines=16> */
[----:B------:R3:W1:Y:S02]  /*4490*/  LDSM.16.M88.4 R92, [R229+0x6000] ;  /* 0x00600000e55c783b */ /* 0x0006640000000200 */
[C---:B----4-:R-:W-:Y:S08]  /*44a0*/  HMMA.16816.F32.BF16 R4, R100.reuse, R104, R4 ;  /* 0x000000686404723c */ /* 0x050ff00000041804 */
[C---:B------:R-:W-:Y:S01]  /*44b0*/  HMMA.16816.F32.BF16 R8, R100.reuse, R106, R8 ;  /* 0x0000006a6408723c */ /* 0x040fe20000041808 */
[----:B------:R-:W-:Y:S07]  /*44c0*/  LDSM.16.M88.4 R104, [R224+0x16000] ;  /* 0x01600000e068783b */ /* 0x000fee0000000200 */
[C---:B--2---:R-:W-:Y:S03]  /*44d0*/  HMMA.16816.F32.BF16 R12, R100.reuse, R84, R12 ;  /* 0x00000054640c723c */ /* 0x044fe6000004180c */
[----:B---3--:R-:W-:Y:S05]  /*44e0*/  LEA R229, R251, UR4, 0x1 ;  /* 0x00000004fbe57c11 */ /* 0x008fea000f8e08ff */
[----:B------:R-:W-:Y:S01]  /*44f0*/  HMMA.16816.F32.BF16 R16, R100, R86, R16 ;  /* 0x000000566410723c */ /* 0x000fe20000041810 */
[----:B------:R2:W3:Y:S05]  /*4500*/  LDSM.16.M88.4 R84, [R227+0x16800] ;  /* 0x01680000e354783b */ /* 0x0004ea0000000200 */
[----:B------:R4:W3:Y:S02]  /*4510*/  LDSM.16.M88.4 R100, [R226+0x6000] ;  /* 0x00600000e264783b */ /* 0x0008e40000000200 */
[C---:B------:R-:W-:Y:S08]  /*4520*/  HMMA.16816.F32.BF16 R4, R108.reuse, R112, R4 ;  /* 0x000000706c04723c */ /* 0x040ff00000041804 */
[C---:B------:R-:W-:Y:S01]  /*4530*/  HMMA.16816.F32.BF16 R8, R108.reuse, R114, R8 ;  /* 0x000000726c08723c */ /* 0x040fe20000041808 */
[----:B------:R-:W-:Y:S07]  /*4540*/  LDSM.16.M88.4 R112, [R223+0x16000] ;  /* 0x01600000df70783b */ /* 0x000fee0000000200 */
[C---:B-1----:R-:W-:Y:S03]  /*4550*/  HMMA.16816.F32.BF16 R12, R108.reuse, R88, R12 ;  /* 0x000000586c0c723c */ /* 0x042fe6000004180c */
[----:B--2---:R-:W-:Y:S01]  /*4560*/  LEA R227, R242, UR4, 0x1 ;  /* 0x00000004f2e37c11 */ /* 0x004fe2000f8e08ff */
[C---:B----4-:R-:W-:Y:S04]  /*4570*/  IMAD.IADD R226, R2.reuse, 0x1, R229 ;  /* 0x0000000102e27824 */ /* 0x050fe800078e02e5 */
[----:B------:R-:W-:Y:S01]  /*4580*/  HMMA.16816.F32.BF16 R16, R108, R90, R16 ;  /* 0x0000005a6c10723c */ /* 0x000fe20000041810 */
[----:B------:R1:W2:Y:S05]  /*4590*/  LDSM.16.M88.4 R88, [R224+0x16800] ;  /* 0x01680000e058783b */ /* 0x0002aa0000000200 */
[----:B------:R4:W2:Y:S02]  /*45a0*/  LDSM.16.M88.4 R108, [R225+0x6000] ;  /* 0x00600000e16c783b */ /* 0x0008a40000000200 */
[C---:B------:R-:W-:Y:S08]  /*45b0*/  HMMA.16816.F32.BF16 R4, R92.reuse, R96, R4 ;  /* 0x000000605c04723c */ /* 0x040ff00000041804 */
[C---:B------:R-:W-:Y:S01]  /*45c0*/  HMMA.16816.F32.BF16 R8, R92.reuse, R98, R8 ;  /* 0x000000625c08723c */ /* 0x040fe20000041808 */
[----:B------:R-:W-:Y:S07]  /*45d0*/  LDSM.16.M88.4 R96, [R221+0x16000] ;  /* 0x01600000dd60783b */ /* 0x000fee0000000200 */
[C---:B---3--:R-:W-:Y:S03]  /*45e0*/  HMMA.16816.F32.BF16 R12, R92.reuse, R84, R12 ;  /* 0x000000545c0c723c */ /* 0x048fe6000004180c */
[----:B-1----:R-:W-:Y:S02]  /*45f0*/  IMAD.IADD R224, R2, 0x1, R227 ;  /* 0x0000000102e07824 */ /* 0x002fe400078e02e3 */
[C---:B----4-:R-:W-:Y:S03]  /*4600*/  IMAD.IADD R225, R216.reuse, 0x1, R229 ;  /* 0x00000001d8e17824 */ /* 0x050fe600078e02e5 */
[----:B------:R-:W-:Y:S01]  /*4610*/  HMMA.16816.F32.BF16 R16, R92, R86, R16 ;  /* 0x000000565c10723c */ /* 0x000fe20000041810 */
[----:B------:R1:W3:Y:S05]  /*4620*/  LDSM.16.M88.4 R84, [R223+0x16800] ;  /* 0x01680000df54783b */ /* 0x0002ea0000000200 */
[----:B------:R4:W3:Y:S02]  /*4630*/  LDSM.16.M88.4 R92, [R222+0x6000] ;  /* 0x00600000de5c783b */ /* 0x0008e40000000200 */
[C---:B------:R-:W-:Y:S08]  /*4640*/  HMMA.16816.F32.BF16 R4, R100.reuse, R104, R4 ;  /* 0x000000686404723c */ /* 0x040ff00000041804 */
[C---:B------:R-:W-:Y:S08]  /*4650*/  HMMA.16816.F32.BF16 R8, R100.reuse, R106, R8 ;  /* 0x0000006a6408723c */ /* 0x040ff00000041808 */
[C---:B--2---:R-:W-:Y:S03]  /*4660*/  HMMA.16816.F32.BF16 R12, R100.reuse, R88, R12 ;  /* 0x00000058640c723c */ /* 0x044fe6000004180c */
[----:B-1----:R-:W-:Y:S01]  /*4670*/  IADD3 R223, PT, PT, R216, R227, RZ ;  /* 0x000000e3d8df7210 */ /* 0x002fe20007ffe0ff */
[C---:B----4-:R-:W-:Y:S04]  /*4680*/  IMAD.IADD R222, R2.reuse, 0x1, R225 ;  /* 0x0000000102de7824 */ /* 0x050fe800078e02e1 */
[----:B------:R-:W-:Y:S01]  /*4690*/  HMMA.16816.F32.BF16 R16, R100, R90, R16 ;  /* 0x0000005a6410723c */ /* 0x000fe20000041810 */
[----:B------:R1:W2:Y:S07]  /*46a0*/  LDSM.16.M88.4 R88, [R221+0x16800] ;  /* 0x01680000dd58783b */ /* 0x0002ae0000000200 */
[C---:B------:R-:W-:Y:S08]  /*46b0*/  HMMA.16816.F32.BF16 R4, R108.reuse, R112, R4 ;  /* 0x000000706c04723c */ /* 0x040ff00000041804 */
[C---:B------:R-:W-:Y:S08]  /*46c0*/  HMMA.16816.F32.BF16 R8, R108.reuse, R114, R8 ;  /* 0x000000726c08723c */ /* 0x040ff00000041808 */
[C---:B---3--:R-:W-:Y:S03]  /*46d0*/  HMMA.16816.F32.BF16 R12, R108.reuse, R84, R12 ;  /* 0x000000546c0c723c */ /* 0x048fe6000004180c */
[----:B-1----:R-:W-:Y:S05]  /*46e0*/  IMAD.IADD R221, R2, 0x1, R223 ;  /* 0x0000000102dd7824 */ /* 0x002fea00078e02df */
[----:B------:R-:W-:Y:S08]  /*46f0*/  HMMA.16816.F32.BF16 R16, R108, R86, R16 ;  /* 0x000000566c10723c */ /* 0x000ff00000041810 */
[C---:B------:R-:W-:Y:S08]  /*4700*/  HMMA.16816.F32.BF16 R4, R92.reuse, R96, R4 ;  /* 0x000000605c04723c */ /* 0x040ff00000041804 */
[C---:B------:R-:W-:Y:S08]  /*4710*/  HMMA.16816.F32.BF16 R8, R92.reuse, R98, R8 ;  /* 0x000000625c08723c */ /* 0x040ff00000041808 */
[C---:B--2---:R-:W-:Y:S03]  /*4720*/  HMMA.16816.F32.BF16 R12, R92.reuse, R88, R12 ;  /* 0x000000585c0c723c */ /* 0x044fe6000004180c */
[----:B------:R-:W-:Y:S02]  /*4730*/  @!P0 FSEL R4, R4, -INF , !P2 ;  /* 0xff80000004048808 */ /* 0x000fe40005000000 */
[----:B------:R-:W-:Y:S02]  /*4740*/  @!P0 FSEL R5, R5, -INF , !P6 ;  /* 0xff80000005058808 */ /* 0x000fe40007000000 */
[C---:B------:R-:W-:Y:S01]  /*4750*/  @!P0 ISETP.GE.AND P2, PT, R121.reuse, R128, PT ;  /* 0x000000807900820c */ /* 0x040fe20003f46270 */
[----:B------:R-:W-:Y:S03]  /*4760*/  HMMA.16816.F32.BF16 R16, R92, R90, R16 ;  /* 0x0000005a5c10723c */ /* 0x000fe60000041810 */
[----:B------:R-:W-:Y:S01]  /*4770*/  @!P0 ISETP.GE.AND P6, PT, R121, R130, PT ;  /* 0x000000827900820c */ /* 0x000fe20003fc6270 */
[----:B------:R-:W-:Y:S01]  /*4780*/  @!P0 VIADD R121, R233, 0x10 ;  /* 0x00000010e9798836 */ /* 0x000fe20000000000 */
[----:B------:R-:W-:Y:S01]  /*4790*/  @!P0 FSEL R6, R6, -INF , !P1 ;  /* 0xff80000006068808 */ /* 0x000fe20004800000 */
[----:B------:R-:W-:Y:S01]  /*47a0*/  FFMA.FTZ R118, R4, UR12, -R131 ;  /* 0x0000000c04767c23 */ /* 0x000fe20008010883 */
[-C--:B------:R-:W-:Y:S02]  /*47b0*/  @!P0 ISETP.GE.AND P1, PT, R119, R128.reuse, PT ;  /* 0x000000807700820c */ /* 0x080fe40003f26270 */
[----:B------:R-:W-:Y:S01]  /*47c0*/  @!P0 FSEL R8, R8, -INF , !P2 ;  /* 0xff80000008088808 */ /* 0x000fe20005000000 */
[----:B------:R-:W-:Y:S01]  /*47d0*/  FFMA.FTZ R120, R6, UR12, -R197 ;  /* 0x0000000c06787c23 */ /* 0x000fe200080108c5 */
[----:B------:R-:W-:Y:S01]  /*47e0*/  @!P0 ISETP.GE.AND P2, PT, R121, R128, PT ;  /* 0x000000807900820c */ /* 0x000fe20003f46270 */
[----:B------:R-:W-:Y:S01]  /*47f0*/  MUFU.EX2 R118, R118 ;  /* 0x0000007600767308 */ /* 0x000fe20000000800 */
[----:B------:R-:W-:Y:S01]  /*4800*/  @!P0 FSEL R9, R9, -INF , !P1 ;  /* 0xff80000009098808 */ /* 0x000fe20004800000 */
[--C-:B------:R-:W-:Y:S01]  /*4810*/  FFMA.FTZ R122, R8, UR12, -R131.reuse ;  /* 0x0000000c087a7c23 */ /* 0x100fe20008010883 */
[----:B------:R-:W-:Y:S07]  /*4820*/  @!P0 FSEL R7, R7, -INF , !P5 ;  /* 0xff80000007078808 */ /* 0x000fee0006800000 */
[----:B------:R-:W-:Y:S01]  /*4830*/  MUFU.EX2 R120, R120 ;  /* 0x0000007800787308 */ /* 0x000fe20000000800 */
[-C--:B------:R-:W-:Y:S01]  /*4840*/  @!P0 ISETP.GE.AND P1, PT, R121, R130.reuse, PT ;  /* 0x000000827900820c */ /* 0x080fe20003f26270 */
[--C-:B------:R-:W-:Y:S01]  /*4850*/  FFMA.FTZ R123, R9, UR12, -R131.reuse ;  /* 0x0000000c097b7c23 */ /* 0x100fe20008010883 */
[----:B------:R-:W-:Y:S01]  /*4860*/  @!P0 ISETP.GE.AND P5, PT, R119, R130, PT ;  /* 0x000000827700820c */ /* 0x000fe20003fa6270 */
[----:B------:R-:W-:Y:S01]  /*4870*/  FFMA.FTZ R119, R5, UR12, -R131 ;  /* 0x0000000c05777c23 */ /* 0x000fe20008010883 */
[----:B------:R-:W-:Y:S01]  /*4880*/  @!P0 FSEL R12, R12, -INF , !P2 ;  /* 0xff8000000c0c8808 */ /* 0x000fe20005000000 */
[----:B------:R-:W-:Y:S01]  /*4890*/  FFMA.FTZ R121, R7, UR12, -R197 ;  /* 0x0000000c07797c23 */ /* 0x000fe200080108c5 */
[-C--:B------:R-:W-:Y:S03]  /*48a0*/  @!P0 ISETP.GE.AND P2, PT, R199, R128.reuse, PT ;  /* 0x00000080c700820c */ /* 0x080fe60003f46270 */
[----:B------:R-:W-:Y:S01]  /*48b0*/  MUFU.EX2 R122, R122 ;  /* 0x0000007a007a7308 */ /* 0x000fe20000000800 */
[----:B------:R-:W-:Y:S01]  /*48c0*/  @!P0 FSEL R10, R10, -INF , !P6 ;  /* 0xff8000000a0a8808 */ /* 0x000fe20007000000 */
[----:B------:R-:W-:Y:S01]  /*48d0*/  FFMA.FTZ R126, R12, UR12, -R131 ;  /* 0x0000000c0c7e7c23 */ /* 0x000fe20008010883 */
[----:B------:R-:W-:Y:S07]  /*48e0*/  @!P0 FSEL R14, R14, -INF , !P1 ;  /* 0xff8000000e0e8808 */ /* 0x000fee0004800000 */
[----:B------:R-:W1:Y:S01]  /*48f0*/  MUFU.EX2 R119, R119 ;  /* 0x0000007700777308 */ /* 0x000e620000000800 */
[-C--:B------:R-:W-:Y:S01]  /*4900*/  @!P0 ISETP.GE.AND P6, PT, R125, R128.reuse, PT ;  /* 0x000000807d00820c */ /* 0x080fe20003fc6270 */
[--C-:B------:R-:W-:Y:S01]  /*4910*/  FFMA.FTZ R124, R10, UR12, -R197.reuse ;  /* 0x0000000c0a7c7c23 */ /* 0x100fe200080108c5 */
[----:B------:R-:W-:Y:S07]  /*4920*/  @!P0 FSEL R11, R11, -INF , !P5 ;  /* 0xff8000000b0b8808 */ /* 0x000fee0006800000 */
[----:B------:R-:W2:Y:S01]  /*4930*/  MUFU.EX2 R121, R121 ;  /* 0x0000007900797308 */ /* 0x000ea20000000800 */
[----:B------:R-:W-:Y:S01]  /*4940*/  @!P0 ISETP.GE.AND P1, PT, R129, R128, PT ;  /* 0x000000808100820c */ /* 0x000fe20003f26270 */
[--C-:B------:R-:W-:Y:S01]  /*4950*/  FFMA.FTZ R128, R14, UR12, -R197.reuse ;  /* 0x0000000c0e807c23 */ /* 0x100fe200080108c5 */
[-C--:B------:R-:W-:Y:S01]  /*4960*/  @!P0 ISETP.GE.AND P5, PT, R125, R130.reuse, PT ;  /* 0x000000827d00820c */ /* 0x080fe20003fa6270 */
[----:B------:R-:W-:Y:S01]  /*4970*/  FFMA.FTZ R125, R11, UR12, -R197 ;  /* 0x0000000c0b7d7c23 */ /* 0x000fe200080108c5 */
[----:B------:R-:W-:Y:S05]  /*4980*/  @!P0 FSEL R16, R16, -INF , !P2 ;  /* 0xff80000010108808 */ /* 0x000fea0005000000 */
[----:B------:R-:W3:Y:S01]  /*4990*/  MUFU.EX2 R123, R123 ;  /* 0x0000007b007b7308 */ /* 0x000ee20000000800 */
[----:B------:R-:W-:Y:S02]  /*49a0*/  @!P0 FSEL R13, R13, -INF , !P6 ;  /* 0xff8000000d0d8808 */ /* 0x000fe40007000000 */
[----:B------:R-:W-:Y:S01]  /*49b0*/  @!P0 FSEL R17, R17, -INF , !P1 ;  /* 0xff80000011118808 */ /* 0x000fe20004800000 */
[--C-:B------:R-:W-:Y:S01]  /*49c0*/  FFMA.FTZ R202, R16, UR12, -R131.reuse ;  /* 0x0000000c10ca7c23 */ /* 0x100fe20008010883 */
[-C--:B------:R-:W-:Y:S01]  /*49d0*/  @!P0 ISETP.GE.AND P2, PT, R199, R130.reuse, PT ;  /* 0x00000082c700820c */ /* 0x080fe20003f46270 */
[--C-:B------:R-:W-:Y:S01]  /*49e0*/  FFMA.FTZ R127, R13, UR12, -R131.reuse ;  /* 0x0000000c0d7f7c23 */ /* 0x100fe20008010883 */
        /* <DEDUP_REMOVED lines=8> */
[----:B-1----:R-:W-:Y:S01]  /*4a70*/  F2FP.BF16.F32.PACK_AB R208, R119, R118 ;  /* 0x0000007677d0723e */ /* 0x002fe200000010ff */
[--C-:B------:R-:W-:Y:S01]  /*4a80*/  FFMA.FTZ R201, R18, UR12, -R197.reuse ;  /* 0x0000000c12c97c23 */ /* 0x100fe200080108c5 */
[----:B--2---:R-:W-:Y:S07]  /*4a90*/  F2FP.BF16.F32.PACK_AB R206, R121, R120 ;  /* 0x0000007879ce723e */ /* 0x004fee00000010ff */
[----:B------:R-:W1:Y:S01]  /*4aa0*/  MUFU.EX2 R124, R124 ;  /* 0x0000007c007c7308 */ /* 0x000e620000000800 */
[----:B------:R-:W-:Y:S01]  /*4ab0*/  FFMA.FTZ R203, R19, UR12, -R197 ;  /* 0x0000000c13cb7c23 */ /* 0x000fe200080108c5 */
[C---:B------:R-:W-:Y:S08]  /*4ac0*/  LEA R197, R243.reuse, UR4, 0x1 ;  /* 0x00000004f3c57c11 */ /* 0x040ff0000f8e08ff */
[----:B------:R-:W-:Y:S01]  /*4ad0*/  MUFU.EX2 R126, R126 ;  /* 0x0000007e007e7308 */ /* 0x000fe20000000800 */
[----:B------:R-:W-:Y:S02]  /*4ae0*/  LEA R130, R243, UR5, 0x1 ;  /* 0x00000005f3827c11 */ /* 0x000fe4000f8e08ff */
[----:B---3--:R-:W-:Y:S07]  /*4af0*/  F2FP.BF16.F32.PACK_AB R204, R123, R122 ;  /* 0x0000007a7bcc723e */ /* 0x008fee00000010ff */
[----:B------:R-:W2:Y:S01]  /*4b00*/  MUFU.EX2 R127, R127 ;  /* 0x0000007f007f7308 */ /* 0x000ea20000000800 */
[C---:B------:R-:W-:Y:S01]  /*4b10*/  IADD3 R199, PT, PT, R130.reuse, R245, RZ ;  /* 0x000000f582c77210 */ /* 0x040fe20007ffe0ff */
[----:B------:R-:W-:Y:S01]  /*4b20*/  STS [R197+0x22000], R208 ;  /* 0x022000d0c5007388 */ /* 0x000fe20000000800 */
[C---:B------:R-:W-:Y:S07]  /*4b30*/  VIADD R196, R130.reuse, 0x20 ;  /* 0x0000002082c47836 */ /* 0x040fee0000000000 */
[----:B------:R-:W-:Y:S01]  /*4b40*/  MUFU.EX2 R128, R128 ;  /* 0x0000008000807308 */ /* 0x000fe20000000800 */
[----:B------:R-:W-:Y:S01]  /*4b50*/  @P4 VIADD R196, R130, 0xffffffe0 ;  /* 0xffffffe082c44836 */ /* 0x000fe20000000000 */
[----:B-1----:R-:W-:Y:S01]  /*4b60*/  F2FP.BF16.F32.PACK_AB R202, R125, R124 ;  /* 0x0000007c7dca723e */ /* 0x002fe200000010ff */
[----:B------:R-:W-:Y:S07]  /*4b70*/  STS [R197+0x22400], R206 ;  /* 0x022400cec5007388 */ /* 0x000fee0000000800 */
[----:B------:R-:W1:Y:S01]  /*4b80*/  MUFU.EX2 R129, R200 ;  /* 0x000000c800817308 */ /* 0x000e620000000800 */
[----:B------:R-:W-:Y:S01]  /*4b90*/  IMAD.IADD R130, R245, 0x1, R196 ;  /* 0x00000001f5827824 */ /* 0x000fe200078e02c4 */
[----:B------:R-:W-:Y:S08]  /*4ba0*/  STS [R199], R204 ;  /* 0x000000ccc7007388 */ /* 0x000ff00000000800 */
[----:B------:R-:W3:Y:S01]  /*4bb0*/  MUFU.EX2 R198, R198 ;  /* 0x000000c600c67308 */ /* 0x000ee20000000800 */
[----:B--2---:R-:W-:Y:S01]  /*4bc0*/  F2FP.BF16.F32.PACK_AB R209, R127, R126 ;  /* 0x0000007e7fd1723e */ /* 0x004fe200000010ff */
[----:B------:R2:W-:Y:S08]  /*4bd0*/  STS [R199+0x400], R202 ;  /* 0x000400cac7007388 */ /* 0x0005f00000000800 */
[----:B------:R-:W-:Y:S01]  /*4be0*/  MUFU.EX2 R201, R201 ;  /* 0x000000c900c97308 */ /* 0x000fe20000000800 */
[----:B------:R-:W-:Y:S09]  /*4bf0*/  STS [R196], R209 ;  /* 0x000000d1c4007388 */ /* 0x000ff20000000800 */
[----:B------:R-:W4:Y:S01]  /*4c00*/  MUFU.EX2 R200, R203 ;  /* 0x000000cb00c87308 */ /* 0x000f220000000800 */
[----:B-1----:R-:W-:Y:S02]  /*4c10*/  F2FP.BF16.F32.PACK_AB R207, R129, R128 ;  /* 0x0000008081cf723e */ /* 0x002fe400000010ff */
[----:B---3--:R-:W-:Y:S03]  /*4c20*/  F2FP.BF16.F32.PACK_AB R205, R198, R131 ;  /* 0x00000083c6cd723e */ /* 0x008fe600000010ff */
[----:B------:R-:W-:Y:S05]  /*4c30*/  STS [R196+0x400], R207 ;  /* 0x000400cfc4007388 */ /* 0x000fea0000000800 */
[----:B------:R-:W-:Y:S01]  /*4c40*/  STS [R130], R205 ;  /* 0x000000cd82007388 */ /* 0x000fe20000000800 */
[----:B----4-:R-:W-:Y:S05]  /*4c50*/  F2FP.BF16.F32.PACK_AB R203, R200, R201 ;  /* 0x000000c9c8cb723e */ /* 0x010fea00000010ff */
[----:B------:R1:W-:Y:S01]  /*4c60*/  STS [R130+0x400], R203 ;  /* 0x000400cb82007388 */ /* 0x0003e20000000800 */
[C---:B--2---:R-:W-:Y:S04]  /*4c70*/  LEA R202, P0, R236.reuse, R116, 0x2 ;  /* 0x00000074ecca7211 */ /* 0x044fe800078010ff */
[----:B------:R-:W-:Y:S05]  /*4c80*/  LDSM.16.M88.4 R84, [R229+0x8000] ;  /* 0x00800000e554783b */ /* 0x000fea0000000200 */
[----:B------:R-:W2:Y:S05]  /*4c90*/  LDSM.16.M88.4 R88, [R227+0x18000] ;  /* 0x01800000e358783b */ /* 0x000eaa0000000200 */
[----:B------:R-:W3:Y:S05]  /*4ca0*/  LDSM.16.M88.4 R92, [R227+0x18800] ;  /* 0x01880000e35c783b */ /* 0x000eea0000000200 */
[----:B------:R-:W-:Y:S05]  /*4cb0*/  LDSM.16.M88.4 R96, [R226+0x8000] ;  /* 0x00800000e260783b */ /* 0x000fea0000000200 */
[----:B------:R-:W4:Y:S01]  /*4cc0*/  LDSM.16.M88.4 R100, [R224+0x18000] ;  /* 0x01800000e064783b */ /* 0x000f220000000200 */
[----:B-1----:R-:W-:Y:S04]  /*4cd0*/  LEA.HI.X R203, R236, R117, RZ, 0x2, P0 ;  /* 0x00000075eccb7211 */ /* 0x002fe800000f14ff */
[----:B------:R-:W1:Y:S05]  /*4ce0*/  LDSM.16.M88.4 R104, [R224+0x18800] ;  /* 0x01880000e068783b */ /* 0x000e6a0000000200 */
[----:B------:R-:W4:Y:S05]  /*4cf0*/  LDG.E R116, desc[UR36][R202.64] ;  /* 0x00000024ca747981 */ /* 0x000f2a000c1e1900 */
[----:B------:R-:W-:Y:S05]  /*4d00*/  LDSM.16.M88.4 R108, [R223+0x18000] ;  /* 0x01800000df6c783b */ /* 0x000fea0000000200 */
[----:B------:R1:W4:Y:S05]  /*4d10*/  LDG.E R117, desc[UR36][R202.64+0x20] ;  /* 0x00002024ca757981 */ /* 0x00032a000c1e1900 */
[----:B------:R-:W-:Y:S01]  /*4d20*/  LDSM.16.M88.4 R112, [R227+0x1a000] ;  /* 0x01a00000e370783b */ /* 0x000fe20000000200 */
[C---:B--2---:R-:W-:Y:S08]  /*4d30*/  HMMA.16816.F32.BF16 R4, R84.reuse, R88, RZ ;  /* 0x000000585404723c */ /* 0x044ff000000418ff */
[C---:B------:R-:W-:Y:S01]  /*4d40*/  HMMA.16816.F32.BF16 R8, R84.reuse, R90, RZ ;  /* 0x0000005a5408723c */ /* 0x040fe200000418ff */
[----:B------:R-:W2:Y:S07]  /*4d50*/  LDSM.16.M88.4 R88, [R225+0x8000] ;  /* 0x00800000e158783b */ /* 0x000eae0000000200 */
[C---:B---3--:R-:W-:Y:S08]  /*4d60*/  HMMA.16816.F32.BF16 R12, R84.reuse, R92, RZ ;  /* 0x0000005c540c723c */ /* 0x048ff000000418ff */
[----:B------:R-:W-:Y:S01]  /*4d70*/  HMMA.16816.F32.BF16 R16, R84, R94, RZ ;  /* 0x0000005e5410723c */ /* 0x000fe200000418ff */
[----:B------:R-:W3:Y:S05]  /*4d80*/  LDSM.16.M88.4 R84, [R223+0x18800] ;  /* 0x01880000df54783b */ /* 0x000eea0000000200 */
[----:B------:R-:W-:Y:S02]  /*4d90*/  LDSM.16.M88.4 R92, [R222+0x8000] ;  /* 0x00800000de5c783b */ /* 0x000fe40000000200 */
[C---:B----4-:R-:W-:Y:S08]  /*4da0*/  HMMA.16816.F32.BF16 R4, R96.reuse, R100, R4 ;  /* 0x000000646004723c */ /* 0x050ff00000041804 */
[C---:B------:R-:W-:Y:S01]  /*4db0*/  HMMA.16816.F32.BF16 R8, R96.reuse, R102, R8 ;  /* 0x000000666008723c */ /* 0x040fe20000041808 */
[----:B------:R-:W4:Y:S07]  /*4dc0*/  LDSM.16.M88.4 R100, [R221+0x18000] ;  /* 0x01800000dd64783b */ /* 0x000f2e0000000200 */
[C---:B-1----:R-:W-:Y:S08]  /*4dd0*/  HMMA.16816.F32.BF16 R12, R96.reuse, R104, R12 ;  /* 0x00000068600c723c */ /* 0x042ff0000004180c */
[----:B------:R-:W-:Y:S01]  /*4de0*/  HMMA.16816.F32.BF16 R16, R96, R106, R16 ;  /* 0x0000006a6010723c */ /* 0x000fe20000041810 */
[----:B------:R-:W1:Y:S05]  /*4df0*/  LDSM.16.M88.4 R96, [R221+0x18800] ;  /* 0x01880000dd60783b */ /* 0x000e6a0000000200 */
[----:B------:R-:W1:Y:S02]  /*4e00*/  LDSM.16.M88.4 R104, [R229+0xa000] ;  /* 0x00a00000e568783b */ /* 0x000e640000000200 */
[C---:B--2---:R-:W-:Y:S08]  /*4e10*/  HMMA.16816.F32.BF16 R4, R88.reuse, R108, R4 ;  /* 0x0000006c5804723c */ /* 0x044ff00000041804 */
[C---:B------:R-:W-:Y:S01]  /*4e20*/  HMMA.16816.F32.BF16 R8, R88.reuse, R110, R8 ;  /* 0x0000006e5808723c */ /* 0x040fe20000041808 */
[----:B------:R-:W-:Y:S07]  /*4e30*/  LDSM.16.M88.4 R108, [R224+0x1a000] ;  /* 0x01a00000e06c783b */ /* 0x000fee0000000200 */
[C---:B---3--:R-:W-:Y:S08]  /*4e40*/  HMMA.16816.F32.BF16 R12, R88.reuse, R84, R12 ;  /* 0x00000054580c723c */ /* 0x048ff0000004180c */
        /* <DEDUP_REMOVED lines=74> */
[C---:B------:R-:W-:Y:S08]  /*52f0*/  HMMA.16816.F32.BF16 R8, R104.reuse, R114, R8 ;  /* 0x000000726808723c */ /* 0x040ff00000041808 */
[C---:B-1----:R-:W-:Y:S08]  /*5300*/  HMMA.16816.F32.BF16 R12, R104.reuse, R88, R12 ;  /* 0x00000058680c723c */ /* 0x042ff0000004180c */
[----:B------:R-:W-:Y:S01]  /*5310*/  HMMA.16816.F32.BF16 R16, R104, R90, R16 ;  /* 0x0000005a6810723c */ /* 0x000fe20000041810 */
[----:B------:R-:W1:Y:S07]  /*5320*/  LDSM.16.M88.4 R88, [R221+0x1e800] ;  /* 0x01e80000dd58783b */ /* 0x000e6e0000000200 */
[C---:B---3--:R-:W-:Y:S08]  /*5330*/  HMMA.16816.F32.BF16 R4, R92.reuse, R108, R4 ;  /* 0x0000006c5c04723c */ /* 0x048ff00000041804 */
[C---:B------:R-:W-:Y:S08]  /*5340*/  HMMA.16816.F32.BF16 R8, R92.reuse, R110, R8 ;  /* 0x0000006e5c08723c */ /* 0x040ff00000041808 */
[C---:B--2---:R-:W-:Y:S08]  /*5350*/  HMMA.16816.F32.BF16 R12, R92.reuse, R84, R12 ;  /* 0x000000545c0c723c */ /* 0x044ff0000004180c */
[----:B------:R-:W-:Y:S03]  /*5360*/  HMMA.16816.F32.BF16 R16, R92, R86, R16 ;  /* 0x000000565c10723c */ /* 0x000fe60000041810 */
[----:B------:R-:W-:Y:S05]  /*5370*/  LEA R93, R219, UR5, 0x1 ;  /* 0x00000005db5d7c11 */ /* 0x000fea000f8e08ff */
[C---:B----4-:R-:W-:Y:S08]  /*5380*/  HMMA.16816.F32.BF16 R4, R96.reuse, R100, R4 ;  /* 0x000000646004723c */ /* 0x050ff00000041804 */
[C---:B------:R-:W-:Y:S08]  /*5390*/  HMMA.16816.F32.BF16 R8, R96.reuse, R102, R8 ;  /* 0x000000666008723c */ /* 0x040ff00000041808 */
[C---:B-1----:R-:W-:Y:S03]  /*53a0*/  HMMA.16816.F32.BF16 R12, R96.reuse, R88, R12 ;  /* 0x00000058600c723c */ /* 0x042fe6000004180c */
[C---:B------:R-:W-:Y:S01]  /*53b0*/  FADD.FTZ R203, -R116.reuse, R4 ;  /* 0x0000000474cb7221 */ /* 0x040fe20000010100 */
[----:B------:R-:W-:Y:S03]  /*53c0*/  FADD.FTZ R202, -R116, R5 ;  /* 0x0000000574ca7221 */ /* 0x000fe60000010100 */
[----:B------:R-:W-:Y:S01]  /*53d0*/  FMUL.FTZ R203, R118, R203 ;  /* 0x000000cb76cb7220 */ /* 0x000fe20000410000 */
[----:B------:R-:W-:Y:S03]  /*53e0*/  HMMA.16816.F32.BF16 R16, R96, R90, R16 ;  /* 0x0000005a6010723c */ /* 0x000fe60000041810 */
[----:B------:R-:W-:Y:S01]  /*53f0*/  FMUL.FTZ R202, R119, R202 ;  /* 0x000000ca77ca7220 */ /* 0x000fe20000410000 */
[C---:B------:R-:W-:Y:S01]  /*5400*/  FADD.FTZ R119, -R116.reuse, R8 ;  /* 0x0000000874777221 */ /* 0x040fe20000010100 */
[----:B------:R-:W-:Y:S03]  /*5410*/  FADD.FTZ R118, -R116, R9 ;  /* 0x0000000974767221 */ /* 0x000fe60000010100 */
[----:B------:R-:W-:Y:S01]  /*5420*/  FMUL.FTZ R119, R122, R119 ;  /* 0x000000777a777220 */ /* 0x000fe20000410000 */
[----:B------:R-:W-:Y:S01]  /*5430*/  FMUL.FTZ R118, R123, R118 ;  /* 0x000000767b767220 */ /* 0x000fe20000410000 */
[----:B------:R-:W-:Y:S01]  /*5440*/  F2FP.BF16.F32.PACK_AB R202, R202, R203 ;  /* 0x000000cbcaca723e */ /* 0x000fe200000010ff */
[C---:B------:R-:W-:Y:S01]  /*5450*/  FADD.FTZ R123, -R116.reuse, R12 ;  /* 0x0000000c747b7221 */ /* 0x040fe20000010100 */
[----:B------:R-:W-:Y:S02]  /*5460*/  FADD.FTZ R122, -R116, R13 ;  /* 0x0000000d747a7221 */ /* 0x000fe40000010100 */
[----:B------:R-:W-:Y:S01]  /*5470*/  F2FP.BF16.F32.PACK_AB R118, R118, R119 ;  /* 0x000000777676723e */ /* 0x000fe200000010ff */
[----:B------:R-:W-:Y:S01]  /*5480*/  FADD.FTZ R119, -R117, R6 ;  /* 0x0000000675777221 */ /* 0x000fe20000010100 */
[----:B------:R-:W-:Y:S01]  /*5490*/  FMUL.FTZ R123, R126, R123 ;  /* 0x0000007b7e7b7220 */ /* 0x000fe20000410000 */
[----:B------:R-:W-:Y:S01]  /*54a0*/  FMUL.FTZ R122, R127, R122 ;  /* 0x0000007a7f7a7220 */ /* 0x000fe20000410000 */
[----:B------:R-:W-:Y:S01]  /*54b0*/  STS [R197+0x20000], R202 ;  /* 0x020000cac5007388 */ /* 0x000fe20000000800 */
[C---:B------:R-:W-:Y:S01]  /*54c0*/  FADD.FTZ R204, -R116.reuse, R16 ;  /* 0x0000001074cc7221 */ /* 0x040fe20000010100 */
[----:B------:R-:W-:Y:S01]  /*54d0*/  FADD.FTZ R203, -R116, R17 ;  /* 0x0000001174cb7221 */ /* 0x000fe20000010100 */
[C---:B------:R-:W-:Y:S01]  /*54e0*/  FADD.FTZ R116, -R117.reuse, R7 ;  /* 0x0000000775747221 */ /* 0x040fe20000010100 */
[----:B------:R-:W-:Y:S01]  /*54f0*/  FMUL.FTZ R119, R120, R119 ;  /* 0x0000007778777220 */ /* 0x000fe20000410000 */
[----:B------:R-:W-:Y:S01]  /*5500*/  FADD.FTZ R120, -R117, R11 ;  /* 0x0000000b75787221 */ /* 0x000fe20000010100 */
[----:B------:R-:W-:Y:S01]  /*5510*/  F2FP.BF16.F32.PACK_AB R123, R122, R123 ;  /* 0x0000007b7a7b723e */ /* 0x000fe200000010ff */
[----:B------:R-:W-:Y:S01]  /*5520*/  FMUL.FTZ R116, R121, R116 ;  /* 0x0000007479747220 */ /* 0x000fe20000410000 */
[----:B------:R-:W-:Y:S01]  /*5530*/  FADD.FTZ R121, -R117, R10 ;  /* 0x0000000a75797221 */ /* 0x000fe20000010100 */
[----:B------:R-:W-:Y:S01]  /*5540*/  FMUL.FTZ R120, R125, R120 ;  /* 0x000000787d787220 */ /* 0x000fe20000410000 */
[----:B------:R-:W-:Y:S01]  /*5550*/  FADD.FTZ R122, -R117, R15 ;  /* 0x0000000f757a7221 */ /* 0x000fe20000010100 */
[----:B------:R-:W-:Y:S01]  /*5560*/  FMUL.FTZ R204, R131, R204 ;  /* 0x000000cc83cc7220 */ /* 0x000fe20000410000 */
[----:B------:R-:W-:Y:S01]  /*5570*/  F2FP.BF16.F32.PACK_AB R116, R116, R119 ;  /* 0x000000777474723e */ /* 0x000fe200000010ff */
[----:B------:R-:W-:Y:S01]  /*5580*/  FMUL.FTZ R121, R124, R121 ;  /* 0x000000797c797220 */ /* 0x000fe20000410000 */
[C---:B------:R-:W-:Y:S01]  /*5590*/  FADD.FTZ R119, -R117.reuse, R14 ;  /* 0x0000000e75777221 */ /* 0x040fe20000010100 */
        /* <DEDUP_REMOVED lines=8> */
[----:B------:R-:W-:Y:S01]  /*5620*/  FMUL.FTZ R117, R200, R117 ;  /* 0x00000075c8757220 */ /* 0x000fe20000410000 */
[----:B------:R-:W-:Y:S01]  /*5630*/  F2FP.BF16.F32.PACK_AB R119, R122, R119 ;  /* 0x000000777a77723e */ /* 0x000fe200000010ff */
[----:B------:R-:W-:Y:S01]  /*5640*/  STS [R199+-0x2000], R118 ;  /* 0xffe00076c7007388 */ /* 0x000fe20000000800 */
[----:B------:R-:W-:Y:S01]  /*5650*/  F2FP.BF16.F32.PACK_AB R203, R203, R204 ;  /* 0x000000cccbcb723e */ /* 0x000fe200000010ff */
[----:B------:R-:W-:Y:S01]  /*5660*/  IMAD.IADD R200, R216, 0x1, R93 ;  /* 0x00000001d8c87824 */ /* 0x000fe200078e025d */
[----:B------:R-:W-:Y:S02]  /*5670*/  F2FP.BF16.F32.PACK_AB R117, R117, R124 ;  /* 0x0000007c7575723e */ /* 0x000fe400000010ff */
[----:B------:R-:W-:Y:S05]  /*5680*/  STS [R199+-0x1c00], R120 ;  /* 0xffe40078c7007388 */ /* 0x000fea0000000800 */
[----:B------:R-:W-:Y:S05]  /*5690*/  STS [R196+-0x2000], R123 ;  /* 0xffe0007bc4007388 */ /* 0x000fea0000000800 */
[----:B------:R-:W-:Y:S05]  /*56a0*/  STS [R196+-0x1c00], R119 ;  /* 0xffe40077c4007388 */ /* 0x000fea0000000800 */
[----:B------:R-:W-:Y:S05]  /*56b0*/  STS [R130+-0x2000], R203 ;  /* 0xffe000cb82007388 */ /* 0x000fea0000000800 */
[----:B------:R-:W-:Y:S01]  /*56c0*/  STS [R130+-0x1c00], R117 ;  /* 0xffe4007582007388 */ /* 0x000fe20000000800 */
[----:B------:R-:W-:Y:S06]  /*56d0*/  BAR.SYNC.DEFER_BLOCKING 0x0 ;  /* 0x0000000000007b1d */ /* 0x000fec0000010000 */
[----:B------:R-:W-:Y:S05]  /*56e0*/  LDSM.16.MT88.4 R84, [R230+0x22000] ;  /* 0x02200000e654783b */ /* 0x000fea0000004200 */
[----:B------:R-:W1:Y:S05]  /*56f0*/  LDSM.16.MT88.4 R88, [R228+0x8000] ;  /* 0x00800000e458783b */ /* 0x000e6a0000004200 */
[----:B------:R-:W2:Y:S05]  /*5700*/  LDSM.16.MT88.4 R92, [R200] ;  /* 0x00000000c85c783b */ /* 0x000eaa0000004200 */
[----:B------:R-:W3:Y:S05]  /*5710*/  LDSM.16.MT88.4 R96, [R228+0xa000] ;  /* 0x00a00000e460783b */ /* 0x000eea0000004200 */
[----:B------:R-:W4:Y:S05]  /*5720*/  LDSM.16.MT88.4 R100, [R228+0xc000] ;  /* 0x00c00000e464783b */ /* 0x000f2a0000004200 */
[----:B------:R-:W4:Y:S05]  /*5730*/  LDSM.16.MT88.4 R104, [R228+0xe000] ;  /* 0x00e00000e468783b */ /* 0x000f2a0000004200 */
[----:B------:R-:W-:Y:S05]  /*5740*/  LDSM.16.MT88.4 R108, [R230+0x22800] ;  /* 0x02280000e66c783b */ /* 0x000fea0000004200 */
[----:B------:R-:W4:Y:S05]  /*5750*/  LDSM.16.MT88.4 R112, [R228+0x8800] ;  /* 0x00880000e470783b */ /* 0x000f2a0000004200 */
[----:B------:R-:W4:Y:S01]  /*5760*/  LDSM.16.MT88.4 R116, [R200+0x800] ;  /* 0x00080000c874783b */ /* 0x000f220000004200 */
[-C--:B-1----:R-:W-:Y:S04]  /*5770*/  HMMA.16816.F32.BF16 R20, R84, R88.reuse, R20 ;  /* 0x000000585414723c */ /* 0x082fe80000041814 */
[----:B------:R-:W1:Y:S05]  /*5780*/  LDSM.16.MT88.4 R120, [R228+0xa800] ;  /* 0x00a80000e478783b */ /* 0x000e6a0000004200 */
[----:B------:R-:W1:Y:S01]  /*5790*/  LDSM.16.MT88.4 R124, [R228+0xc800] ;  /* 0x00c80000e47c783b */ /* 0x000e620000004200 */
[C---:B--2---:R-:W-:Y:S04]  /*57a0*/  HMMA.16816.F32.BF16 R24, R92.reuse, R88, R24 ;  /* 0x000000585c18723c */ /* 0x044fe80000041818 */
[----:B------:R-:W-:Y:S04]  /*57b0*/  LDSM.16.MT88.4 R128, [R200+0x1800] ;  /* 0x00180000c880783b */ /* 0x000fe80000004200 */
[-C--:B------:R-:W-:Y:S01]  /*57c0*/  HMMA.16816.F32.BF16 R28, R92, R90.reuse, R28 ;  /* 0x0000005a5c1c723c */ /* 0x080fe2000004181c */
[----:B------:R-:W-:Y:S07]  /*57d0*/  LDSM.16.MT88.4 R196, [R228+0xd800] ;  /* 0x00d80000e4c4783b */ /* 0x000fee0000004200 */
[C---:B------:R-:W-:Y:S01]  /*57e0*/  HMMA.16816.F32.BF16 R32, R84.reuse, R90, R32 ;  /* 0x0000005a5420723c */ /* 0x040fe20000041820 */
[----:B------:R-:W2:Y:S07]  /*57f0*/  LDSM.16.MT88.4 R88, [R228+0xe800] ;  /* 0x00e80000e458783b */ /* 0x000eae0000004200 */
[-C--:B---3--:R-:W-:Y:S08]  /*5800*/  HMMA.16816.F32.BF16 R36, R84, R96.reuse, R36 ;  /* 0x000000605424723c */ /* 0x088ff00000041824 */
[C---:B------:R-:W-:Y:S08]  /*5810*/  HMMA.16816.F32.BF16 R40, R92.reuse, R96, R40 ;  /* 0x000000605c28723c */ /* 0x040ff00000041828 */
[-C--:B------:R-:W-:Y:S08]  /*5820*/  HMMA.16816.F32.BF16 R44, R92, R98.reuse, R44 ;  /* 0x000000625c2c723c */ /* 0x080ff0000004182c */
[C---:B------:R-:W-:Y:S01]  /*5830*/  HMMA.16816.F32.BF16 R48, R84.reuse, R98, R48 ;  /* 0x000000625430723c */ /* 0x040fe20000041830 */
[----:B------:R-:W-:Y:S07]  /*5840*/  LDSM.16.MT88.4 R96, [R200+0x1000] ;  /* 0x00100000c860783b */ /* 0x000fee0000004200 */
[-C--:B----4-:R-:W-:Y:S08]  /*5850*/  HMMA.16816.F32.BF16 R52, R84, R100.reuse, R52 ;  /* 0x000000645434723c */ /* 0x090ff00000041834 */
[C---:B------:R-:W-:Y:S08]  /*5860*/  HMMA.16816.F32.BF16 R56, R92.reuse, R100, R56 ;  /* 0x000000645c38723c */ /* 0x040ff00000041838 */
[-C--:B------:R-:W-:Y:S08]  /*5870*/  HMMA.16816.F32.BF16 R60, R92, R102.reuse, R60 ;  /* 0x000000665c3c723c */ /* 0x080ff0000004183c */
[C---:B------:R-:W-:Y:S01]  /*5880*/  HMMA.16816.F32.BF16 R64, R84.reuse, R102, R64 ;  /* 0x000000665440723c */ /* 0x040fe20000041840 */
[----:B------:R-:W-:Y:S07]  /*5890*/  LDSM.16.MT88.4 R100, [R228+0xb000] ;  /* 0x00b00000e464783b */ /* 0x000fee0000004200 */
[-C--:B------:R-:W-:Y:S08]  /*58a0*/  HMMA.16816.F32.BF16 R68, R84, R104.reuse, R68 ;  /* 0x000000685444723c */ /* 0x080ff00000041844 */
[C---:B------:R-:W-:Y:S08]  /*58b0*/  HMMA.16816.F32.BF16 R72, R92.reuse, R104, R72 ;  /* 0x000000685c48723c */ /* 0x040ff00000041848 */
[-C--:B------:R-:W-:Y:S01]  /*58c0*/  HMMA.16816.F32.BF16 R76, R92, R106.reuse, R76 ;  /* 0x0000006a5c4c723c */ /* 0x080fe2000004184c */
[----:B------:R-:W-:Y:S07]  /*58d0*/  LDSM.16.MT88.4 R92, [R228+0x9000] ;  /* 0x00900000e45c783b */ /* 0x000fee0000004200 */
[----:B------:R-:W-:Y:S01]  /*58e0*/  HMMA.16816.F32.BF16 R80, R84, R106, R80 ;  /* 0x0000006a5450723c */ /* 0x000fe20000041850 */
[----:B------:R-:W3:Y:S05]  /*58f0*/  LDSM.16.MT88.4 R84, [R230+0x23000] ;  /* 0x02300000e654783b */ /* 0x000eea0000004200 */
[----:B------:R-:W4:Y:S02]  /*5900*/  LDSM.16.MT88.4 R104, [R228+0xd000] ;  /* 0x00d00000e468783b */ /* 0x000f240000004200 */
[-C--:B------:R-:W-:Y:S08]  /*5910*/  HMMA.16816.F32.BF16 R20, R108, R112.reuse, R20 ;  /* 0x000000706c14723c */ /* 0x080ff00000041814 */
[C---:B------:R-:W-:Y:S08]  /*5920*/  HMMA.16816.F32.BF16 R24, R116.reuse, R112, R24 ;  /* 0x000000707418723c */ /* 0x040ff00000041818 */
[-C--:B------:R-:W-:Y:S08]  /*5930*/  HMMA.16816.F32.BF16 R28, R116, R114.reuse, R28 ;  /* 0x00000072741c723c */ /* 0x080ff0000004181c */
[C---:B------:R-:W-:Y:S01]  /*5940*/  HMMA.16816.F32.BF16 R32, R108.reuse, R114, R32 ;  /* 0x000000726c20723c */ /* 0x040fe20000041820 */
[----:B------:R-:W4:Y:S07]  /*5950*/  LDSM.16.MT88.4 R112, [R228+0xf000] ;  /* 0x00f00000e470783b */ /* 0x000f2e0000004200 */
[-C--:B-1----:R-:W-:Y:S08]  /*5960*/  HMMA.16816.F32.BF16 R36, R108, R120.reuse, R36 ;  /* 0x000000786c24723c */ /* 0x082ff00000041824 */
[C---:B------:R-:W-:Y:S08]  /*5970*/  HMMA.16816.F32.BF16 R40, R116.reuse, R120, R40 ;  /* 0x000000787428723c */ /* 0x040ff00000041828 */
[-C--:B------:R-:W-:Y:S08]  /*5980*/  HMMA.16816.F32.BF16 R44, R116, R122.reuse, R44 ;  /* 0x0000007a742c723c */ /* 0x080ff0000004182c */
[C---:B------:R-:W-:Y:S01]  /*5990*/  HMMA.16816.F32.BF16 R48, R108.reuse, R122, R48 ;  /* 0x0000007a6c30723c */ /* 0x040fe20000041830 */
[----:B------:R-:W-:Y:S07]  /*59a0*/  LDSM.16.MT88.4 R120, [R230+0x23800] ;  /* 0x02380000e678783b */ /* 0x000fee0000004200 */
[-C--:B------:R-:W-:Y:S08]  /*59b0*/  HMMA.16816.F32.BF16 R52, R108, R124.reuse, R52 ;  /* 0x0000007c6c34723c */ /* 0x080ff00000041834 */
[C---:B------:R-:W-:Y:S08]  /*59c0*/  HMMA.16816.F32.BF16 R56, R116.reuse, R124, R56 ;  /* 0x0000007c7438723c */ /* 0x040ff00000041838 */
[-C--:B------:R-:W-:Y:S08]  /*59d0*/  HMMA.16816.F32.BF16 R60, R116, R126.reuse, R60 ;  /* 0x0000007e743c723c */ /* 0x080ff0000004183c */
[C---:B------:R-:W-:Y:S01]  /*59e0*/  HMMA.16816.F32.BF16 R64, R108.reuse, R126, R64 ;  /* 0x0000007e6c40723c */ /* 0x040fe20000041840 */
[----:B------:R-:W1:Y:S07]  /*59f0*/  LDSM.16.MT88.4 R124, [R228+0x9800] ;  /* 0x00980000e47c783b */ /* 0x000e6e0000004200 */
[-C--:B--2---:R-:W-:Y:S08]  /*5a00*/  HMMA.16816.F32.BF16 R68, R108, R88.reuse, R68 ;  /* 0x000000586c44723c */ /* 0x084ff00000041844 */
[C---:B------:R-:W-:Y:S08]  /*5a10*/  HMMA.16816.F32.BF16 R72, R116.reuse, R88, R72 ;  /* 0x000000587448723c */ /* 0x040ff00000041848 */
[-C--:B------:R-:W-:Y:S01]  /*5a20*/  HMMA.16816.F32.BF16 R76, R116, R90.reuse, R76 ;  /* 0x0000005a744c723c */ /* 0x080fe2000004184c */
[----:B------:R-:W2:Y:S07]  /*5a30*/  LDSM.16.MT88.4 R116, [R228+0xb800] ;  /* 0x00b80000e474783b */ /* 0x000eae0000004200 */
[----:B------:R-:W-:Y:S01]  /*5a40*/  HMMA.16816.F32.BF16 R80, R108, R90, R80 ;  /* 0x0000005a6c50723c */ /* 0x000fe20000041850 */
[----:B------:R-:W2:Y:S01]  /*5a50*/  LDSM.16.MT88.4 R88, [R228+0xf800] ;  /* 0x00f80000e458783b */ /* 0x000ea20000004200 */
[----:B------:R-:W-:Y:S06]  /*5a60*/  BAR.SYNC.DEFER_BLOCKING 0x0 ;  /* 0x0000000000007b1d */ /* 0x000fec0000010000 */
[-C--:B---3--:R-:W-:Y:S08]  /*5a70*/  HMMA.16816.F32.BF16 R20, R84, R92.reuse, R20 ;  /* 0x0000005c5414723c */ /* 0x088ff00000041814 */
[C---:B------:R-:W-:Y:S08]  /*5a80*/  HMMA.16816.F32.BF16 R24, R96.reuse, R92, R24 ;  /* 0x0000005c6018723c */ /* 0x040ff00000041818 */
[-C--:B------:R-:W-:Y:S08]  /*5a90*/  HMMA.16816.F32.BF16 R28, R96, R94.reuse, R28 ;  /* 0x0000005e601c723c */ /* 0x080ff0000004181c */
[C---:B------:R-:W-:Y:S08]  /*5aa0*/  HMMA.16816.F32.BF16 R32, R84.reuse, R94, R32 ;  /* 0x0000005e5420723c */ /* 0x040ff00000041820 */
[-C--:B------:R-:W-:Y:S08]  /*5ab0*/  HMMA.16816.F32.BF16 R36, R84, R100.reuse, R36 ;  /* 0x000000645424723c */ /* 0x080ff00000041824 */
[C---:B------:R-:W-:Y:S08]  /*5ac0*/  HMMA.16816.F32.BF16 R40, R96.reuse, R100, R40 ;  /* 0x000000646028723c */ /* 0x040ff00000041828 */
[-C--:B------:R-:W-:Y:S08]  /*5ad0*/  HMMA.16816.F32.BF16 R44, R96, R102.reuse, R44 ;  /* 0x00000066602c723c */ /* 0x080ff0000004182c */
[C---:B------:R-:W-:Y:S08]  /*5ae0*/  HMMA.16816.F32.BF16 R48, R84.reuse, R102, R48 ;  /* 0x000000665430723c */ /* 0x040ff00000041830 */
[-C--:B----4-:R-:W-:Y:S08]  /*5af0*/  HMMA.16816.F32.BF16 R52, R84, R104.reuse, R52 ;  /* 0x000000685434723c */ /* 0x090ff00000041834 */
[C---:B------:R-:W-:Y:S08]  /*5b00*/  HMMA.16816.F32.BF16 R56, R96.reuse, R104, R56 ;  /* 0x000000686038723c */ /* 0x040ff00000041838 */
[-C--:B------:R-:W-:Y:S08]  /*5b10*/  HMMA.16816.F32.BF16 R60, R96, R106.reuse, R60 ;  /* 0x0000006a603c723c */ /* 0x080ff0000004183c */
[C---:B------:R-:W-:Y:S08]  /*5b20*/  HMMA.16816.F32.BF16 R64, R84.reuse, R106, R64 ;  /* 0x0000006a5440723c */ /* 0x040ff00000041840 */
        /* <DEDUP_REMOVED lines=8> */
[-C--:B--2---:R-:W-:Y:S08]  /*5bb0*/  HMMA.16816.F32.BF16 R36, R120, R116.reuse, R36 ;  /* 0x000000747824723c */ /* 0x084ff00000041824 */
[C---:B------:R-:W-:Y:S08]  /*5bc0*/  HMMA.16816.F32.BF16 R40, R128.reuse, R116, R40 ;  /* 0x000000748028723c */ /* 0x040ff00000041828 */
[-C--:B------:R-:W-:Y:S08]  /*5bd0*/  HMMA.16816.F32.BF16 R44, R128, R118.reuse, R44 ;  /* 0x00000076802c723c */ /* 0x080ff0000004182c */
        /* <DEDUP_REMOVED lines=73> */
.L_x_313:
[----:B------:R-:W-:Y:S01]  /*6070*/  LDSM.16.M88.4 R196, [R231+0x20000] ;  /* 0x02000000e7c4783b */ /* 0x000fe20000000200 */
[--C-:B------:R-:W-:Y:S01]  /*6080*/  IMAD.IADD R104, R2, 0x1, R231.reuse ;  /* 0x0000000102687824 */ /* 0x100fe200078e02e7 */
[----:B------:R-:W-:Y:S01]  /*6090*/  PLOP3.LUT P2, PT, PT, PT, UP0, 0x80, 0x8 ;  /* 0x000000000008781c */ /* 0x000fe20003f4f008 */
[----:B------:R-:W-:Y:S01]  /*60a0*/  IMAD R252, R241, UR9, RZ ;  /* 0x00000009f1fc7c24 */ /* 0x000fe2000f8e02ff */
[----:B------:R-:W1:Y:S01]  /*60b0*/  LDSM.16.MT88.4 R16, [R228+0x10000] ;  /* 0x01000000e410783b */ /* 0x000e620000004200 */
[----:B------:R-:W-:Y:S01]  /*60c0*/  PLOP3.LUT P5, PT, PT, PT, UP0, 0x80, 0x8 ;  /* 0x000000000008781c */ /* 0x000fe20003faf008 */
[----:B------:R-:W-:Y:S02]  /*60d0*/  UISETP.GT.AND UP1, UPT, UR46, UR49, UPT ;  /* 0x000000312e00728c */ /* 0x000fe4000bf24270 */
[----:B------:R2:W3:Y:S04]  /*60e0*/  LDSM.16.M88.4 R124, [R231+0x21000] ;  /* 0x02100000e77c783b */ /* 0x0004e80000000200 */
[----:B------:R-:W4:Y:S04]  /*60f0*/  LDSM.16.MT88.4 R96, [R228+0x12000] ;  /* 0x01200000e460783b */ /* 0x000f280000004200 */
[----:B------:R-:W4:Y:S04]  /*6100*/  LDSM.16.MT88.4 R112, [R228+0x14000] ;  /* 0x01400000e470783b */ /* 0x000f280000004200 */
[----:B------:R-:W-:Y:S04]  /*6110*/  LDSM.16.M88.4 R200, [R104+0x20000] ;  /* 0x0200000068c8783b */ /* 0x000fe80000000200 */
[----:B------:R4:W-:Y:S04]  /*6120*/  LDSM.16.M88.4 R208, [R104+0x21000] ;  /* 0x0210000068d0783b */ /* 0x0009e80000000200 */
[----:B------:R-:W4:Y:S01]  /*6130*/  LDSM.16.MT88.4 R128, [R228+0x16000] ;  /* 0x01600000e480783b */ /* 0x000f220000004200 */
[----:B--2---:R-:W-:Y:S03]  /*6140*/  IMAD.IADD R231, R216, 0x1, R231 ;  /* 0x00000001d8e77824 */ /* 0x004fe600078e02e7 */
[----:B------:R-:W2:Y:S04]  /*6150*/  LDSM.16.MT88.4 R204, [R228+0x10800] ;  /* 0x01080000e4cc783b */ /* 0x000ea80000004200 */
[----:B------:R-:W2:Y:S01]  /*6160*/  LDSM.16.MT88.4 R212, [R228+0x12800] ;  /* 0x01280000e4d4783b */ /* 0x000ea20000004200 */
        /* <DEDUP_REMOVED lines=17> */
[-C--:B--2---:R-:W-:Y:S08]  /*6280*/  HMMA.16816.F32.BF16 R4, R200, R204.reuse, R4 ;  /* 0x000000ccc804723c */ /* 0x084ff00000041804 */
[C---:B------:R-:W-:Y:S08]  /*6290*/  HMMA.16816.F32.BF16 R8, R208.reuse, R204, R8 ;  /* 0x000000ccd008723c */ /* 0x040ff00000041808 */
[-C--:B------:R-:W-:Y:S08]  /*62a0*/  HMMA.16816.F32.BF16 R12, R208, R206.reuse, R12 ;  /* 0x000000ced00c723c */ /* 0x080ff0000004180c */
[C---:B------:R-:W-:Y:S01]  /*62b0*/  HMMA.16816.F32.BF16 R16, R200.reuse, R206, R16 ;  /* 0x000000cec810723c */ /* 0x040fe20000041810 */
[----:B------:R-:W2:Y:S07]  /*62c0*/  LDSM.16.MT88.4 R204, [R228+0x16800] ;  /* 0x01680000e4cc783b */ /* 0x000eae0000004200 */
[-C--:B------:R-:W-:Y:S08]  /*62d0*/  HMMA.16816.F32.BF16 R84, R200, R212.reuse, R84 ;  /* 0x000000d4c854723c */ /* 0x080ff00000041854 */
[C---:B------:R-:W-:Y:S08]  /*62e0*/  HMMA.16816.F32.BF16 R88, R208.reuse, R212, R88 ;  /* 0x000000d4d058723c */ /* 0x040ff00000041858 */
[-C--:B------:R-:W-:Y:S08]  /*62f0*/  HMMA.16816.F32.BF16 R92, R208, R214.reuse, R92 ;  /* 0x000000d6d05c723c */ /* 0x080ff0000004185c */
[C---:B------:R-:W-:Y:S01]  /*6300*/  HMMA.16816.F32.BF16 R96, R200.reuse, R214, R96 ;  /* 0x000000d6c860723c */ /* 0x040fe20000041860 */
[----:B------:R-:W-:Y:S07]  /*6310*/  LDSM.16.M88.4 R212, [R231+0x21000] ;  /* 0x02100000e7d4783b */ /* 0x000fee0000000200 */
[-C--:B-1----:R-:W-:Y:S08]  /*6320*/  HMMA.16816.F32.BF16 R100, R200, R196.reuse, R100 ;  /* 0x000000c4c864723c */ /* 0x082ff00000041864 */
[C---:B------:R-:W-:Y:S08]  /*6330*/  HMMA.16816.F32.BF16 R104, R208.reuse, R196, R104 ;  /* 0x000000c4d068723c */ /* 0x040ff00000041868 */
[-C--:B------:R-:W-:Y:S08]  /*6340*/  HMMA.16816.F32.BF16 R108, R208, R198.reuse, R108 ;  /* 0x000000c6d06c723c */ /* 0x080ff0000004186c */
[C---:B------:R-:W-:Y:S01]  /*6350*/  HMMA.16816.F32.BF16 R112, R200.reuse, R198, R112 ;  /* 0x000000c6c870723c */ /* 0x040fe20000041870 */
[----:B------:R1:W-:Y:S07]  /*6360*/  LDSM.16.M88.4 R196, [R231+0x20000] ;  /* 0x02000000e7c4783b */ /* 0x0003ee0000000200 */
[-C--:B--2---:R-:W-:Y:S08]  /*6370*/  HMMA.16816.F32.BF16 R116, R200, R204.reuse, R116 ;  /* 0x000000ccc874723c */ /* 0x084ff00000041874 */
[C---:B------:R-:W-:Y:S08]  /*6380*/  HMMA.16816.F32.BF16 R120, R208.reuse, R204, R120 ;  /* 0x000000ccd078723c */ /* 0x040ff00000041878 */
[-C--:B------:R-:W-:Y:S01]  /*6390*/  HMMA.16816.F32.BF16 R124, R208, R206.reuse, R124 ;  /* 0x000000ced07c723c */ /* 0x080fe2000004187c */
[----:B------:R-:W2:Y:S02]  /*63a0*/  LDSM.16.MT88.4 R208, [R228+0x11000] ;  /* 0x01100000e4d0783b */ /* 0x000ea40000004200 */
[----:B-1----:R-:W-:Y:S05]  /*63b0*/  IMAD.IADD R231, R2, 0x1, R231 ;  /* 0x0000000102e77824 */ /* 0x002fea00078e02e7 */
[----:B------:R-:W-:Y:S01]  /*63c0*/  HMMA.16816.F32.BF16 R128, R200, R206, R128 ;  /* 0x000000cec880723c */ /* 0x000fe20000041880 */
[----:B------:R-:W1:Y:S04]  /*63d0*/  LDSM.16.MT88.4 R200, [R228+0x13000] ;  /* 0x01300000e4c8783b */ /* 0x000e680000004200 */
[----:B------:R-:W3:Y:S03]  /*63e0*/  LDSM.16.MT88.4 R204, [R228+0x15000] ;  /* 0x01500000e4cc783b */ /* 0x000ee60000004200 */
[-C--:B--2---:R-:W-:Y:S08]  /*63f0*/  HMMA.16816.F32.BF16 R4, R196, R208.reuse, R4 ;  /* 0x000000d0c404723c */ /* 0x084ff00000041804 */
[C---:B------:R-:W-:Y:S08]  /*6400*/  HMMA.16816.F32.BF16 R8, R212.reuse, R208, R8 ;  /* 0x000000d0d408723c */ /* 0x040ff00000041808 */
[-C--:B------:R-:W-:Y:S08]  /*6410*/  HMMA.16816.F32.BF16 R12, R212, R210.reuse, R12 ;  /* 0x000000d2d40c723c */ /* 0x080ff0000004180c */
[C---:B------:R-:W-:Y:S01]  /*6420*/  HMMA.16816.F32.BF16 R16, R196.reuse, R210, R16 ;  /* 0x000000d2c410723c */ /* 0x040fe20000041810 */
[----:B------:R-:W2:Y:S07]  /*6430*/  LDSM.16.MT88.4 R208, [R228+0x17000] ;  /* 0x01700000e4d0783b */ /* 0x000eae0000004200 */
[-C--:B-1----:R-:W-:Y:S08]  /*6440*/  HMMA.16816.F32.BF16 R84, R196, R200.reuse, R84 ;  /* 0x000000c8c454723c */ /* 0x082ff00000041854 */
[C---:B------:R-:W-:Y:S08]  /*6450*/  HMMA.16816.F32.BF16 R88, R212.reuse, R200, R88 ;  /* 0x000000c8d458723c */ /* 0x040ff00000041858 */
[-C--:B------:R-:W-:Y:S08]  /*6460*/  HMMA.16816.F32.BF16 R92, R212, R202.reuse, R92 ;  /* 0x000000cad45c723c */ /* 0x080ff0000004185c */
[C---:B------:R-:W-:Y:S01]  /*6470*/  HMMA.16816.F32.BF16 R96, R196.reuse, R202, R96 ;  /* 0x000000cac460723c */ /* 0x040fe20000041860 */
[----:B------:R-:W-:Y:S07]  /*6480*/  LDSM.16.M88.4 R200, [R231+0x20000] ;  /* 0x02000000e7c8783b */ /* 0x000fee0000000200 */
[-C--:B---3--:R-:W-:Y:S08]  /*6490*/  HMMA.16816.F32.BF16 R100, R196, R204.reuse, R100 ;  /* 0x000000ccc464723c */ /* 0x088ff00000041864 */
[C---:B------:R-:W-:Y:S08]  /*64a0*/  HMMA.16816.F32.BF16 R104, R212.reuse, R204, R104 ;  /* 0x000000ccd468723c */ /* 0x040ff00000041868 */
[-C--:B------:R-:W-:Y:S08]  /*64b0*/  HMMA.16816.F32.BF16 R108, R212, R206.reuse, R108 ;  /* 0x000000ced46c723c */ /* 0x080ff0000004186c */
[C---:B------:R-:W-:Y:S01]  /*64c0*/  HMMA.16816.F32.BF16 R112, R196.reuse, R206, R112 ;  /* 0x000000cec470723c */ /* 0x040fe20000041870 */
[----:B------:R-:W1:Y:S07]  /*64d0*/  LDSM.16.MT88.4 R204, [R228+0x11800] ;  /* 0x01180000e4cc783b */ /* 0x000e6e0000004200 */
[-C--:B--2---:R-:W-:Y:S08]  /*64e0*/  HMMA.16816.F32.BF16 R116, R196, R208.reuse, R116 ;  /* 0x000000d0c474723c */ /* 0x084ff00000041874 */
[C---:B------:R-:W-:Y:S08]  /*64f0*/  HMMA.16816.F32.BF16 R120, R212.reuse, R208, R120 ;  /* 0x000000d0d478723c */ /* 0x040ff00000041878 */
[-C--:B------:R-:W-:Y:S01]  /*6500*/  HMMA.16816.F32.BF16 R124, R212, R210.reuse, R124 ;  /* 0x000000d2d47c723c */ /* 0x080fe2000004187c */
[----:B------:R-:W2:Y:S07]  /*6510*/  LDSM.16.M88.4 R212, [R231+0x21000] ;  /* 0x02100000e7d4783b */ /* 0x000eae0000000200 */
[----:B------:R-:W-:Y:S01]  /*6520*/  HMMA.16816.F32.BF16 R128, R196, R210, R128 ;  /* 0x000000d2c480723c */ /* 0x000fe20000041880 */
[----:B------:R-:W3:Y:S04]  /*6530*/  LDSM.16.MT88.4 R196, [R228+0x13800] ;  /* 0x01380000e4c4783b */ /* 0x000ee80000004200 */
[----:B------:R-:W4:Y:S03]  /*6540*/  LDSM.16.MT88.4 R208, [R228+0x15800] ;  /* 0x01580000e4d0783b */ /* 0x000f260000004200 */
[-C--:B-1----:R-:W-:Y:S08]  /*6550*/  HMMA.16816.F32.BF16 R4, R200, R204.reuse, R4 ;  /* 0x000000ccc804723c */ /* 0x082ff00000041804 */
[C---:B--2---:R-:W-:Y:S04]  /*6560*/  HMMA.16816.F32.BF16 R8, R212.reuse, R204, R8 ;  /* 0x000000ccd408723c */ /* 0x044fe80000041808 */
[C---:B------:R-:W-:Y:S04]  /*6570*/  IMAD.U32 R205, R252.reuse, -0x40, RZ ;  /* 0xffffffc0fccd7824 */ /* 0x040fe800078e00ff */
[-C--:B------:R-:W-:Y:S03]  /*6580*/  HMMA.16816.F32.BF16 R12, R212, R206.reuse, R12 ;  /* 0x000000ced40c723c */ /* 0x080fe6000004180c */
[C---:B------:R-:W-:Y:S04]  /*6590*/  LEA R238, P0, R205.reuse, R238, 0x2 ;  /* 0x000000eecdee7211 */ /* 0x040fe800078010ff */
[----:B------:R-:W-:Y:S01]  /*65a0*/  LEA.HI.X.SX32 R239, R205, R239, 0x2, P0 ;  /* 0x000000efcdef7211 */ /* 0x000fe200000f16ff */
[C---:B------:R-:W-:Y:S01]  /*65b0*/  HMMA.16816.F32.BF16 R16, R200.reuse, R206, R16 ;  /* 0x000000cec810723c */ /* 0x040fe20000041810 */
[----:B------:R-:W1:Y:S07]  /*65c0*/  LDSM.16.MT88.4 R204, [R228+0x17800] ;  /* 0x01780000e4cc783b */ /* 0x000e6e0000004200 */
[-C--:B---3--:R-:W-:Y:S08]  /*65d0*/  HMMA.16816.F32.BF16 R84, R200, R196.reuse, R84 ;  /* 0x000000c4c854723c */ /* 0x088ff00000041854 */
[C---:B------:R-:W-:Y:S04]  /*65e0*/  HMMA.16816.F32.BF16 R88, R212.reuse, R196, R88 ;  /* 0x000000c4d458723c */ /* 0x040fe80000041858 */
[C---:B------:R-:W-:Y:S04]  /*65f0*/  IMAD.SHL.U32 R197, R252.reuse, 0x8, RZ ;  /* 0x00000008fcc57824 */ /* 0x040fe800078e00ff */
[-C--:B------:R-:W-:Y:S08]  /*6600*/  HMMA.16816.F32.BF16 R92, R212, R198.reuse, R92 ;  /* 0x000000c6d45c723c */ /* 0x080ff0000004185c */
[C---:B------:R-:W-:Y:S04]  /*6610*/  HMMA.16816.F32.BF16 R96, R200.reuse, R198, R96 ;  /* 0x000000c6c860723c */ /* 0x040fe80000041860 */
[C---:B------:R-:W-:Y:S04]  /*6620*/  LEA R198, P0, R197.reuse, R238, 0x2 ;  /* 0x000000eec5c67211 */ /* 0x040fe800078010ff */
[-C--:B----4-:R-:W-:Y:S03]  /*6630*/  HMMA.16816.F32.BF16 R100, R200, R208.reuse, R100 ;  /* 0x000000d0c864723c */ /* 0x090fe60000041864 */
[----:B------:R-:W-:Y:S05]  /*6640*/  LEA.HI.X.SX32 R199, R197, R239, 0x2, P0 ;  /* 0x000000efc5c77211 */ /* 0x000fea00000f16ff */
[C---:B------:R-:W-:Y:S04]  /*6650*/  HMMA.16816.F32.BF16 R104, R212.reuse, R208, R104 ;  /* 0x000000d0d468723c */ /* 0x040fe80000041868 */
[C---:B------:R-:W-:Y:S04]  /*6660*/  LEA R208, P0, R252.reuse, R198, 0x5 ;  /* 0x000000c6fcd07211 */ /* 0x040fe800078028ff */
[-C--:B------:R-:W-:Y:S03]  /*6670*/  HMMA.16816.F32.BF16 R108, R212, R210.reuse, R108 ;  /* 0x000000d2d46c723c */ /* 0x080fe6000004186c */
[C---:B------:R-:W-:Y:S05]  /*6680*/  LEA.HI.X.SX32 R209, R252.reuse, R199, 0x5, P0 ;  /* 0x000000c7fcd17211 */ /* 0x040fea00000f2eff */
[C---:B------:R-:W-:Y:S04]  /*6690*/  HMMA.16816.F32.BF16 R112, R200.reuse, R210, R112 ;  /* 0x000000d2c870723c */ /* 0x040fe80000041870 */
[C---:B------:R-:W-:Y:S04]  /*66a0*/  LEA R210, P0, R252.reuse, R208, 0x5 ;  /* 0x000000d0fcd27211 */ /* 0x040fe800078028ff */
[-C--:B-1----:R-:W-:Y:S03]  /*66b0*/  HMMA.16816.F32.BF16 R116, R200, R204.reuse, R116 ;  /* 0x000000ccc874723c */ /* 0x082fe60000041874 */
[C---:B------:R-:W-:Y:S05]  /*66c0*/  LEA.HI.X.SX32 R211, R252.reuse, R209, 0x5, P0 ;  /* 0x000000d1fcd37211 */ /* 0x040fea00000f2eff */
[C---:B------:R-:W-:Y:S04]  /*66d0*/  HMMA.16816.F32.BF16 R120, R212.reuse, R204, R120 ;  /* 0x000000ccd478723c */ /* 0x040fe80000041878 */
[C---:B------:R-:W-:Y:S04]  /*66e0*/  LEA R204, P0, R252.reuse, R210, 0x5 ;  /* 0x000000d2fccc7211 */ /* 0x040fe800078028ff */
[-C--:B------:R-:W-:Y:S03]  /*66f0*/  HMMA.16816.F32.BF16 R124, R212, R206.reuse, R124 ;  /* 0x000000ced47c723c */ /* 0x080fe6000004187c */
[C---:B------:R-:W-:Y:S02]  /*6700*/  LEA.HI.X.SX32 R205, R252.reuse, R211, 0x5, P0 ;  /* 0x000000d3fccd7211 */ /* 0x040fe400000f2eff */
[C---:B------:R-:W-:Y:S03]  /*6710*/  LEA R214, P0, R252.reuse, R204, 0x5 ;  /* 0x000000ccfcd67211 */ /* 0x040fe600078028ff */
[----:B------:R-:W-:Y:S04]  /*6720*/  HMMA.16816.F32.BF16 R128, R200, R206, R128 ;  /* 0x000000cec880723c */ /* 0x000fe80000041880 */
[C---:B------:R-:W-:Y:S02]  /*6730*/  LEA.HI.X.SX32 R215, R252.reuse, R205, 0x5, P0 ;  /* 0x000000cdfcd77211 */ /* 0x040fe400000f2eff */
[----:B------:R-:W-:Y:S02]  /*6740*/  PLOP3.LUT P0, PT, PT, PT, UP0, 0x80, 0x8 ;  /* 0x000000000008781c */ /* 0x000fe40003f0f008 */
[C---:B------:R-:W-:Y:S02]  /*6750*/  LEA R212, P1, R252.reuse, R214, 0x5 ;  /* 0x000000d6fcd47211 */ /* 0x040fe400078228ff */
[--C-:B------:R-:W-:Y:S02]  /*6760*/  SHF.R.U32.HI R201, RZ, 0x1, R217.reuse ;  /* 0x00000001ffc97819 */ /* 0x100fe400000116d9 */
[C---:B------:R-:W-:Y:S02]  /*6770*/  LEA.HI.X.SX32 R213, R252.reuse, R215, 0x5, P1 ;  /* 0x000000d7fcd57211 */ /* 0x040fe400008f2eff */
[----:B------:R-:W-:Y:S02]  /*6780*/  SHF.R.U32.HI R200, RZ, 0x2, R217 ;  /* 0x00000002ffc87819 */ /* 0x000fe400000116d9 */
[----:B------:R-:W-:Y:S02]  /*6790*/  PLOP3.LUT P1, PT, PT, PT, UP0, 0x80, 0x8 ;  /* 0x000000000008781c */ /* 0x000fe40003f2f008 */
[C---:B------:R-:W-:Y:S02]  /*67a0*/  LEA R202, P6, R252.reuse, R212, 0x5 ;  /* 0x000000d4fcca7211 */ /* 0x040fe400078c28ff */
[----:B------:R-:W-:Y:S02]  /*67b0*/  @P0 LOP3.LUT R201, R201, 0x30, RZ, 0xc0, !PT ;  /* 0x00000030c9c90812 */ /* 0x000fe400078ec0ff */
[----:B------:R-:W-:Y:S02]  /*67c0*/  PLOP3.LUT P0, PT, PT, PT, UP0, 0x80, 0x8 ;  /* 0x000000000008781c */ /* 0x000fe40003f0f008 */
[----:B------:R-:W-:Y:S01]  /*67d0*/  @P5 LOP3.LUT R236, R201, 0x7, R200, 0xf8, !PT ;  /* 0x00000007c9ec5812 */ /* 0x000fe200078ef8c8 */
[----:B------:R-:W-:Y:S01]  /*67e0*/  IMAD.MOV.U32 R201, RZ, RZ, 0x4 ;  /* 0x00000004ffc97424 */ /* 0x000fe200078e00ff */
[----:B------:R-:W-:Y:S03]  /*67f0*/  LEA.HI.X.SX32 R203, R252, R213, 0x5, P6 ;  /* 0x000000d5fccb7211 */ /* 0x000fe600030f2eff */
[----:B------:R-:W-:Y:S01]  /*6800*/  @P2 IMAD.WIDE.U32 R206, R236, R201, UR58 ;  /* 0x0000003aecce2e25 */ /* 0x000fe2000f8e00c9 */
[----:B------:R-:W-:Y:S01]  /*6810*/  @UP0 UMOV UR58, UR15 ;  /* 0x0000000f003a0c82 */ /* 0x000fe20008000000 */
[----:B------:R-:W-:Y:S02]  /*6820*/  @UP0 UMOV UR59, UR14 ;  /* 0x0000000e003b0c82 */ /* 0x000fe40008000000 */
[C---:B------:R-:W-:Y:S01]  /*6830*/  IMAD.WIDE R200, R252.reuse, -0xc0, R202 ;  /* 0xffffff40fcc87825 */ /* 0x040fe200078e02ca */
        /* <DEDUP_REMOVED lines=8> */
[C---:B-1----:R-:W-:Y:S03]  /*68c0*/  LEA R206, P0, R252.reuse, R200, 0x5 ;  /* 0x000000c8fcce7211 */ /* 0x042fe600078028ff */
[----:B------:R1:W-:Y:S01]  /*68d0*/  REDG.E.ADD.F32.FTZ.RN.STRONG.GPU desc[UR36][R212.64], R10 ;  /* 0x0000000ad40079a6 */ /* 0x0003e2000c12f324 */
[C---:B------:R-:W-:Y:S02]  /*68e0*/  LEA.HI.X.SX32 R207, R252.reuse, R201, 0x5, P0 ;  /* 0x000000c9fccf7211 */ /* 0x040fe400000f2eff */
[C---:B--2---:R-:W-:Y:S01]  /*68f0*/  LEA R4, P0, R252.reuse, R206, 0x5 ;  /* 0x000000cefc047211 */ /* 0x044fe200078028ff */
[----:B------:R2:W-:Y:S03]  /*6900*/  REDG.E.ADD.F32.FTZ.RN.STRONG.GPU desc[UR36][R202.64], R11 ;  /* 0x0000000bca0079a6 */ /* 0x0005e6000c12f324 */
[C---:B---3--:R-:W-:Y:S01]  /*6910*/  LEA.HI.X.SX32 R5, R252.reuse, R207, 0x5, P0 ;  /* 0x000000cffc057211 */ /* 0x048fe200000f2eff */
[----:B------:R-:W-:Y:S01]  /*6920*/  REDG.E.ADD.F32.FTZ.RN.STRONG.GPU desc[UR36][R238.64+0x80], R16 ;  /* 0x00008010ee0079a6 */ /* 0x000fe2000c12f324 */
[C---:B------:R-:W-:Y:S03]  /*6930*/  LEA R198, P0, R252.reuse, R4, 0x5 ;  /* 0x00000004fcc67211 */ /* 0x040fe600078028ff */
[----:B------:R3:W-:Y:S01]  /*6940*/  REDG.E.ADD.F32.FTZ.RN.STRONG.GPU desc[UR36][R200.64+0x80], R17 ;  /* 0x00008011c80079a6 */ /* 0x0007e2000c12f324 */
[C---:B------:R-:W-:Y:S02]  /*6950*/  LEA.HI.X.SX32 R199, R252.reuse, R5, 0x5, P0 ;  /* 0x00000005fcc77211 */ /* 0x040fe400000f2eff */
[C---:B------:R-:W-:Y:S01]  /*6960*/  LEA R196, P0, R252.reuse, R198, 0x5 ;  /* 0x000000c6fcc47211 */ /* 0x040fe200078028ff */
[----:B------:R3:W-:Y:S03]  /*6970*/  REDG.E.ADD.F32.FTZ.RN.STRONG.GPU desc[UR36][R206.64+0x80], R18 ;  /* 0x00008012ce0079a6 */ /* 0x0007e6000c12f324 */
[C---:B------:R-:W-:Y:S01]  /*6980*/  LEA.HI.X.SX32 R197, R252.reuse, R199, 0x5, P0 ;  /* 0x000000c7fcc57211 */ /* 0x040fe200000f2eff */
[----:B------:R3:W-:Y:S01]  /*6990*/  REDG.E.ADD.F32.FTZ.RN.STRONG.GPU desc[UR36][R4.64+0x80], R19 ;  /* 0x00008013040079a6 */ /* 0x0007e2000c12f324 */
[C---:B----4-:R-:W-:Y:S03]  /*69a0*/  LEA R208, P0, R252.reuse, R196, 0x5 ;  /* 0x000000c4fcd07211 */ /* 0x050fe600078028ff */
[----:B------:R4:W-:Y:S01]  /*69b0*/  REDG.E.ADD.F32.FTZ.RN.STRONG.GPU desc[UR36][R198.64+0x80], R12 ;  /* 0x0000800cc60079a6 */ /* 0x0009e2000c12f324 */
[C---:B------:R-:W-:Y:S02]  /*69c0*/  LEA.HI.X.SX32 R209, R252.reuse, R197, 0x5, P0 ;  /* 0x000000c5fcd17211 */ /* 0x040fe400000f2eff */
[C---:B------:R-:W-:Y:S01]  /*69d0*/  LEA R210, P0, R252.reuse, R208, 0x5 ;  /* 0x000000d0fcd27211 */ /* 0x040fe200078028ff */
[----:B------:R4:W-:Y:S03]  /*69e0*/  REDG.E.ADD.F32.FTZ.RN.STRONG.GPU desc[UR36][R196.64+0x80], R13 ;  /* 0x0000800dc40079a6 */ /* 0x0009e6000c12f324 */
[C---:B------:R-:W-:Y:S01]  /*69f0*/  LEA.HI.X.SX32 R211, R252.reuse, R209, 0x5, P0 ;  /* 0x000000d1fcd37211 */ /* 0x040fe200000f2eff */
[----:B------:R4:W-:Y:S02]  /*6a00*/  REDG.E.ADD.F32.FTZ.RN.STRONG.GPU desc[UR36][R208.64+0x80], R14 ;  /* 0x0000800ed00079a6 */ /* 0x0009e4000c12f324 */
[C---:B------:R-:W-:Y:S02]  /*6a10*/  IMAD.WIDE R6, R252.reuse, -0xc0, R210 ;  /* 0xffffff40fc067825 */ /* 0x040fe400078e02d2 */
        /* <DEDUP_REMOVED lines=14> */
[C---:B--2---:R-:W-:Y:S03]  /*6b00*/  LEA R202, P0, R252.reuse, R212, 0x5 ;  /* 0x000000d4fcca7211 */ /* 0x044fe600078028ff */
[----:B------:R2:W-:Y:S01]  /*6b10*/  REDG.E.ADD.F32.FTZ.RN.STRONG.GPU desc[UR36][R212.64+0x100], R89 ;  /* 0x00010059d40079a6 */ /* 0x0005e2000c12f324 */
[C---:B------:R-:W-:Y:S02]  /*6b20*/  LEA.HI.X.SX32 R203, R252.reuse, R213, 0x5, P0 ;  /* 0x000000d5fccb7211 */ /* 0x040fe400000f2eff */
[C---:B------:R-:W-:Y:S03]  /*6b30*/  LEA R10, P0, R252.reuse, R202, 0x5 ;  /* 0x000000cafc0a7211 */ /* 0x040fe600078028ff */
[----:B------:R2:W-:Y:S01]  /*6b40*/  REDG.E.ADD.F32.FTZ.RN.STRONG.GPU desc[UR36][R202.64+0x100], R90 ;  /* 0x0001005aca0079a6 */ /* 0x0005e2000c12f324 */
[C---:B------:R-:W-:Y:S03]  /*6b50*/  LEA.HI.X.SX32 R11, R252.reuse, R203, 0x5, P0 ;  /* 0x000000cbfc0b7211 */ /* 0x040fe600000f2eff */
[C---:B---3--:R-:W-:Y:S02]  /*6b60*/  IMAD.WIDE R200, R252.reuse, -0xc0, R10 ;  /* 0xffffff40fcc87825 */ /* 0x048fe400078e020a */
        /* <DEDUP_REMOVED lines=47> */
[C---:B-1----:R-:W-:Y:S03]  /*6e60*/  LEA R8, P0, R252.reuse, R86, 0x5 ;  /* 0x00000056fc087211 */ /* 0x042fe600078028ff */
[----:B------:R-:W-:Y:S01]  /*6e70*/  REDG.E.ADD.F32.FTZ.RN.STRONG.GPU desc[UR36][R86.64+0x280], R114 ;  /* 0x00028072560079a6 */ /* 0x000fe2000c12f324 */
[C---:B------:R-:W-:Y:S02]  /*6e80*/  LEA.HI.X.SX32 R9, R252.reuse, R87, 0x5, P0 ;  /* 0x00000057fc097211 */ /* 0x040fe400000f2eff */
[C---:B--2---:R-:W-:Y:S01]  /*6e90*/  LEA R212, P0, R252.reuse, R8, 0x5 ;  /* 0x00000008fcd47211 */ /* 0x044fe200078028ff */
        /* <DEDUP_REMOVED lines=10> */
[C---:B---3--:R-:W-:Y:S03]  /*6f40*/  LEA R10, P0, R252.reuse, R88, 0x5 ;  /* 0x00000058fc0a7211 */ /* 0x048fe600078028ff */
        /* <DEDUP_REMOVED lines=17> */
[C---:B------:R-:W-:Y:S02]  /*7060*/  LEA.HI.X.SX32 R207, R252.reuse, R17, 0x5, P0 ;  /* 0x00000011fccf7211 */ /* 0x040fe400000f2eff */
[C---:B------:R-:W-:Y:S01]  /*7070*/  LEA R98, P0, R252.reuse, R206, 0x5 ;  /* 0x000000cefc627211 */ /* 0x040fe200078028ff */
[----:B------:R-:W-:Y:S03]  /*7080*/  LDSM.16.MT88.4 R88, [R228+0x6000] ;  /* 0x00600000e458783b */ /* 0x000fe60000004200 */
[C---:B------:R-:W-:Y:S01]  /*7090*/  LEA.HI.X.SX32 R99, R252.reuse, R207, 0x5, P0 ;  /* 0x000000cffc637211 */ /* 0x040fe200000f2eff */
[----:B------:R-:W-:Y:S01]  /*70a0*/  REDG.E.ADD.F32.FTZ.RN.STRONG.GPU desc[UR36][R206.64+0x300], R121 ;  /* 0x00030079ce0079a6 */ /* 0x000fe2000c12f324 */
[C---:B----4-:R-:W-:Y:S03]  /*70b0*/  LEA R4, P0, R252.reuse, R98, 0x5 ;  /* 0x00000062fc047211 */ /* 0x050fe600078028ff */
[----:B------:R-:W-:Y:S01]  /*70c0*/  REDG.E.ADD.F32.FTZ.RN.STRONG.GPU desc[UR36][R98.64+0x300], R122 ;  /* 0x0003007a620079a6 */ /* 0x000fe2000c12f324 */
[C---:B------:R-:W-:Y:S03]  /*70d0*/  LEA.HI.X.SX32 R5, R252.reuse, R99, 0x5, P0 ;  /* 0x00000063fc057211 */ /* 0x040fe600000f2eff */
[----:B------:R-:W-:Y:S01]  /*70e0*/  LDSM.16.MT88.4 R96, [R228+0x800] ;  /* 0x00080000e460783b */ /* 0x000fe20000004200 */
[C---:B------:R-:W-:Y:S03]  /*70f0*/  IMAD.WIDE R92, R252.reuse, -0xc0, R4 ;  /* 0xffffff40fc5c7825 */ /* 0x040fe600078e0204 */
[----:B------:R-:W-:Y:S01]  /*7100*/  REDG.E.ADD.F32.FTZ.RN.STRONG.GPU desc[UR36][R4.64+0x300], R123 ;  /* 0x0003007b040079a6 */ /* 0x000fe2000c12f324 */
[----:B------:R-:W-:Y:S03]  /*7110*/  LEA R198, P0, R252, R92, 0x5 ;  /* 0x0000005cfcc67211 */ /* 0x000fe600078028ff */
[----:B------:R-:W2:Y:S01]  /*7120*/  LDSM.16.MT88.4 R4, [R230+0x20000] ;  /* 0x02000000e604783b */ /* 0x000ea20000004200 */
[C---:B-1----:R-:W-:Y:S03]  /*7130*/  VIADD R120, R230.reuse, 0x40 ;  /* 0x00000040e6787836 */ /* 0x042fe60000000000 */
[----:B------:R-:W-:Y:S01]  /*7140*/  REDG.E.ADD.F32.FTZ.RN.STRONG.GPU desc[UR36][R238.64+0x380], R128 ;  /* 0x00038080ee0079a6 */ /* 0x000fe2000c12f324 */
[----:B------:R-:W-:Y:S01]  /*7150*/  @P3 VIADD R120, R230, 0xffffffc0 ;  /* 0xffffffc0e6783836 */ /* 0x000fe20000000000 */
[C---:B------:R-:W-:Y:S02]  /*7160*/  LEA.HI.X.SX32 R199, R252.reuse, R93, 0x5, P0 ;  /* 0x0000005dfcc77211 */ /* 0x040fe400000f2eff */
[C---:B------:R-:W-:Y:S01]  /*7170*/  LEA R18, P0, R252.reuse, R198, 0x5 ;  /* 0x000000c6fc127211 */ /* 0x040fe200078028ff */
[----:B------:R-:W-:Y:S03]  /*7180*/  REDG.E.ADD.F32.FTZ.RN.STRONG.GPU desc[UR36][R92.64+0x380], R129 ;  /* 0x000380815c0079a6 */ /* 0x000fe6000c12f324 */
[C---:B------:R-:W-:Y:S01]  /*7190*/  LEA.HI.X.SX32 R19, R252.reuse, R199, 0x5, P0 ;  /* 0x000000c7fc137211 */ /* 0x040fe200000f2eff */
[----:B------:R-:W1:Y:S01]  /*71a0*/  LDSM.16.MT88.4 R12, [R120+0x20000] ;  /* 0x02000000780c783b */ /* 0x000e620000004200 */
[C---:B------:R-:W-:Y:S03]  /*71b0*/  LEA R208, P0, R252.reuse, R18, 0x5 ;  /* 0x00000012fcd07211 */ /* 0x040fe600078028ff */
[----:B------:R-:W-:Y:S01]  /*71c0*/  REDG.E.ADD.F32.FTZ.RN.STRONG.GPU desc[UR36][R198.64+0x380], R130 ;  /* 0x00038082c60079a6 */ /* 0x000fe2000c12f324 */
[C---:B------:R-:W-:Y:S02]  /*71d0*/  LEA.HI.X.SX32 R209, R252.reuse, R19, 0x5, P0 ;  /* 0x00000013fcd17211 */ /* 0x040fe400000f2eff */
[C---:B------:R-:W-:Y:S01]  /*71e0*/  LEA R94, P0, R252.reuse, R208, 0x5 ;  /* 0x000000d0fc5e7211 */ /* 0x040fe200078028ff */
[----:B------:R-:W-:Y:S03]  /*71f0*/  REDG.E.ADD.F32.FTZ.RN.STRONG.GPU desc[UR36][R18.64+0x380], R131 ;  /* 0x00038083120079a6 */ /* 0x000fe6000c12f324 */
[C---:B------:R-:W-:Y:S01]  /*7200*/  LEA.HI.X.SX32 R95, R252.reuse, R209, 0x5, P0 ;  /* 0x000000d1fc5f7211 */ /* 0x040fe200000f2eff */
[----:B------:R-:W3:Y:S01]  /*7210*/  LDSM.16.MT88.4 R16, [R228+0x2000] ;  /* 0x00200000e410783b */ /* 0x000ee20000004200 */
[C---:B------:R-:W-:Y:S03]  /*7220*/  LEA R100, P0, R252.reuse, R94, 0x5 ;  /* 0x0000005efc647211 */ /* 0x040fe600078028ff */
[----:B------:R-:W-:Y:S01]  /*7230*/  LDSM.16.MT88.4 R108, [R228+0x4800] ;  /* 0x00480000e46c783b */ /* 0x000fe20000004200 */
[C---:B------:R-:W-:Y:S02]  /*7240*/  LEA.HI.X.SX32 R101, R252.reuse, R95, 0x5, P0 ;  /* 0x0000005ffc657211 */ /* 0x040fe400000f2eff */
[C---:B------:R-:W-:Y:S01]  /*7250*/  LEA R102, P0, R252.reuse, R100, 0x5 ;  /* 0x00000064fc667211 */ /* 0x040fe200078028ff */
[----:B------:R-:W-:Y:S03]  /*7260*/  LDSM.16.MT88.4 R112, [R120+0x21800] ;  /* 0x021800007870783b */ /* 0x000fe60000004200 */
[----:B------:R-:W-:Y:S01]  /*7270*/  LEA.HI.X.SX32 R103, R252, R101, 0x5, P0 ;  /* 0x00000065fc677211 */ /* 0x000fe200000f2eff */
[----:B------:R-:W-:Y:S01]  /*7280*/  LDSM.16.MT88.4 R116, [R228+0x5800] ;  /* 0x00580000e474783b */ /* 0x000fe20000004200 */
[-C--:B--2---:R-:W-:Y:S03]  /*7290*/  HMMA.16816.F32.BF16 R132, R4, R8.reuse, R132 ;  /* 0x000000080484723c */ /* 0x084fe60000041884 */
[----:B------:R-:W-:Y:S04]  /*72a0*/  REDG.E.ADD.F32.FTZ.RN.STRONG.GPU desc[UR36][R208.64+0x380], R124 ;  /* 0x0003807cd00079a6 */ /* 0x000fe8000c12f324 */
[----:B------:R-:W-:Y:S04]  /*72b0*/  REDG.E.ADD.F32.FTZ.RN.STRONG.GPU desc[UR36][R94.64+0x380], R125 ;  /* 0x0003807d5e0079a6 */ /* 0x000fe8000c12f324 */
[----:B------:R-:W2:Y:S01]  /*72c0*/  LDSM.16.MT88.4 R92, [R230+0x20800] ;  /* 0x02080000e65c783b */ /* 0x000ea20000004200 */
[C---:B-1----:R-:W-:Y:S03]  /*72d0*/  HMMA.16816.F32.BF16 R136, R12.reuse, R8, R136 ;  /* 0x000000080c88723c */ /* 0x042fe60000041888 */
[----:B------:R-:W-:Y:S04]  /*72e0*/  REDG.E.ADD.F32.FTZ.RN.STRONG.GPU desc[UR36][R100.64+0x380], R126 ;  /* 0x0003807e640079a6 */ /* 0x000fe8000c12f324 */
[----:B------:R-:W-:Y:S01]  /*72f0*/  REDG.E.ADD.F32.FTZ.RN.STRONG.GPU desc[UR36][R102.64+0x380], R127 ;  /* 0x0003807f660079a6 */ /* 0x000fe2000c12f324 */
[-C--:B------:R-:W-:Y:S03]  /*7300*/  HMMA.16816.F32.BF16 R140, R12, R10.reuse, R140 ;  /* 0x0000000a0c8c723c */ /* 0x080fe6000004188c */
[----:B------:R-:W1:Y:S05]  /*7310*/  LDSM.16.MT88.4 R100, [R120+0x20800] ;  /* 0x020800007864783b */ /* 0x000e6a0000004200 */
[C---:B------:R-:W-:Y:S01]  /*7320*/  HMMA.16816.F32.BF16 R144, R4.reuse, R10, R144 ;  /* 0x0000000a0490723c */ /* 0x040fe20000041890 */
[----:B------:R-:W4:Y:S07]  /*7330*/  LDSM.16.MT88.4 R8, [R228+0x6800] ;  /* 0x00680000e408783b */ /* 0x000f2e0000004200 */
[-C--:B---3--:R-:W-:Y:S08]  /*7340*/  HMMA.16816.F32.BF16 R148, R4, R16.reuse, R148 ;  /* 0x000000100494723c */ /* 0x088ff00000041894 */
        /* <DEDUP_REMOVED lines=14> */
[----:B------:R-:W3:Y:S04]  /*7430*/  LDSM.16.MT88.4 R4, [R230+0x21000] ;  /* 0x02100000e604783b */ /* 0x000ee80000004200 */
[----:B------:R-:W3:Y:S03]  /*7440*/  LDSM.16.MT88.4 R88, [R228+0x5000] ;  /* 0x00500000e458783b */ /* 0x000ee60000004200 */
[-C--:B--2---:R-:W-:Y:S08]  /*7450*/  HMMA.16816.F32.BF16 R132, R92, R96.reuse, R132 ;  /* 0x000000605c84723c */ /* 0x084ff00000041884 */
[C---:B-1----:R-:W-:Y:S08]  /*7460*/  HMMA.16816.F32.BF16 R136, R100.reuse, R96, R136 ;  /* 0x000000606488723c */ /* 0x042ff00000041888 */
[-C--:B------:R-:W-:Y:S08]  /*7470*/  HMMA.16816.F32.BF16 R140, R100, R98.reuse, R140 ;  /* 0x00000062648c723c */ /* 0x080ff0000004188c */
[C---:B------:R-:W-:Y:S01]  /*7480*/  HMMA.16816.F32.BF16 R144, R92.reuse, R98, R144 ;  /* 0x000000625c90723c */ /* 0x040fe20000041890 */
[----:B------:R-:W1:Y:S07]  /*7490*/  LDSM.16.MT88.4 R96, [R228+0x7000] ;  /* 0x00700000e460783b */ /* 0x000e6e0000004200 */
[-C--:B------:R-:W-:Y:S08]  /*74a0*/  HMMA.16816.F32.BF16 R148, R92, R104.reuse, R148 ;  /* 0x000000685c94723c */ /* 0x080ff00000041894 */
        /* <DEDUP_REMOVED lines=8> */
[----:B------:R-:W2:Y:S07]  /*7530*/  LDSM.16.MT88.4 R108, [R228+0x1800] ;  /* 0x00180000e46c783b */ /* 0x000eae0000004200 */
[-C--:B----4-:R-:W-:Y:S08]  /*7540*/  HMMA.16816.F32.BF16 R180, R92, R8.reuse, R180 ;  /* 0x000000085cb4723c */ /* 0x090ff000000418b4 */
[C---:B------:R-:W-:Y:S08]  /*7550*/  HMMA.16816.F32.BF16 R184, R100.reuse, R8, R184 ;  /* 0x0000000864b8723c */ /* 0x040ff000000418b8 */
[-C--:B------:R-:W-:Y:S01]  /*7560*/  HMMA.16816.F32.BF16 R188, R100, R10.reuse, R188 ;  /* 0x0000000a64bc723c */ /* 0x080fe200000418bc */
[----:B------:R-:W4:Y:S07]  /*7570*/  LDSM.16.MT88.4 R100, [R228+0x3800] ;  /* 0x00380000e464783b */ /* 0x000f2e0000004200 */
[----:B------:R-:W-:Y:S01]  /*7580*/  HMMA.16816.F32.BF16 R192, R92, R10, R192 ;  /* 0x0000000a5cc0723c */ /* 0x000fe200000418c0 */
[----:B------:R-:W4:Y:S07]  /*7590*/  LDSM.16.MT88.4 R8, [R228+0x7800] ;  /* 0x00780000e408783b */ /* 0x000f2e0000004200 */
        /* <DEDUP_REMOVED lines=12> */
[-C--:B-1----:R-:W-:Y:S08]  /*7660*/  HMMA.16816.F32.BF16 R180, R4, R96.reuse, R180 ;  /* 0x0000006004b4723c */ /* 0x082ff000000418b4 */
[C---:B------:R-:W-:Y:S08]  /*7670*/  HMMA.16816.F32.BF16 R184, R16.reuse, R96, R184 ;  /* 0x0000006010b8723c */ /* 0x040ff000000418b8 */
[-C--:B------:R-:W-:Y:S08]  /*7680*/  HMMA.16816.F32.BF16 R188, R16, R98.reuse, R188 ;  /* 0x0000006210bc723c */ /* 0x080ff000000418bc */
[----:B------:R-:W-:Y:S04]  /*7690*/  HMMA.16816.F32.BF16 R192, R4, R98, R192 ;  /* 0x0000006204c0723c */ /* 0x000fe800000418c0 */
[----:B------:R-:W-:Y:S02]  /*76a0*/  LOP3.LUT R4, R232, 0x1f8, RZ, 0xc0, !PT ;  /* 0x000001f8e8047812 */ /* 0x000fe400078ec0ff */
[----:B------:R-:W-:Y:S02]  /*76b0*/  LOP3.LUT R6, R250, 0x40, RZ, 0xfc, !PT ;  /* 0x00000040fa067812 */ /* 0x000fe400078efcff */
[-C--:B--2---:R-:W-:Y:S05]  /*76c0*/  HMMA.16816.F32.BF16 R132, R104, R108.reuse, R132 ;  /* 0x0000006c6884723c */ /* 0x084fea0000041884 */
[----:B------:R-:W-:Y:S02]  /*76d0*/  LOP3.LUT R5, R4, 0x38, R217, 0x78, !PT ;  /* 0x0000003804057812 */ /* 0x000fe400078e78d9 */
[C---:B------:R-:W-:Y:S01]  /*76e0*/  LOP3.LUT R4, R250.reuse, 0xc0, RZ, 0xfc, !PT ;  /* 0x000000c0fa047812 */ /* 0x040fe200078efcff */
[C---:B------:R-:W-:Y:S04]  /*76f0*/  HMMA.16816.F32.BF16 R136, R112.reuse, R108, R136 ;  /* 0x0000006c7088723c */ /* 0x040fe80000041888 */
[----:B------:R-:W-:Y:S04]  /*7700*/  LOP3.LUT R5, R5, 0x1e00, R232, 0xf8, !PT ;  /* 0x00001e0005057812 */ /* 0x000fe800078ef8e8 */
        /* <DEDUP_REMOVED lines=11> */
[C---:B------:R-:W-:Y:S04]  /*77c0*/  HMMA.16816.F32.BF16 R184, R112.reuse, R8, R184 ;  /* 0x0000000870b8723c */ /* 0x040fe800000418b8 */
[----:B------:R-:W-:Y:S02]  /*77d0*/  LOP3.LUT R8, R250, 0x80, RZ, 0xfc, !PT ;  /* 0x00000080fa087812 */ /* 0x000fe400078efcff */
[----:B------:R-:W-:Y:S02]  /*77e0*/  LEA R9, R5, UR4, 0x1 ;  /* 0x0000000405097c11 */ /* 0x000fe4000f8e08ff */
[-C--:B------:R-:W-:Y:S08]  /*77f0*/  HMMA.16816.F32.BF16 R188, R112, R10.reuse, R188 ;  /* 0x0000000a70bc723c */ /* 0x080ff000000418bc */
[----:B------:R-:W-:Y:S01]  /*7800*/  HMMA.16816.F32.BF16 R192, R104, R10, R192 ;  /* 0x0000000a68c0723c */ /* 0x000fe200000418c0 */
[----:B------:R-:W-:Y:S08]  /*7810*/  @!UPT UIADD3 URZ, UPT, UPT, URZ, URZ, URZ ;  /* 0x000000fffffff290 */ /* 0x000ff0000fffe0ff */
        /* <DEDUP_REMOVED lines=57> */
.L_x_314:
[----:B------:R-:W-:Y:S01]  /*7bb0*/  IADD3 R244, PT, PT, R244, -0x40, RZ ;  /* 0xffffffc0f4f47810 */ /* 0x000fe20007ffe0ff */
[----:B------:R-:W-:Y:S06]  /*7bc0*/  BRA.U UP1, `(.L_x_315) ;  /* 0xffffffc1015c7547 */ /* 0x000fec000b83ffff */
[----:B------:R-:W2:Y:S01]  /*7bd0*/  S2R R0, SR_TID.X ;  /* 0x0000000000007919 */ /* 0x000ea20000002100 */
[C---:B------:R-:W-:Y:S01]  /*7be0*/  IMAD.SHL.U32 R2, R217.reuse, 0x10, RZ ;  /* 0x00000010d9027824 */ /* 0x040fe200078e00ff */
[----:B------:R-:W3:Y:S01]  /*7bf0*/  LDCU UR8, c[0x0][0x500] ;  /* 0x0000a000ff0877ac */ /* 0x000ee20008000800 */
[C---:B------:R-:W-:Y:S01]  /*7c00*/  IMAD.SHL.U32 R3, R217.reuse, 0x20, RZ ;  /* 0x00000020d9037824 */ /* 0x040fe200078e00ff */
[C---:B------:R-:W-:Y:S01]  /*7c10*/  LOP3.LUT P0, RZ, R217.reuse, 0x10, RZ, 0xc0, !PT ;  /* 0x00000010d9ff7812 */ /* 0x040fe2000780c0ff */
[----:B------:R-:W-:Y:S01]  /*7c20*/  IMAD.SHL.U32 R217, R217, 0x2, RZ ;  /* 0x00000002d9d97824 */ /* 0x000fe200078e00ff */
[----:B------:R-:W-:Y:S01]  /*7c30*/  LOP3.LUT R5, R2, 0x1c0, RZ, 0xc0, !PT ;  /* 0x000001c002057812 */ /* 0x000fe200078ec0ff */
[----:B------:R-:W-:Y:S01]  /*7c40*/  UISETP.NE.AND UP0, UPT, UR44, -0x1, UPT ;  /* 0xffffffff2c00788c */ /* 0x000fe2000bf05270 */
[----:B------:R-:W-:Y:S01]  /*7c50*/  LOP3.LUT R2, R3, 0x400, RZ, 0xc0, !PT ;  /* 0x0000040003027812 */ /* 0x000fe200078ec0ff */
[----:B------:R-:W-:Y:S01]  /*7c60*/  UMOV UR45, UR22 ;  /* 0x00000016002d7c82 */ /* 0x000fe20008000000 */
[----:B------:R-:W-:Y:S01]  /*7c70*/  F2FP.BF16.F32.PACK_AB R20, R21, R20 ;  /* 0x000000141514723e */ /* 0x000fe200000010ff */
[----:B------:R-:W-:Y:S01]  /*7c80*/  UISETP.NE.AND UP1, UPT, UR44, -0x1, UPT ;  /* 0xffffffff2c00788c */ /* 0x000fe2000bf25270 */
[----:B------:R-:W-:-:S02]  /*7c90*/  LOP3.LUT R2, R2, 0x6, R217, 0xf8, !PT ;  /* 0x0000000602027812 */ /* 0x000fc400078ef8d9 */
[----:B------:R-:W-:Y:S02]  /*7ca0*/  F2FP.BF16.F32.PACK_AB R22, R23, R22 ;  /* 0x000000161716723e */ /* 0x000fe400000010ff */
[----:B------:R-:W-:Y:S02]  /*7cb0*/  F2FP.BF16.F32.PACK_AB R32, R33, R32 ;  /* 0x000000202120723e */ /* 0x000fe400000010ff */
[----:B------:R-:W-:Y:S01]  /*7cc0*/  F2FP.BF16.F32.PACK_AB R34, R35, R34 ;  /* 0x000000222322723e */ /* 0x000fe200000010ff */
[----:B------:R-:W4:Y:S01]  /*7cd0*/  @UP0 LDCU.64 UR10, c[0x0][0x5c0] ;  /* 0x0000b800ff0a07ac */ /* 0x000f220008000a00 */
        /* <DEDUP_REMOVED lines=12> */
[----:B--2---:R-:W-:Y:S01]  /*7da0*/  SHF.R.U32.HI R0, RZ, 0x3, R0 ;  /* 0x00000003ff007819 */ /* 0x004fe20000011600 */
[----:B------:R-:W-:Y:S01]  /*7db0*/  FMUL.FTZ R140, R140, UR8 ;  /* 0x000000088c8c7c20 */ /* 0x000fe20008410000 */
[----:B------:R-:W-:Y:S01]  /*7dc0*/  FMUL.FTZ R141, R141, UR8 ;  /* 0x000000088d8d7c20 */ /* 0x000fe20008410000 */
[----:B------:R-:W-:Y:S01]  /*7dd0*/  FMUL.FTZ R142, R142, UR8 ;  /* 0x000000088e8e7c20 */ /* 0x000fe20008410000 */
[----:B-1----:R-:W-:Y:S01]  /*7de0*/  LOP3.LUT R10, R5, 0x18, R0, 0xf8, !PT ;  /* 0x00000018050a7812 */ /* 0x002fe200078ef800 */
[----:B------:R-:W-:Y:S01]  /*7df0*/  FMUL.FTZ R143, R143, UR8 ;  /* 0x000000088f8f7c20 */ /* 0x000fe20008410000 */
[----:B------:R-:W-:Y:S01]  /*7e00*/  FMUL.FTZ R148, R148, UR8 ;  /* 0x0000000894947c20 */ /* 0x000fe20008410000 */
[----:B------:R-:W-:Y:S01]  /*7e10*/  FMUL.FTZ R149, R149, UR8 ;  /* 0x0000000895957c20 */ /* 0x000fe20008410000 */
[----:B------:R-:W-:Y:S01]  /*7e20*/  LOP3.LUT R217, R10, 0x38, R217, 0x78, !PT ;  /* 0x000000380ad97812 */ /* 0x000fe200078e78d9 */
[----:B------:R-:W-:Y:S01]  /*7e30*/  FMUL.FTZ R150, R150, UR8 ;  /* 0x0000000896967c20 */ /* 0x000fe20008410000 */
[----:B------:R-:W-:Y:S01]  /*7e40*/  FMUL.FTZ R151, R151, UR8 ;  /* 0x0000000897977c20 */ /* 0x000fe20008410000 */
[----:B------:R-:W-:Y:S01]  /*7e50*/  FMUL.FTZ R160, R160, UR8 ;  /* 0x00000008a0a07c20 */ /* 0x000fe20008410000 */
[----:B------:R-:W-:Y:S01]  /*7e60*/  LOP3.LUT R2, R2, R217, RZ, 0xfc, !PT ;  /* 0x000000d902027212 */ /* 0x000fe200078efcff */
[----:B------:R-:W-:Y:S01]  /*7e70*/  FMUL.FTZ R161, R161, UR8 ;  /* 0x00000008a1a17c20 */ /* 0x000fe20008410000 */
[----:B------:R-:W-:Y:S01]  /*7e80*/  FMUL.FTZ R162, R162, UR8 ;  /* 0x00000008a2a27c20 */ /* 0x000fe20008410000 */
[----:B------:R-:W-:Y:S01]  /*7e90*/  FMUL.FTZ R163, R163, UR8 ;  /* 0x00000008a3a37c20 */ /* 0x000fe20008410000 */
[----:B------:R-:W-:Y:S01]  /*7ea0*/  LEA R3, R2, UR4, 0x1 ;  /* 0x0000000402037c11 */ /* 0x000fe2000f8e08ff */
[----:B------:R-:W-:Y:S01]  /*7eb0*/  FMUL.FTZ R152, R152, UR8 ;  /* 0x0000000898987c20 */ /* 0x000fe20008410000 */
[----:B------:R-:W-:Y:S01]  /*7ec0*/  F2FP.BF16.F32.PACK_AB R132, R133, R132 ;  /* 0x000000848584723e */ /* 0x000fe200000010ff */
[----:B------:R-:W-:Y:S01]  /*7ed0*/  BAR.SYNC.DEFER_BLOCKING 0x0 ;  /* 0x0000000000007b1d */ /* 0x000fe20000010000 */
[----:B------:R-:W-:Y:S01]  /*7ee0*/  F2FP.BF16.F32.PACK_AB R134, R135, R134 ;  /* 0x000000868786723e */ /* 0x000fe200000010ff */
[----:B------:R-:W-:-:S02]  /*7ef0*/  VIADD R2, R3, 0x10000 ;  /* 0x0001000003027836 */ /* 0x000fc40000000000 */
[----:B------:R-:W-:Y:S01]  /*7f00*/  FMUL.FTZ R153, R153, UR8 ;  /* 0x0000000899997c20 */ /* 0x000fe20008410000 */
[----:B------:R-:W-:Y:S02]  /*7f10*/  VIADD R5, R3, 0x10040 ;  /* 0x0001004003057836 */ /* 0x000fe40000000000 */
[----:B------:R-:W-:Y:S01]  /*7f20*/  FMUL.FTZ R154, R154, UR8 ;  /* 0x000000089a9a7c20 */ /* 0x000fe20008410000 */
[----:B------:R-:W-:Y:S01]  /*7f30*/  FMUL.FTZ R155, R155, UR8 ;  /* 0x000000089b9b7c20 */ /* 0x000fe20008410000 */
[----:B------:R-:W-:Y:S01]  /*7f40*/  F2FP.BF16.F32.PACK_AB R144, R145, R144 ;  /* 0x000000909190723e */ /* 0x000fe200000010ff */
[----:B------:R-:W-:Y:S01]  /*7f50*/  @P0 VIADD R5, R2, 0xffffffc0 ;  /* 0xffffffc002050836 */ /* 0x000fe20000000000 */
[----:B------:R-:W-:Y:S01]  /*7f60*/  F2FP.BF16.F32.PACK_AB R146, R147, R146 ;  /* 0x000000929392723e */ /* 0x000fe200000010ff */
[----:B------:R-:W-:Y:S01]  /*7f70*/  FMUL.FTZ R156, R156, UR8 ;  /* 0x000000089c9c7c20 */ /* 0x000fe20008410000 */
[----:B------:R-:W-:Y:S01]  /*7f80*/  FMUL.FTZ R157, R157, UR8 ;  /* 0x000000089d9d7c20 */ /* 0x000fe20008410000 */
[----:B------:R-:W-:Y:S01]  /*7f90*/  FMUL.FTZ R158, R158, UR8 ;  /* 0x000000089e9e7c20 */ /* 0x000fe20008410000 */
[----:B------:R-:W-:Y:S01]  /*7fa0*/  FMUL.FTZ R159, R159, UR8 ;  /* 0x000000089f9f7c20 */ /* 0x000fe20008410000 */
[----:B------:R-:W-:Y:S01]  /*7fb0*/  F2FP.BF16.F32.PACK_AB R136, R137, R136 ;  /* 0x000000888988723e */ /* 0x000fe200000010ff */
[----:B------:R-:W-:Y:S01]  /*7fc0*/  FMUL.FTZ R164, R164, UR8 ;  /* 0x00000008a4a47c20 */ /* 0x000fe20008410000 */
[----:B------:R-:W-:Y:S01]  /*7fd0*/  F2FP.BF16.F32.PACK_AB R138, R139, R138 ;  /* 0x0000008a8b8a723e */ /* 0x000fe200000010ff */
        /* <DEDUP_REMOVED lines=16> */
[----:B------:R1:W-:Y:S01]  /*80e0*/  STS [R3+0x10000], R132 ;  /* 0x0100008403007388 */ /* 0x0003e20000000800 */
[----:B------:R-:W-:Y:S01]  /*80f0*/  F2FP.BF16.F32.PACK_AB R162, R163, R162 ;  /* 0x000000a2a3a2723e */ /* 0x000fe200000010ff */
[----:B------:R-:W-:Y:S01]  /*8100*/  FMUL.FTZ R172, R172, UR8 ;  /* 0x00000008acac7c20 */ /* 0x000fe20008410000 */
[----:B------:R-:W-:Y:S01]  /*8110*/  FMUL.FTZ R173, R173, UR8 ;  /* 0x00000008adad7c20 */ /* 0x000fe20008410000 */
[----:B------:R1:W-:Y:S01]  /*8120*/  STS [R3+0x10400], R134 ;  /* 0x0104008603007388 */ /* 0x0003e20000000800 */
[----:B------:R-:W-:Y:S01]  /*8130*/  FMUL.FTZ R174, R174, UR8 ;  /* 0x00000008aeae7c20 */ /* 0x000fe20008410000 */
[----:B------:R-:W-:Y:S01]  /*8140*/  FMUL.FTZ R175, R175, UR8 ;  /* 0x00000008afaf7c20 */ /* 0x000fe20008410000 */
[----:B------:R-:W-:Y:S01]  /*8150*/  F2FP.BF16.F32.PACK_AB R152, R153, R152 ;  /* 0x000000989998723e */ /* 0x000fe200000010ff */
[----:B------:R1:W-:Y:S01]  /*8160*/  STS [R5], R144 ;  /* 0x0000009005007388 */ /* 0x0003e20000000800 */
[----:B------:R-:W-:Y:S01]  /*8170*/  F2FP.BF16.F32.PACK_AB R154, R155, R154 ;  /* 0x0000009a9b9a723e */ /* 0x000fe200000010ff */
[----:B------:R-:W-:Y:S01]  /*8180*/  FMUL.FTZ R180, R180, UR8 ;  /* 0x00000008b4b47c20 */ /* 0x000fe20008410000 */
[----:B------:R-:W-:Y:S01]  /*8190*/  FMUL.FTZ R181, R181, UR8 ;  /* 0x00000008b5b57c20 */ /* 0x000fe20008410000 */
[----:B------:R1:W-:Y:S01]  /*81a0*/  STS [R5+0x400], R146 ;  /* 0x0004009205007388 */ /* 0x0003e20000000800 */
        /* <DEDUP_REMOVED lines=29> */
[----:B------:R-:W-:Y:S01]  /*8380*/  @UP0 UIADD3 UR16, UPT, UPT, UR40, UR44, URZ ;  /* 0x0000002c28100290 */ /* 0x000fe2000fffe0ff */
[----:B------:R-:W-:Y:S01]  /*8390*/  F2FP.BF16.F32.PACK_AB R172, R173, R172 ;  /* 0x000000acadac723e */ /* 0x000fe200000010ff */
[----:B------:R1:W-:Y:S01]  /*83a0*/  STS [R5+0x2400], R162 ;  /* 0x002400a205007388 */ /* 0x0003e20000000800 */
[----:B------:R-:W-:Y:S01]  /*83b0*/  F2FP.BF16.F32.PACK_AB R174, R175, R174 ;  /* 0x000000aeafae723e */ /* 0x000fe200000010ff */
[----:B----4-:R-:W-:Y:S01]  /*83c0*/  @UP0 UIMAD.WIDE.U32 UR18, UR16, UR10, URZ ;  /* 0x0000000a101202a5 */ /* 0x010fe2000f8e00ff */
[----:B------:R-:W-:Y:S01]  /*83d0*/  F2FP.BF16.F32.PACK_AB R180, R181, R180 ;  /* 0x000000b4b5b4723e */ /* 0x000fe200000010ff */
[----:B------:R1:W-:Y:S01]  /*83e0*/  STS [R3+0x13000], R152 ;  /* 0x0130009803007388 */ /* 0x0003e20000000800 */
[----:B------:R-:W-:Y:S01]  /*83f0*/  F2FP.BF16.F32.PACK_AB R182, R183, R182 ;  /* 0x000000b6b7b6723e */ /* 0x000fe200000010ff */
[----:B------:R-:W-:Y:S01]  /*8400*/  @UP0 UIMAD UR16, UR16, UR11, URZ ;  /* 0x0000000b101002a4 */ /* 0x000fe2000f8e02ff */
[----:B------:R-:W-:Y:S01]  /*8410*/  F2FP.BF16.F32.PACK_AB R192, R193, R192 ;  /* 0x000000c0c1c0723e */ /* 0x000fe200000010ff */
[----:B------:R1:W-:Y:S01]  /*8420*/  STS [R3+0x13400], R154 ;  /* 0x0134009a03007388 */ /* 0x0003e20000000800 */
[----:B------:R-:W-:Y:S01]  /*8430*/  F2FP.BF16.F32.PACK_AB R194, R195, R194 ;  /* 0x000000c2c3c2723e */ /* 0x000fe200000010ff */
[----:B------:R-:W-:Y:S01]  /*8440*/  @UP0 UIADD3 UR16, UPT, UPT, UR19, UR16, URZ ;  /* 0x0000001013100290 */ /* 0x000fe2000fffe0ff */
[----:B------:R-:W-:Y:S01]  /*8450*/  F2FP.BF16.F32.PACK_AB R184, R185, R184 ;  /* 0x000000b8b9b8723e */ /* 0x000fe200000010ff */
[----:B------:R1:W-:Y:S01]  /*8460*/  STS [R5+0x3000], R156 ;  /* 0x0030009c05007388 */ /* 0x0003e20000000800 */
[----:B------:R-:W-:-:S02]  /*8470*/  F2FP.BF16.F32.PACK_AB R186, R187, R186 ;  /* 0x000000babbba723e */ /* 0x000fc400000010ff */
[----:B------:R-:W-:Y:S01]  /*8480*/  F2FP.BF16.F32.PACK_AB R188, R189, R188 ;  /* 0x000000bcbdbc723e */ /* 0x000fe200000010ff */
[----:B------:R1:W-:Y:S01]  /*8490*/  STS [R5+0x3400], R158 ;  /* 0x0034009e05007388 */ /* 0x0003e20000000800 */
[----:B------:R-:W-:Y:S02]  /*84a0*/  F2FP.BF16.F32.PACK_AB R190, R191, R190 ;  /* 0x000000bebfbe723e */ /* 0x000fe400000010ff */
[----:B------:R-:W-:Y:S01]  /*84b0*/  F2FP.BF16.F32.PACK_AB R24, R25, R24 ;  /* 0x000000181918723e */ /* 0x000fe200000010ff */
[----:B------:R1:W-:Y:S01]  /*84c0*/  STS [R3+0x14000], R164 ;  /* 0x014000a403007388 */ /* 0x0003e20000000800 */
[----:B------:R-:W-:Y:S02]  /*84d0*/  F2FP.BF16.F32.PACK_AB R26, R27, R26 ;  /* 0x0000001a1b1a723e */ /* 0x000fe400000010ff */
        /* <DEDUP_REMOVED lines=38> */
[----:B------:R-:W-:-:S03]  /*8740*/  F2FP.BF16.F32.PACK_AB R78, R79, R78 ;  /* 0x0000004e4f4e723e */ /* 0x000fc600000010ff */
        /* <DEDUP_REMOVED lines=35> */
[----:B------:R-:W2:Y:S01]  /*8980*/  LDCU.64 UR10, c[0x0][0x5c0] ;  /* 0x0000b800ff0a77ac */ /* 0x000ea20008000a00 */
[----:B------:R-:W3:Y:S01]  /*8990*/  LDCU.64 UR8, c[0x0][0x5a8] ;  /* 0x0000b500ff0877ac */ /* 0x000ee20008000a00 */
[----:B------:R-:W-:-:S04]  /*89a0*/  USHF.R.S32.HI UR12, URZ, 0x1f, UR40 ;  /* 0x0000001fff0c7899 */ /* 0x000fc80008011428 */
[----:B--2---:R-:W-:Y:S02]  /*89b0*/  UIMAD UR12, UR12, UR10, URZ ;  /* 0x0000000a0c0c72a4 */ /* 0x004fe4000f8e02ff */
[----:B------:R-:W-:Y:S02]  /*89c0*/  UIMAD.WIDE.U32 UR14, UR40, UR10, URZ ;  /* 0x0000000a280e72a5 */ /* 0x000fe4000f8e00ff */
[----:B------:R-:W-:-:S04]  /*89d0*/  UIMAD UR12, UR40, UR11, UR12 ;  /* 0x0000000b280c72a4 */ /* 0x000fc8000f8e020c */
[----:B------:R-:W-:-:S03]  /*89e0*/  UIADD3 UR13, UPT, UPT, UR15, UR12, URZ ;  /* 0x0000000c0f0d7290 */ /* 0x000fc6000fffe0ff */
[----:B------:R-:W-:Y:S02]  /*89f0*/  UMOV UR12, UR14 ;  /* 0x0000000e000c7c82 */ /* 0x000fe40008000000 */
[----:B---3--:R-:W-:-:S04]  /*8a00*/  UIMAD.WIDE.U32 UR18, UR45, UR8, UR12 ;  /* 0x000000082d1272a5 */ /* 0x008fc8000f8e000c */
[----:B------:R-:W-:-:S12]  /*8a10*/  UIMAD UR16, UR45, UR9, UR19 ;  /* 0x000000092d1072a4 */ /* 0x000fd8000f8e0213 */
.L_x_316:
[----:B------:R-:W-:Y:S05]  /*8a20*/  BRA.U UP1, `(.L_x_317) ;  /* 0x00000001012c7547 */ /* 0x000fea000b800000 */
[----:B------:R-:W2:Y:S01]  /*8a30*/  LDCU.64 UR8, c[0x0][0x5c8] ;  /* 0x0000b900ff0877ac */ /* 0x000ea20008000a00 */
[----:B------:R-:W3:Y:S01]  /*8a40*/  LDCU.64 UR12, c[0x0][0x5b0] ;  /* 0x0000b600ff0c77ac */ /* 0x000ee20008000a00 */
[----:B------:R-:W-:-:S04]  /*8a50*/  USHF.R.S32.HI UR14, URZ, 0x1f, UR40 ;  /* 0x0000001fff0e7899 */ /* 0x000fc80008011428 */
[----:B--2---:R-:W-:Y:S02]  /*8a60*/  UIMAD UR14, UR14, UR8, URZ ;  /* 0x000000080e0e72a4 */ /* 0x004fe4000f8e02ff */
[----:B------:R-:W-:Y:S02]  /*8a70*/  UIMAD.WIDE.U32 UR20, UR40, UR8, URZ ;  /* 0x00000008281472a5 */ /* 0x000fe4000f8e00ff */
[----:B------:R-:W-:-:S04]  /*8a80*/  UIMAD UR14, UR40, UR9, UR14 ;  /* 0x00000009280e72a4 */ /* 0x000fc8000f8e020e */
[----:B------:R-:W-:-:S04]  /*8a90*/  UIADD3 UR21, UPT, UPT, UR21, UR14, URZ ;  /* 0x0000000e15157290 */ /* 0x000fc8000fffe0ff */
[----:B---3--:R-:W-:-:S04]  /*8aa0*/  UIMAD.WIDE.U32 UR20, UR45, UR12, UR20 ;  /* 0x0000000c2d1472a5 */ /* 0x008fc8000f8e0014 */
[----:B------:R-:W-:-:S06]  /*8ab0*/  UIMAD UR13, UR45, UR13, UR21 ;  /* 0x0000000d2d0d72a4 */ /* 0x000fcc000f8e0215 */
[----:B-1----:R-:W-:Y:S01]  /*8ac0*/  MOV R5, UR13 ;  /* 0x0000000d00057c02 */ /* 0x002fe20008000f00 */
[----:B------:R-:W-:Y:S06]  /*8ad0*/  BRA `(.L_x_318) ;  /* 0x0000000000187947 */ /* 0x000fec0003800000 */
.L_x_317:
[----:B------:R-:W2:Y:S01]  /*8ae0*/  LDCU.64 UR8, c[0x0][0x5c8] ;  /* 0x0000b900ff0877ac */ /* 0x000ea20008000a00 */
[----:B------:R-:W-:-:S04]  /*8af0*/  UIADD3 UR12, UPT, UPT, UR40, UR44, URZ ;  /* 0x0000002c280c7290 */ /* 0x000fc8000fffe0ff */
[----:B--2---:R-:W-:Y:S02]  /*8b00*/  UIMAD.WIDE.U32 UR20, UR12, UR8, URZ ;  /* 0x000000080c1472a5 */ /* 0x004fe4000f8e00ff */
[----:B------:R-:W-:-:S04]  /*8b10*/  UIMAD UR12, UR12, UR9, URZ ;  /* 0x000000090c0c72a4 */ /* 0x000fc8000f8e02ff */
[----:B------:R-:W-:-:S06]  /*8b20*/  UIADD3 UR12, UPT, UPT, UR21, UR12, URZ ;  /* 0x0000000c150c7290 */ /* 0x000fcc000fffe0ff */
[----:B-1----:R-:W-:-:S07]  /*8b30*/  MOV R5, UR12 ;  /* 0x0000000c00057c02 */ /* 0x002fce0008000f00 */
.L_x_318:
[----:B------:R-:W-:Y:S01]  /*8b40*/  BAR.SYNC.DEFER_BLOCKING 0x0 ;  /* 0x0000000000007b1d */ /* 0x000fe20000010000 */
[----:B------:R-:W-:Y:S02]  /*8b50*/  USHF.L.U32 UR14, UR41, 0x6, URZ ;  /* 0x00000006290e7899 */ /* 0x000fe400080006ff */
[----:B------:R-:W-:Y:S02]  /*8b60*/  USHF.L.U32 UR13, UR41, 0x6, URZ ;  /* 0x00000006290d7899 */ /* 0x000fe400080006ff */
[----:B------:R-:W-:-:S03]  /*8b70*/  UIMAD.WIDE.U32 UR32, UR14, UR10, URZ ;  /* 0x0000000a0e2072a5 */ /* 0x000fc6000f8e00ff */
[----:B------:R-:W1:Y:S01]  /*8b80*/  LDC.64 R2, c[0x0][0x5d8] ;  /* 0x00017600ff027b82 */ /* 0x000e620000000a00 */
[----:B------:R-:W-:Y:S01]  /*8b90*/  USHF.R.S32.HI UR15, URZ, 0x1f, UR14 ;  /* 0x0000001fff0f7899 */ /* 0x000fe2000801140e */
[----:B------:R-:W-:Y:S01]  /*8ba0*/  BSSY.RECONVERGENT B0, `(.L_x_319) ;  /* 0x0000035000007945 */ /* 0x000fe20003800200 */
[----:B------:R-:W-:Y:S01]  /*8bb0*/  UIADD3 UR39, UPT, UPT, -UR13, UR39, URZ ;  /* 0x000000270d277290 */ /* 0x000fe2000fffe1ff */
[----:B------:R-:W-:Y:S01]  /*8bc0*/  IMAD.U32 R10, RZ, RZ, UR32 ;  /* 0x00000020ff0a7e24 */ /* 0x000fe2000f8e00ff */
[----:B------:R-:W-:Y:S01]  /*8bd0*/  UIMAD UR12, UR15, UR10, URZ ;  /* 0x0000000a0f0c72a4 */ /* 0x000fe2000f8e02ff */
[----:B------:R-:W-:Y:S01]  /*8be0*/  IMAD.U32 R11, RZ, RZ, UR33 ;  /* 0x00000021ff0b7e24 */ /* 0x000fe2000f8e00ff */
[----:B------:R-:W-:Y:S01]  /*8bf0*/  MOV R56, UR32 ;  /* 0x0000002000387c02 */ /* 0x000fe20008000f00 */
[----:B------:R-:W-:Y:S01]  /*8c00*/  IMAD.U32 R57, RZ, RZ, UR33 ;  /* 0x00000021ff397e24 */ /* 0x000fe2000f8e00ff */
[----:B------:R-:W-:Y:S01]  /*8c10*/  LOP3.LUT R232, R10, 0x38, R232, 0xf8, !PT ;  /* 0x000000380ae87812 */ /* 0x000fe200078ef8e8 */
[----:B------:R-:W-:Y:S01]  /*8c20*/  UIMAD UR12, UR14, UR11, UR12 ;  /* 0x0000000b0e0c72a4 */ /* 0x000fe2000f8e020c */
[----:B------:R-:W-:Y:S01]  /*8c30*/  ISETP.GE.AND P4, PT, R0, UR39, PT ;  /* 0x0000002700007c0c */ /* 0x000fe2000bf86270 */
[----:B------:R-:W2:Y:S01]  /*8c40*/  LDC.64 R10, c[0x0][0x5e0] ;  /* 0x00017800ff0a7b82 */ /* 0x000ea20000000a00 */
[----:B------:R-:W-:-:S02]  /*8c50*/  IADD3 R74, P0, PT, R232, UR18, RZ ;  /* 0x00000012e84a7c10 */ /* 0x000fc4000ff1e0ff */
[----:B------:R-:W-:Y:S01]  /*8c60*/  IADD3 R56, PT, PT, R0, 0x20, RZ ;  /* 0x0000002000387810 */ /* 0x000fe20007ffe0ff */
[----:B------:R-:W-:Y:S01]  /*8c70*/  IMAD.U32 R7, RZ, RZ, UR12 ;  /* 0x0000000cff077e24 */ /* 0x000fe2000f8e00ff */
[----:B------:R3:W4:Y:S02]  /*8c80*/  LDS.128 R52, [R9+0x11000] ;  /* 0x0110000009347984 */ /* 0x0007240000000c00 */
[----:B------:R-:W-:Y:S02]  /*8c90*/  ISETP.GE.AND P6, PT, R56, UR39, PT ;  /* 0x0000002738007c0c */ /* 0x000fe4000bfc6270 */
[----:B------:R3:W2:Y:S01]  /*8ca0*/  LDS.128 R48, [R9+0x13000] ;  /* 0x0130000009307984 */ /* 0x0006a20000000c00 */
[----:B------:R-:W-:Y:S02]  /*8cb0*/  IADD3.X R75, PT, PT, R57, UR16, R7, P0, !PT ;  /* 0x00000010394b7c10 */ /* 0x000fe400087fe407 */
[----:B------:R-:W-:Y:S01]  /*8cc0*/  IADD3 R7, P0, PT, R0, 0x20, RZ ;  /* 0x0000002000077810 */ /* 0x000fe20007f1e0ff */
[----:B------:R3:W2:Y:S01]  /*8cd0*/  LDS.128 R44, [R9+0x15000] ;  /* 0x01500000092c7984 */ /* 0x0006a20000000c00 */
[----:B-1----:R-:W-:-:S02]  /*8ce0*/  IMAD.WIDE.U32 R74, R2, UR24, R74 ;  /* 0x00000018024a7c25 */ /* 0x002fc4000f8e004a */
[----:B------:R-:W-:Y:S01]  /*8cf0*/  IADD3.X R72, PT, PT, RZ, RZ, RZ, P0, !PT ;  /* 0x000000ffff487210 */ /* 0x000fe200007fe4ff */
[----:B------:R3:W1:Y:S01]  /*8d00*/  LDS.128 R40, [R9+0x18000] ;  /* 0x0180000009287984 */ /* 0x0006620000000c00 */
[----:B------:R-:W-:-:S03]  /*8d10*/  IMAD.U32 R2, RZ, RZ, UR8 ;  /* 0x00000008ff027e24 */ /* 0x000fc6000f8e00ff */
[----:B------:R3:W1:Y:S01]  /*8d20*/  LDS.128 R36, [R9+0x19000] ;  /* 0x0190000009247984 */ /* 0x0006620000000c00 */
[----:B------:R-:W-:-:S03]  /*8d30*/  IMAD R3, R3, UR24, R75 ;  /* 0x0000001803037c24 */ /* 0x000fc6000f8e024b */
[----:B------:R3:W1:Y:S04]  /*8d40*/  LDS.128 R32, [R9+0x1a000] ;  /* 0x01a0000009207984 */ /* 0x0006680000000c00 */
[----:B------:R3:W1:Y:S04]  /*8d50*/  LDS.128 R28, [R9+0x1b000] ;  /* 0x01b00000091c7984 */ /* 0x0006680000000c00 */
[----:B------:R3:W1:Y:S04]  /*8d60*/  LDS.128 R24, [R9+0x1c000] ;  /* 0x01c0000009187984 */ /* 0x0006680000000c00 */
[----:B------:R3:W1:Y:S04]  /*8d70*/  LDS.128 R20, [R9+0x1d000] ;  /* 0x01d0000009147984 */ /* 0x0006680000000c00 */
[----:B------:R3:W1:Y:S04]  /*8d80*/  LDS.128 R16, [R9+0x1e000] ;  /* 0x01e0000009107984 */ /* 0x0006680000000c00 */
[----:B------:R3:W1:Y:S01]  /*8d90*/  LDS.128 R12, [R9+0x1f000] ;  /* 0x01f00000090c7984 */ /* 0x0006620000000c00 */
[----:B--2-4-:R-:W-:Y:S05]  /*8da0*/  @P4 BRA `(.L_x_320) ;  /* 0x0000000000504947 */ /* 0x014fea0003800000 */
[----:B------:R-:W2:Y:S01]  /*8db0*/  LDCU UR16, c[0x0][0x440] ;  /* 0x00008800ff1077ac */ /* 0x000ea20008000800 */
[----:B------:R-:W4:Y:S01]  /*8dc0*/  LDS.128 R68, [R9+0x12000] ;  /* 0x0120000009447984 */ /* 0x000f220000000c00 */
[----:B------:R-:W-:Y:S01]  /*8dd0*/  IMAD.MOV.U32 R76, RZ, RZ, R74 ;  /* 0x000000ffff4c7224 */ /* 0x000fe200078e004a */
[----:B------:R-:W3:Y:S02]  /*8de0*/  LDCU.64 UR12, c[0x0][0x560] ;  /* 0x0000ac00ff0c77ac */ /* 0x000ee40008000a00 */
[----:B------:R-:W1:Y:S01]  /*8df0*/  LDS.128 R64, [R9+0x14000] ;  /* 0x0140000009407984 */ /* 0x000e620000000c00 */
[----:B------:R-:W-:-:S03]  /*8e00*/  IMAD.MOV.U32 R77, RZ, RZ, R3 ;  /* 0x000000ffff4d7224 */ /* 0x000fc600078e0003 */
[----:B------:R-:W1:Y:S01]  /*8e10*/  LDS.128 R60, [R9+0x16000] ;  /* 0x01600000093c7984 */ /* 0x000e620000000c00 */
[----:B------:R-:W-:-:S04]  /*8e20*/  IMAD.WIDE.U32 R78, R0, UR10, R76 ;  /* 0x0000000a004e7c25 */ /* 0x000fc8000f8e004c */
[----:B------:R-:W-:Y:S01]  /*8e30*/  IMAD R73, R0, UR11, R79 ;  /* 0x0000000b00497c24 */ /* 0x000fe2000f8e024f */
[----:B--2---:R-:W-:Y:S02]  /*8e40*/  ISETP.GE.AND P3, PT, R250, UR16, PT ;  /* 0x00000010fa007c0c */ /* 0x004fe4000bf66270 */
[----:B------:R-:W-:Y:S02]  /*8e50*/  ISETP.GE.AND P2, PT, R6, UR16, PT ;  /* 0x0000001006007c0c */ /* 0x000fe4000bf46270 */
[----:B------:R-:W-:Y:S02]  /*8e60*/  ISETP.GE.AND P1, PT, R8, UR16, PT ;  /* 0x0000001008007c0c */ /* 0x000fe4000bf26270 */
[----:B------:R-:W-:Y:S02]  /*8e70*/  ISETP.GE.AND P0, PT, R4, UR16, PT ;  /* 0x0000001004007c0c */ /* 0x000fe4000bf06270 */
[----:B---3--:R-:W-:-:S04]  /*8e80*/  LEA R76, P5, R78, UR12, 0x1 ;  /* 0x0000000c4e4c7c11 */ /* 0x008fc8000f8a08ff */
[----:B------:R-:W-:Y:S01]  /*8e90*/  LEA.HI.X R77, R78, UR13, R73, 0x1, P5 ;  /* 0x0000000d4e4d7c11 */ /* 0x000fe2000a8f0c49 */
[----:B------:R-:W2:Y:S04]  /*8ea0*/  @!P3 LDS.128 R56, [R9+0x10000] ;  /* 0x010000000938b984 */ /* 0x000ea80000000c00 */
[----:B----4-:R4:W-:Y:S04]  /*8eb0*/  @!P2 STG.E.128 desc[UR36][R76.64+0x80], R68 ;  /* 0x000080444c00a986 */ /* 0x0109e8000c101d24 */
[----:B-1----:R4:W-:Y:S04]  /*8ec0*/  @!P1 STG.E.128 desc[UR36][R76.64+0x100], R64 ;  /* 0x000100404c009986 */ /* 0x0029e8000c101d24 */
[----:B------:R4:W-:Y:S04]  /*8ed0*/  @!P0 STG.E.128 desc[UR36][R76.64+0x180], R60 ;  /* 0x0001803c4c008986 */ /* 0x0009e8000c101d24 */
[----:B--2---:R4:W-:Y:S02]  /*8ee0*/  @!P3 STG.E.128 desc[UR36][R76.64], R56 ;  /* 0x000000384c00b986 */ /* 0x0049e4000c101d24 */
.L_x_320:
[----:B------:R-:W-:Y:S05]  /*8ef0*/  BSYNC.RECONVERGENT B0 ;  /* 0x0000000000007941 */ /* 0x000fea0003800200 */
.L_x_319:
[----:B----4-:R2:W4:Y:S01]  /*8f00*/  LDS.128 R56, [R9+0x17000] ;  /* 0x0170000009387984 */ /* 0x0105220000000c00 */
[----:B------:R-:W-:Y:S04]  /*8f10*/  BSSY.RECONVERGENT B0, `(.L_x_321) ;  /* 0x0000014000007945 */ /* 0x000fe80003800200 */
[----:B------:R-:W-:Y:S05]  /*8f20*/  @P6 BRA `(.L_x_322) ;  /* 0x0000000000486947 */ /* 0x000fea0003800000 */
[----:B------:R-:W3:Y:S01]  /*8f30*/  LDCU UR16, c[0x0][0x440] ;  /* 0x00008800ff1077ac */ /* 0x000ee20008000800 */
[----:B------:R-:W-:Y:S02]  /*8f40*/  IMAD R60, R72, UR10, RZ ;  /* 0x0000000a483c7c24 */ /* 0x000fe4000f8e02ff */
[----:B------:R-:W-:Y:S01]  /*8f50*/  IMAD.MOV.U32 R62, RZ, RZ, R74 ;  /* 0x000000ffff3e7224 */ /* 0x000fe200078e004a */
[----:B------:R-:W2:Y:S01]  /*8f60*/  LDCU.64 UR12, c[0x0][0x560] ;  /* 0x0000ac00ff0c77ac */ /* 0x000ea20008000a00 */
[----:B------:R-:W-:Y:S02]  /*8f70*/  IMAD.MOV.U32 R63, RZ, RZ, R3 ;  /* 0x000000ffff3f7224 */ /* 0x000fe400078e0003 */
[C---:B------:R-:W-:Y:S02]  /*8f80*/  IMAD R60, R7.reuse, UR11, R60 ;  /* 0x0000000b073c7c24 */ /* 0x040fe4000f8e023c */
[----:B------:R-:W-:-:S04]  /*8f90*/  IMAD.WIDE.U32 R62, R7, UR10, R62 ;  /* 0x0000000a073e7c25 */ /* 0x000fc8000f8e003e */
[----:B------:R-:W-:Y:S01]  /*8fa0*/  IMAD.IADD R60, R60, 0x1, R63 ;  /* 0x000000013c3c7824 */ /* 0x000fe200078e023f */
[----:B---3--:R-:W-:Y:S02]  /*8fb0*/  ISETP.GE.AND P3, PT, R250, UR16, PT ;  /* 0x00000010fa007c0c */ /* 0x008fe4000bf66270 */
[----:B------:R-:W-:Y:S02]  /*8fc0*/  ISETP.GE.AND P2, PT, R6, UR16, PT ;  /* 0x0000001006007c0c */ /* 0x000fe4000bf46270 */
[----:B------:R-:W-:Y:S02]  /*8fd0*/  ISETP.GE.AND P1, PT, R8, UR16, PT ;  /* 0x0000001008007c0c */ /* 0x000fe4000bf26270 */
[----:B------:R-:W-:Y:S02]  /*8fe0*/  ISETP.GE.AND P0, PT, R4, UR16, PT ;  /* 0x0000001004007c0c */ /* 0x000fe4000bf06270 */
[----:B--2---:R-:W-:-:S04]  /*8ff0*/  LEA R64, P5, R62, UR12, 0x1 ;  /* 0x0000000c3e407c11 */ /* 0x004fc8000f8a08ff */
[----:B------:R-:W-:-:S05]  /*9000*/  LEA.HI.X R65, R62, UR13, R60, 0x1, P5 ;  /* 0x0000000d3e417c11 */ /* 0x000fca000a8f0c3c */
[----:B------:R2:W-:Y:S04]  /*9010*/  @!P3 STG.E.128 desc[UR36][R64.64], R52 ;  /* 0x000000344000b986 */ /* 0x0005e8000c101d24 */
[----:B------:R2:W-:Y:S04]  /*9020*/  @!P2 STG.E.128 desc[UR36][R64.64+0x80], R48 ;  /* 0x000080304000a986 */ /* 0x0005e8000c101d24 */
[----:B------:R2:W-:Y:S04]  /*9030*/  @!P1 STG.E.128 desc[UR36][R64.64+0x100], R44 ;  /* 0x0001002c40009986 */ /* 0x0005e8000c101d24 */
[----:B----4-:R2:W-:Y:S02]  /*9040*/  @!P0 STG.E.128 desc[UR36][R64.64+0x180], R56 ;  /* 0x0001803840008986 */ /* 0x0105e4000c101d24 */
.L_x_322:
[----:B------:R-:W-:Y:S05]  /*9050*/  BSYNC.RECONVERGENT B0 ;  /* 0x0000000000007941 */ /* 0x000fea0003800200 */
.L_x_321:
[----:B------:R-:W-:Y:S01]  /*9060*/  MOV R251, RZ ;  /* 0x000000ff00fb7202 */ /* 0x000fe20000000f00 */
[----:B------:R-:W-:Y:S01]  /*9070*/  UIMAD UR15, UR15, UR8, URZ ;  /* 0x000000080f0f72a4 */ /* 0x000fe2000f8e02ff */
[----:B------:R-:W-:Y:S01]  /*9080*/  BSSY.RECONVERGENT B0, `(.L_x_323) ;  /* 0x0000017000007945 */ /* 0x000fe20003800200 */
[----:B------:R-:W-:Y:S02]  /*9090*/  IMAD.WIDE.U32 R2, R2, UR14, R250 ;  /* 0x0000000e02027c25 */ /* 0x000fe4000f8e00fa */
[----:B------:R-:W-:Y:S01]  /*90a0*/  UIMAD UR15, UR14, UR9, UR15 ;  /* 0x000000090e0f72a4 */ /* 0x000fe2000f8e020f */
[----:B------:R-:W-:-:S05]  /*90b0*/  IADD3 R2, P0, PT, R2, UR20, RZ ;  /* 0x0000001402027c10 */ /* 0x000fca000ff1e0ff */
[----:B------:R-:W-:-:S03]  /*90c0*/  IADD3.X R3, PT, PT, R5, UR15, R3, P0, !PT ;  /* 0x0000000f05037c10 */ /* 0x000fc600087fe403 */
[----:B------:R-:W-:-:S04]  /*90d0*/  IMAD.WIDE.U32 R2, R10, UR24, R2 ;  /* 0x000000180a027c25 */ /* 0x000fc8000f8e0002 */
[----:B------:R-:W-:Y:S01]  /*90e0*/  IMAD R11, R11, UR24, R3 ;  /* 0x000000180b0b7c24 */ /* 0x000fe2000f8e0203 */
[----:B------:R-:W-:Y:S06]  /*90f0*/  @P4 BRA `(.L_x_324) ;  /* 0x00000000003c4947 */ /* 0x000fec0003800000 */
[----:B------:R-:W1:Y:S01]  /*9100*/  LDCU UR12, c[0x0][0x440] ;  /* 0x00008800ff0c77ac */ /* 0x000e620008000800 */
[----:B------:R-:W-:Y:S01]  /*9110*/  IMAD.MOV.U32 R10, RZ, RZ, R2 ;  /* 0x000000ffff0a7224 */ /* 0x000fe200078e0002 */
[----:B------:R-:W3:Y:S03]  /*9120*/  LDCU.64 UR10, c[0x0][0x568] ;  /* 0x0000ad00ff0a77ac */ /* 0x000ee60008000a00 */
[----:B--2---:R-:W-:-:S04]  /*9130*/  IMAD.WIDE.U32 R44, R0, UR8, R10 ;  /* 0x00000008002c7c25 */ /* 0x004fc8000f8e000a */
[----:B------:R-:W-:Y:S01]  /*9140*/  IMAD R0, R0, UR9, R45 ;  /* 0x0000000900007c24 */ /* 0x000fe2000f8e022d */
[----:B-1----:R-:W-:Y:S02]  /*9150*/  ISETP.GE.AND P3, PT, R250, UR12, PT ;  /* 0x0000000cfa007c0c */ /* 0x002fe4000bf66270 */
[----:B------:R-:W-:Y:S02]  /*9160*/  ISETP.GE.AND P2, PT, R6, UR12, PT ;  /* 0x0000000c06007c0c */ /* 0x000fe4000bf46270 */
[----:B------:R-:W-:Y:S02]  /*9170*/  ISETP.GE.AND P1, PT, R8, UR12, PT ;  /* 0x0000000c08007c0c */ /* 0x000fe4000bf26270 */
[----:B------:R-:W-:Y:S02]  /*9180*/  ISETP.GE.AND P0, PT, R4, UR12, PT ;  /* 0x0000000c04007c0c */ /* 0x000fe4000bf06270 */
[----:B---3--:R-:W-:-:S04]  /*9190*/  LEA R46, P4, R44, UR10, 0x1 ;  /* 0x0000000a2c2e7c11 */ /* 0x008fc8000f8808ff */
[----:B------:R-:W-:-:S05]  /*91a0*/  LEA.HI.X R47, R44, UR11, R0, 0x1, P4 ;  /* 0x0000000b2c2f7c11 */ /* 0x000fca000a0f0c00 */
[----:B------:R1:W-:Y:S04]  /*91b0*/  @!P3 STG.E.128 desc[UR36][R46.64], R40 ;  /* 0x000000282e00b986 */ /* 0x0003e8000c101d24 */
[----:B------:R1:W-:Y:S04]  /*91c0*/  @!P2 STG.E.128 desc[UR36][R46.64+0x80], R32 ;  /* 0x000080202e00a986 */ /* 0x0003e8000c101d24 */
[----:B------:R1:W-:Y:S04]  /*91d0*/  @!P1 STG.E.128 desc[UR36][R46.64+0x100], R24 ;  /* 0x000100182e009986 */ /* 0x0003e8000c101d24 */
[----:B------:R1:W-:Y:S02]  /*91e0*/  @!P0 STG.E.128 desc[UR36][R46.64+0x180], R16 ;  /* 0x000180102e008986 */ /* 0x0003e4000c101d24 */
.L_x_324:
[----:B------:R-:W-:Y:S05]  /*91f0*/  BSYNC.RECONVERGENT B0 ;  /* 0x0000000000007941 */ /* 0x000fea0003800200 */
.L_x_323:
        /* <DEDUP_REMOVED lines=14> */
[----:B-1----:R1:W-:Y:S04]  /*92e0*/  @!P3 STG.E.128 desc[UR36][R4.64], R36 ;  /* 0x000000240400b986 */ /* 0x0023e8000c101d24 */
[----:B------:R1:W-:Y:S04]  /*92f0*/  @!P2 STG.E.128 desc[UR36][R4.64+0x80], R28 ;  /* 0x0000801c0400a986 */ /* 0x0003e8000c101d24 */
[----:B------:R1:W-:Y:S04]  /*9300*/  @!P1 STG.E.128 desc[UR36][R4.64+0x100], R20 ;  /* 0x0001001404009986 */ /* 0x0003e8000c101d24 */
[----:B------:R1:W-:Y:S02]  /*9310*/  @!P0 STG.E.128 desc[UR36][R4.64+0x180], R12 ;  /* 0x0001800c04008986 */ /* 0x0003e4000c101d24 */
.L_x_292:
[----:B------:R-:W-:Y:S05]  /*9320*/  BSYNC.RECONVERGENT B1 ;  /* 0x0000000000017941 */ /* 0x000fea0003800200 */
.L_x_270:
[----:B------:R-:W3:Y:S01]  /*9330*/  LDCU UR9, c[0x0][0x438] ;  /* 0x00008700ff0977ac */ /* 0x000ee20008000800 */
[----:B------:R-:W2:Y:S01]  /*9340*/  LDCU UR10, c[0x0][0x370] ;  /* 0x00006e00ff0a77ac */ /* 0x000ea20008000800 */
[----:B---3--:R-:W-:-:S04]  /*9350*/  UIADD3 UR9, UPT, UPT, UR9, 0x3f, URZ ;  /* 0x0000003f09097890 */ /* 0x008fc8000fffe0ff */
        /* <DEDUP_REMOVED lines=8> */
.L_x_326:
        /* <DEDUP_REMOVED lines=10> */
.L_x_1264:


//--------------------- .text._ZN5flash44flash_bwd_dq_dk_dv_loop_seqk_parallel_kernelI23Flash_bwd_kernel_traitsILi256ELi64ELi64ELi8ELi4ELi2ELi2ELb0ELb1EN7cutlass10bfloat16_tE19Flash_kernel_traitsILi256ELi64ELi64ELi8ES3_EELb0ELb1ELb0ELb0ELb0ELb1ELb0EEEvNS_16Flash_bwd_paramsE --------------------------
	.section	.text._ZN5flash44flash_bwd_dq_dk_dv_loop_seqk_parallel_kernelI23Flash_bwd_kernel_traitsILi256ELi64ELi64ELi8ELi4ELi2ELi2ELb0ELb1EN7cutlass10bfloat16_tE19Flash_kernel_traitsILi256ELi64ELi64ELi8ES3_EELb0ELb1ELb0ELb0ELb0ELb1ELb0EEEvNS_16Flash_bwd_paramsE,"ax",@progbits
	.align	128
        .global         _ZN5flash44flash_bwd_dq_dk_dv_loop_seqk_parallel_kernelI23Flash_bwd_kernel_traitsILi256ELi64ELi64ELi8ELi4ELi2ELi2ELb0ELb1EN7cutlass10bfloat16_tE19Flash_kernel_traitsILi256ELi64ELi64ELi8ES3_EELb0ELb1ELb0ELb0ELb0ELb1ELb0EEEvNS_16Flash_bwd_paramsE
        .type           _ZN5flash44flash_bwd_dq_dk_dv_loop_seqk_parallel_kernelI23Flash_bwd_kernel_traitsILi256ELi64ELi64ELi8ELi4ELi2ELi2ELb0ELb1EN7cutlass10bfloat16_tE19Flash_kernel_traitsILi256ELi64ELi64ELi8ES3_EELb0ELb1ELb0ELb0ELb0ELb1ELb0EEEvNS_16Flash_bwd_paramsE,@function
        .size           _ZN5flash44flash_bwd_dq_dk_dv_loop_seqk_parallel_kernelI23Flash_bwd_kernel_traitsILi256ELi64ELi64ELi8ELi4ELi2ELi2ELb0ELb1EN7cutlass10bfloat16_tE19Flash_kernel_traitsILi256ELi64ELi64ELi8ES3_EELb0ELb1ELb0ELb0ELb0ELb1ELb0EEEvNS_16Flash_bwd_paramsE,(.L_x_1265 - _ZN5flash44flash_bwd_dq_dk_dv_loop_seqk_parallel_kernelI23Flash_bwd_kernel_traitsILi256ELi64ELi64ELi8ELi4ELi2ELi2ELb0ELb1EN7cutlass10bfloat16_tE19Flash_kernel_traitsILi256ELi64ELi64ELi8ES3_EELb0ELb1ELb0ELb0ELb0ELb1ELb0EEEvNS_16Flash_bwd_paramsE)
        .other          _ZN5flash44flash_bwd_dq_dk_dv_loop_seqk_parallel_kernelI23Flash_bwd_kernel_traitsILi256ELi64ELi64ELi8ELi4ELi2ELi2ELb0ELb1EN7cutlass10bfloat16_tE19Flash_kernel_traitsILi256ELi64ELi64ELi8ES3_EELb0ELb1ELb0ELb0ELb0ELb1ELb0EEEvNS_16Flash_bwd_paramsE,@"STO_CUDA_ENTRY STV_DEFAULT"
_ZN5flash44flash_bwd_dq_dk_dv_loop_seqk_parallel_kernelI23Flash_bwd_kernel_traitsILi256ELi64ELi64ELi8ELi4ELi2ELi2ELb0ELb1EN7cutlass10bfloat16_tE19Flash_kernel_traitsILi256ELi64ELi64ELi8ES3_EELb0ELb1ELb0ELb0ELb0ELb1ELb0EEEvNS_16Flash_bwd_paramsE:
.text._ZN5flash44flash_bwd_dq_dk_dv_loop_seqk_parallel_kernelI23Flash_bwd_kernel_traitsILi256ELi64ELi64ELi8ELi4ELi2ELi2ELb0ELb1EN7cutlass10bfloat16_tE19Flash_kernel_traitsILi256ELi64ELi64ELi8ES3_EELb0ELb1ELb0ELb0ELb0ELb1ELb0EEEvNS_16Flash_bwd_paramsE:
        /* <DEDUP_REMOVED lines=48> */
.L_x_363:
[----:B--2---:R-:W2:Y:S01]  /*0300*/  LDCU.64 UR8, c[0x0][0x478] ;  /* 0x00008f00ff0877ac */ /* 0x004ea20008000a00 */
[----:B------:R-:W-:Y:S02]  /*0310*/  PLOP3.LUT P1, PT, PT, PT, UP3, 0x80, 0x8 ;  /* 0x000000000008781c */ /* 0x000fe40003f2f038 */
[----:B------:R-:W-:Y:S01]  /*0320*/  PLOP3.LUT P4, PT, PT, PT, UP5, 0x80, 0x8 ;  /* 0x000000000008781c */ /* 0x000fe20003f8f058 */
[----:B------:R-:W-:Y:S01]  /*0330*/  @UP3 ULEA UR12, UP0, UR43, UR6, 0x2 ;  /* 0x000000062b0c3291 */ /* 0x000fe2000f8010ff */
[----:B------:R-:W-:Y:S01]  /*0340*/  PLOP3.LUT P2, PT, PT, PT, UP4, 0x80, 0x8 ;  /* 0x000000000008781c */ /* 0x000fe20003f4f048 */
[----:B------:R-:W-:Y:S02]  /*0350*/  UISETP.NE.AND UP2, UPT, UR29, URZ, UPT ;  /* 0x000000ff1d00728c */ /* 0x000fe4000bf45270 */
[----:B------:R-:W-:Y:S02]  /*0360*/  @UP3 ULEA.HI.X UR13, UR43, UR7, URZ, 0x2, UP0 ;  /* 0x000000072b0d3291 */ /* 0x000fe400080f14ff */
[----:B---3--:R-:W-:-:S02]  /*0370*/  IMAD.U32 R12, RZ, RZ, UR12 ;  /* 0x0000000cff0c7e24 */ /* 0x008fc4000f8e00ff */
[----:B------:R-:W-:Y:S02]  /*0380*/  PLOP3.LUT P3, PT, PT, PT, UP2, 0x80, 0x8 ;  /* 0x000000000008781c */ /* 0x000fe40003f6f028 */
[----:B------:R-:W-:Y:S01]  /*0390*/  IMAD.U32 R13, RZ, RZ, UR13 ;  /* 0x0000000dff0d7e24 */ /* 0x000fe2000f8e00ff */
[----:B-1----:R-:W-:Y:S02]  /*03a0*/  UIMAD.WIDE.U32 UR12, UR43, 0x4, UR30 ;  /* 0x000000042b0c78a5 */ /* 0x002fe4000f8e001e */
[----:B--2---:R-:W-:Y:S01]  /*03b0*/  UISETP.NE.U32.AND UP0, UPT, UR8, URZ, UPT ;  /* 0x000000ff0800728c */ /* 0x004fe2000bf05070 */
[----:B------:R-:W-:Y:S01]  /*03c0*/  IMAD.U32 R6, RZ, RZ, UR40 ;  /* 0x00000028ff067e24 */ /* 0x000fe2000f8e00ff */
[----:B------:R-:W2:Y:S02]  /*03d0*/  @P1 LDG.E R3, desc[UR36][R12.64] ;  /* 0x000000240c031981 */ /* 0x000ea4000c1e1900 */
        /* <DEDUP_REMOVED lines=40> */
.L_x_327:
        /* <DEDUP_REMOVED lines=34> */
.L_x_329:
[----:B------:R-:W1:Y:S01]  /*0880*/  LDCU.64 UR14, c[0x0][0x3b8] ;  /* 0x00007700ff0e77ac */ /* 0x000e620008000a00 */
[----:B------:R-:W-:-:S04]  /*0890*/  UIADD3 UR8, UPT, UPT, UR44, UR45, URZ ;  /* 0x0000002d2c087290 */ /* 0x000fc8000fffe0ff */
[----:B-1----:R-:W-:Y:S02]  /*08a0*/  UIMAD.WIDE.U32 UR50, UR8, UR14, URZ ;  /* 0x0000000e083272a5 */ /* 0x002fe4000f8e00ff */
[----:B------:R-:W-:-:S04]  /*08b0*/  UIMAD UR8, UR8, UR15, URZ ;  /* 0x0000000f080872a4 */ /* 0x000fc8000f8e02ff */
[----:B------:R-:W-:-:S06]  /*08c0*/  UIADD3 UR8, UPT, UPT, UR51, UR8, URZ ;  /* 0x0000000833087290 */ /* 0x000fcc000fffe0ff */
[----:B------:R-:W-:Y:S02]  /*08d0*/  MOV R7, UR8 ;  /* 0x0000000800077c02 */ /* 0x000fe40008000f00 */
.L_x_330:
        /* <DEDUP_REMOVED lines=41> */
.L_x_331:
[----:B------:R-:W1:Y:S01]  /*0b70*/  LDCU.64 UR12, c[0x0][0x3c0] ;  /* 0x00007800ff0c77ac */ /* 0x000e620008000a00 */
[----:B------:R-:W-:-:S04]  /*0b80*/  UIADD3 UR8, UPT, UPT, UR44, UR45, URZ ;  /* 0x0000002d2c087290 */ /* 0x000fc8000fffe0ff */
[----:B-1----:R-:W-:Y:S02]  /*0b90*/  UIMAD.WIDE.U32 UR52, UR8, UR12, URZ ;  /* 0x0000000c083472a5 */ /* 0x002fe4000f8e00ff */
[----:B------:R-:W-:-:S04]  /*0ba0*/  UIMAD UR8, UR8, UR13, URZ ;  /* 0x0000000d080872a4 */ /* 0x000fc8000f8e02ff */
[----:B------:R-:W-:-:S06]  /*0bb0*/  UIADD3 UR8, UPT, UPT, UR53, UR8, URZ ;  /* 0x0000000835087290 */ /* 0x000fcc000fffe0ff */
[----:B------:R-:W-:-:S07]  /*0bc0*/  MOV R6, UR8 ;  /* 0x0000000800067c02 */ /* 0x000fce0008000f00 */
.L_x_332:
        /* <DEDUP_REMOVED lines=27> */
.L_x_333:
[----:B------:R-:W-:Y:S02]  /*0d80*/  IMAD R18, R27, UR19, RZ ;  /* 0x000000131b127c24 */ /* 0x000fe4000f8e02ff */
[----:B------:R-:W-:-:S05]  /*0d90*/  IMAD.WIDE.U32 R16, R26, UR19, RZ ;  /* 0x000000131a107c25 */ /* 0x000fca000f8e00ff */
[----:B------:R-:W-:-:S07]  /*0da0*/  IADD3 R18, PT, PT, R17, R18, RZ ;  /* 0x0000001211127210 */ /* 0x000fce0007ffe0ff */
.L_x_334:
        /* <DEDUP_REMOVED lines=20> */
.L_x_335:
[----:B------:R-:W1:Y:S01]  /*0ef0*/  LDCU UR55, c[0x0][0x434] ;  /* 0x00008680ff3777ac */ /* 0x000e620008000800 */
[----:B------:R-:W-:-:S04]  /*0f00*/  UIMAD UR8, UR43, UR20, UR27 ;  /* 0x000000142b0872a4 */ /* 0x000fc8000f8e021b */
[----:B-1----:R-:W-:-:S12]  /*0f10*/  UIMAD UR55, UR8, UR55, URZ ;  /* 0x00000037083772a4 */ /* 0x002fd8000f8e02ff */
.L_x_336:
        /* <DEDUP_REMOVED lines=10> */
.L_x_337:
[----:B------:R-:W1:Y:S01]  /*0fc0*/  LDCU UR54, c[0x0][0x444] ;  /* 0x00008880ff3677ac */ /* 0x000e620008000800 */
[----:B------:R-:W-:-:S04]  /*0fd0*/  UIMAD UR8, UR43, UR20, UR27 ;  /* 0x000000142b0872a4 */ /* 0x000fc8000f8e021b */
[----:B-1----:R-:W-:-:S12]  /*0fe0*/  UIMAD UR54, UR8, UR54, URZ ;  /* 0x00000036083672a4 */ /* 0x002fd8000f8e02ff */
.L_x_338:
        /* <DEDUP_REMOVED lines=17> */
[----:B------:R-:W-:Y:S02]  /*1100*/  LOP3.LUT R15, R0, 0x1f, RZ, 0xc0, !PT ;  /* 0x0000001f000f7812 */ /* 0x000fe400078ec0ff */
[----:B------:R-:W-:-:S03]  /*1110*/  UISETP.LT.AND UP0, UPT, URZ, UR51, UPT ;  /* 0x00000033ff00728c */ /* 0x000fc6000bf01270 */
[----:B------:R-:W1:Y:S01]  /*1120*/  LDCU.128 UR8, c[0x0][0x590] ;  /* 0x0000b200ff0877ac */ /* 0x000e620008000c00 */
[----:B------:R-:W-:Y:S01]  /*1130*/  LOP3.LUT R14, R10, 0x38, RZ, 0xc0, !PT ;  /* 0x000000380a0e7812 */ /* 0x000fe200078ec0ff */
[----:B------:R-:W-:-:S03]  /*1140*/  USEL UR51, URZ, UR51, !UP0 ;  /* 0x00000033ff337287 */ /* 0x000fc6000c000000 */
[----:B------:R-:W-:Y:S01]  /*1150*/  IADD3 R24, P0, PT, R14, UR58, RZ ;  /* 0x0000003a0e187c10 */ /* 0x000fe2000ff1e0ff */
[----:B------:R-:W2:Y:S04]  /*1160*/  LDCU.64 UR58, c[0x0][0x420] ;  /* 0x00008400ff3a77ac */ /* 0x000ea80008000a00 */
[----:B------:R-:W-:Y:S01]  /*1170*/  IMAD.X R25, RZ, RZ, UR21, P0 ;  /* 0x00000015ff197e24 */ /* 0x000fe200080e06ff */
[----:B------:R-:W-:Y:S01]  /*1180*/  IADD3 R17, P1, P0, R26, R16, R20 ;  /* 0x000000101a117210 */ /* 0x000fe2000783e014 */
[----:B------:R-:W4:Y:S01]  /*1190*/  LDCU.64 UR20, c[0x0][0x3c8] ;  /* 0x00007900ff1477ac */ /* 0x000f220008000a00 */
[----:B------:R-:W-:Y:S02]  /*11a0*/  SHF.R.U32.HI R16, RZ, 0x5, R0 ;  /* 0x00000005ff107819 */ /* 0x000fe40000011600 */
        /* <DEDUP_REMOVED lines=8> */
[----:B------:R-:W-:Y:S01]  /*1230*/  MOV R15, RZ ;  /* 0x000000ff000f7202 */ /* 0x000fe20000000f00 */
[----:B--2---:R-:W-:Y:S02]  /*1240*/  UIMAD.WIDE UR58, UR55, 0x4, UR58 ;  /* 0x00000004373a78a5 */ /* 0x004fe4000f8e023a */
[----:B------:R-:W-:Y:S01]  /*1250*/  IMAD.U32 R13, RZ, RZ, UR10 ;  /* 0x0000000aff0d7e24 */ /* 0x000fe2000f8e00ff */
[----:B------:R-:W-:Y:S01]  /*1260*/  IADD3 R19, PT, PT, R23, UR19, RZ ;  /* 0x0000001317137c10 */ /* 0x000fe2000fffe0ff */
[----:B------:R-:W-:-:S02]  /*1270*/  IMAD.MOV.U32 R18, RZ, RZ, R22 ;  /* 0x000000ffff127224 */ /* 0x000fc400078e0016 */
[----:B---3--:R-:W-:-:S04]  /*1280*/  IMAD.WIDE.U32 R22, R2, UR49, R14 ;  /* 0x0000003102167c25 */ /* 0x008fc8000f8e000e */
[----:B------:R-:W-:Y:S01]  /*1290*/  IMAD.WIDE.U32 R24, R13, UR27, R18 ;  /* 0x0000001b0d187c25 */ /* 0x000fe2000f8e0012 */
[----:B------:R-:W-:-:S03]  /*12a0*/  IADD3 R22, P0, PT, R22, UR16, RZ ;  /* 0x0000001016167c10 */ /* 0x000fc6000ff1e0ff */
[----:B------:R-:W-:Y:S01]  /*12b0*/  IMAD R18, R2, UR17, RZ ;  /* 0x0000001102127c24 */ /* 0x000fe2000f8e02ff */
[----:B------:R-:W1:Y:S01]  /*12c0*/  LDCU.64 UR16, c[0x0][0x550] ;  /* 0x0000aa00ff1077ac */ /* 0x000e620008000a00 */
[----:B-----5:R-:W-:-:S04]  /*12d0*/  IMAD.WIDE.U32 R20, R8, UR25, RZ ;  /* 0x0000001908147c25 */ /* 0x020fc8000f8e00ff */
[----:B------:R-:W-:Y:S01]  /*12e0*/  IMAD R8, R3, UR49, R18 ;  /* 0x0000003103087c24 */ /* 0x000fe2000f8e0212 */
[----:B------:R-:W-:Y:S01]  /*12f0*/  SEL R13, R20, RZ, P5 ;  /* 0x000000ff140d7207 */ /* 0x000fe20002800000 */
[----:B------:R-:W-:Y:S01]  /*1300*/  IMAD.U32 R19, RZ, RZ, UR11 ;  /* 0x0000000bff137e24 */ /* 0x000fe2000f8e00ff */
[----:B------:R-:W2:Y:S01]  /*1310*/  LDCU.64 UR10, c[0x0][0x570] ;  /* 0x0000ae00ff0a77ac */ /* 0x000ea20008000a00 */
[----:B----4-:R-:W-:Y:S01]  /*1320*/  IMAD.U32 R20, RZ, RZ, UR20 ;  /* 0x00000014ff147e24 */ /* 0x010fe2000f8e00ff */
[----:B------:R-:W-:Y:S01]  /*1330*/  IADD3.X R23, PT, PT, R23, UR18, R8, P0, !PT ;  /* 0x0000001217177c10 */ /* 0x000fe200087fe408 */
[----:B------:R-:W-:Y:S01]  /*1340*/  IMAD R8, R9, UR25, R21 ;  /* 0x0000001909087c24 */ /* 0x000fe2000f8e0215 */
[----:B------:R-:W3:Y:S01]  /*1350*/  LDCU.64 UR18, c[0x0][0x380] ;  /* 0x00007000ff1277ac */ /* 0x000ee20008000a00 */
[----:B------:R-:W-:Y:S01]  /*1360*/  IADD3 R17, P1, P0, R16, R17, R13 ;  /* 0x0000001110117210 */ /* 0x000fe2000783e00d */
[----:B------:R-:W-:Y:S01]  /*1370*/  IMAD.SHL.U32 R12, R12, 0x40, RZ ;  /* 0x000000400c0c7824 */ /* 0x000fe200078e00ff */
[----:B------:R-:W-:Y:S01]  /*1380*/  SHF.R.U32.HI R13, RZ, 0x3, R0 ;  /* 0x00000003ff0d7819 */ /* 0x000fe20000011600 */
[----:B------:R-:W-:Y:S01]  /*1390*/  IMAD R19, R19, UR27, R25 ;  /* 0x0000001b13137c24 */ /* 0x000fe2000f8e0219 */
[----:B------:R-:W-:Y:S01]  /*13a0*/  SHF.R.S32.HI R16, RZ, 0x1f, R16 ;  /* 0x0000001fff107819 */ /* 0x000fe20000011410 */
[----:B------:R-:W-:Y:S01]  /*13b0*/  IMAD.MOV.U32 R18, RZ, RZ, R24 ;  /* 0x000000ffff127224 */ /* 0x000fe200078e0018 */
[----:B------:R-:W-:Y:S01]  /*13c0*/  SEL R8, R8, RZ, P5 ;  /* 0x000000ff08087207 */ /* 0x000fe20002800000 */
[----:B------:R-:W-:Y:S01]  /*13d0*/  IMAD.WIDE.U32 R20, R20, UR27, R22 ;  /* 0x0000001b14147c25 */ /* 0x000fe2000f8e0016 */
[----:B------:R-:W-:Y:S01]  /*13e0*/  MOV R9, UR21 ;  /* 0x0000001500097c02 */ /* 0x000fe20008000f00 */
[----:B------:R-:W-:Y:S01]  /*13f0*/  USHF.L.U64.HI UR20, UR8, 0x5, UR9 ;  /* 0x0000000508147899 */ /* 0x000fe20008010209 */
[----:B------:R-:W-:Y:S01]  /*1400*/  IADD3.X R11, PT, PT, R16, R11, R8, P1, P0 ;  /* 0x0000000b100b7210 */ /* 0x000fe20000fe0408 */
[----:B------:R-:W-:Y:S01]  /*1410*/  IMAD.WIDE.U32 R18, R13, UR8, R18 ;  /* 0x000000080d127c25 */ /* 0x000fe2000f8e0012 */
[----:B------:R-:W-:-:S03]  /*1420*/  IADD3 R8, P0, PT, R12, R17, RZ ;  /* 0x000000110c087210 */ /* 0x000fc60007f1e0ff */
[----:B------:R-:W-:Y:S01]  /*1430*/  IMAD R21, R9, UR27, R21 ;  /* 0x0000001b09157c24 */ /* 0x000fe2000f8e0215 */
[----:B------:R-:W-:Y:S01]  /*1440*/  LEA.HI.X.SX32 R11, R12, R11, 0x1, P0 ;  /* 0x0000000b0c0b7211 */ /* 0x000fe200000f0eff */
[C---:B------:R-:W-:Y:S01]  /*1450*/  IMAD R9, R13.reuse, UR9, R19 ;  /* 0x000000090d097c24 */ /* 0x040fe2000f8e0213 */
[----:B-1----:R-:W-:Y:S01]  /*1460*/  LEA R244, P2, R18, UR16, 0x1 ;  /* 0x0000001012f47c11 */ /* 0x002fe2000f8408ff */
[C---:B------:R-:W-:Y:S01]  /*1470*/  IMAD.WIDE.U32 R20, R13.reuse, R2, R20 ;  /* 0x000000020d147225 */ /* 0x040fe200078e0014 */
[----:B--2---:R-:W-:Y:S01]  /*1480*/  LEA R238, P0, R8, UR10, 0x2 ;  /* 0x0000000a08ee7c11 */ /* 0x004fe2000f8010ff */
[----:B------:R-:W-:Y:S01]  /*1490*/  USHF.L.U32 UR16, UR8, 0x5, URZ ;  /* 0x0000000508107899 */ /* 0x000fe200080006ff */
[----:B------:R-:W-:Y:S01]  /*14a0*/  LEA.HI.X R245, R18, UR17, R9, 0x1, P2 ;  /* 0x0000001112f57c11 */ /* 0x000fe200090f0c09 */
[C---:B------:R-:W-:Y:S01]  /*14b0*/  IMAD R9, R13.reuse, R3, R21 ;  /* 0x000000030d097224 */ /* 0x040fe200078e0215 */
[----:B------:R-:W-:Y:S01]  /*14c0*/  LEA.HI.X R239, R8, UR11, R11, 0x2, P0 ;  /* 0x0000000b08ef7c11 */ /* 0x000fe200080f140b */
[----:B------:R-:W-:Y:S01]  /*14d0*/  IMAD.SHL.U32 R11, R2, 0x20, RZ ;  /* 0x00000020020b7824 */ /* 0x000fe200078e00ff */
[----:B------:R-:W-:Y:S01]  /*14e0*/  IADD3 R18, P0, PT, R13, 0x20, RZ ;  /* 0x000000200d127810 */ /* 0x000fe20007f1e0ff */
[----:B------:R-:W-:Y:S01]  /*14f0*/  UMOV UR17, UR57 ;  /* 0x0000003900117c82 */ /* 0x000fe20008000000 */
[----:B---3--:R-:W-:Y:S01]  /*1500*/  LEA R246, P1, R20, UR18, 0x1 ;  /* 0x0000001214f67c11 */ /* 0x008fe2000f8208ff */
[----:B------:R-:W-:Y:S01]  /*1510*/  UMOV UR18, UR56 ;  /* 0x0000003800127c82 */ /* 0x000fe20008000000 */
[----:B------:R-:W-:Y:S01]  /*1520*/  SHF.L.U64.HI R3, R2, 0x5, R3 ;  /* 0x0000000502037819 */ /* 0x000fe20000010203 */
[----:B------:R-:W-:Y:S01]  /*1530*/  IMAD.X R2, RZ, RZ, RZ, P0 ;  /* 0x000000ffff027224 */ /* 0x000fe200000e06ff */
[----:B------:R-:W-:-:S02]  /*1540*/  LEA.HI.X R247, R20, UR19, R9, 0x1, P1 ;  /* 0x0000001314f77c11 */ /* 0x000fc400088f0c09 */
[----:B------:R-:W-:Y:S01]  /*1550*/  IADD3 R8, PT, PT, R13, 0x20, RZ ;  /* 0x000000200d087810 */ /* 0x000fe20007ffe0ff */
        /* <DEDUP_REMOVED lines=14> */
.L_x_340:
[----:B------:R-:W1:Y:S01]  /*1640*/  LDCU.64 UR12, c[0x0][0x5c0] ;  /* 0x0000b800ff0c77ac */ /* 0x000e620008000a00 */
[----:B------:R-:W-:-:S04]  /*1650*/  UIADD3 UR8, UPT, UPT, UR44, UR45, URZ ;  /* 0x0000002d2c087290 */ /* 0x000fc8000fffe0ff */
[----:B-1----:R-:W-:Y:S02]  /*1660*/  UIMAD.WIDE.U32 UR16, UR8, UR12, URZ ;  /* 0x0000000c081072a5 */ /* 0x002fe4000f8e00ff */
[----:B------:R-:W-:-:S04]  /*1670*/  UIMAD UR8, UR8, UR13, URZ ;  /* 0x0000000d080872a4 */ /* 0x000fc8000f8e02ff */
[----:B------:R-:W-:-:S06]  /*1680*/  UIADD3 UR8, UPT, UPT, UR17, UR8, URZ ;  /* 0x0000000811087290 */ /* 0x000fcc000fffe0ff */
[----:B------:R-:W-:Y:S02]  /*1690*/  MOV R0, UR8 ;  /* 0x0000000800007c02 */ /* 0x000fe40008000f00 */
.L_x_341:
        /* <DEDUP_REMOVED lines=13> */
.L_x_342:
[----:B------:R-:W1:Y:S01]  /*1770*/  LDCU.64 UR10, c[0x0][0x5c8] ;  /* 0x0000b900ff0a77ac */ /* 0x000e620008000a00 */
[----:B------:R-:W-:-:S04]  /*1780*/  UIADD3 UR44, UPT, UPT, UR44, UR45, URZ ;  /* 0x0000002d2c2c7290 */ /* 0x000fc8000fffe0ff */
[----:B-1----:R-:W-:Y:S02]  /*1790*/  UIMAD.WIDE.U32 UR14, UR44, UR10, URZ ;  /* 0x0000000a2c0e72a5 */ /* 0x002fe4000f8e00ff */
[----:B------:R-:W-:-:S04]  /*17a0*/  UIMAD UR44, UR44, UR11, URZ ;  /* 0x0000000b2c2c72a4 */ /* 0x000fc8000f8e02ff */
[----:B------:R-:W-:-:S06]  /*17b0*/  UIADD3 UR44, UPT, UPT, UR15, UR44, URZ ;  /* 0x0000002c0f2c7290 */ /* 0x000fcc000fffe0ff */
[----:B------:R-:W-:-:S07]  /*17c0*/  MOV R3, UR44 ;  /* 0x0000002c00037c02 */ /* 0x000fce0008000f00 */
.L_x_343:
        /* <DEDUP_REMOVED lines=16> */
[----:B------:R-:W1:Y:S01]  /*18d0*/  LDCU.64 UR8, c[0x0][0x560] ;  /* 0x0000ac00ff0877ac */ /* 0x000e620008000a00 */
[----:B------:R-:W-:-:S05]  /*18e0*/  MOV R4, R6 ;  /* 0x0000000600047202 */ /* 0x000fca0000000f00 */
[----:B------:R-:W-:-:S04]  /*18f0*/  IMAD.WIDE.U32 R8, R13, UR12, R4 ;  /* 0x0000000c0d087c25 */ /* 0x000fc8000f8e0004 */
[----:B------:R-:W-:Y:S01]  /*1900*/  IMAD R0, R13, UR13, R9 ;  /* 0x0000000d0d007c24 */ /* 0x000fe2000f8e0209 */
[----:B-1----:R-:W-:-:S04]  /*1910*/  LEA R10, P0, R8, UR8, 0x1 ;  /* 0x00000008080a7c11 */ /* 0x002fc8000f8008ff */
[----:B------:R-:W-:-:S05]  /*1920*/  LEA.HI.X R11, R8, UR9, R0, 0x1, P0 ;  /* 0x00000009080b7c11 */ /* 0x000fca00080f0c00 */
[----:B------:R1:W-:Y:S04]  /*1930*/  STG.E.128 desc[UR36][R10.64], RZ ;  /* 0x000000ff0a007986 */ /* 0x0003e8000c101d24 */
[----:B------:R1:W-:Y:S04]  /*1940*/  STG.E.128 desc[UR36][R10.64+0x80], RZ ;  /* 0x000080ff0a007986 */ /* 0x0003e8000c101d24 */
[----:B------:R1:W-:Y:S04]  /*1950*/  STG.E.128 desc[UR36][R10.64+0x100], RZ ;  /* 0x000100ff0a007986 */ /* 0x0003e8000c101d24 */
[----:B------:R1:W-:Y:S02]  /*1960*/  STG.E.128 desc[UR36][R10.64+0x180], RZ ;  /* 0x000180ff0a007986 */ /* 0x0003e4000c101d24 */
.L_x_345:
[----:B------:R-:W-:Y:S05]  /*1970*/  BSYNC.RECONVERGENT B0 ;  /* 0x0000000000007941 */ /* 0x000fea0003800200 */
.L_x_344:
[----:B------:R-:W-:Y:S04]  /*1980*/  BSSY.RECONVERGENT B0, `(.L_x_346) ;  /* 0x000000e000007945 */ /* 0x000fe80003800200 */
[----:B------:R-:W-:Y:S05]  /*1990*/  @P1 BRA `(.L_x_347) ;  /* 0x0000000000301947 */ /* 0x000fea0003800000 */
[----:B------:R-:W2:Y:S01]  /*19a0*/  LDCU.64 UR8, c[0x0][0x560] ;  /* 0x0000ac00ff0877ac */ /* 0x000ea20008000a00 */
[----:B------:R-:W-:Y:S01]  /*19b0*/  MOV R4, R6 ;  /* 0x0000000600047202 */ /* 0x000fe20000000f00 */
[----:B------:R-:W-:-:S04]  /*19c0*/  IMAD R7, R2, UR12, RZ ;  /* 0x0000000c02077c24 */ /* 0x000fc8000f8e02ff */
[----:B------:R-:W-:-:S04]  /*19d0*/  IMAD.WIDE.U32 R4, R18, UR12, R4 ;  /* 0x0000000c12047c25 */ /* 0x000fc8000f8e0004 */
[----:B------:R-:W-:-:S05]  /*19e0*/  IMAD R7, R18, UR13, R7 ;  /* 0x0000000d12077c24 */ /* 0x000fca000f8e0207 */
[----:B------:R-:W-:Y:S02]  /*19f0*/  IADD3 R7, PT, PT, R5, R7, RZ ;  /* 0x0000000705077210 */ /* 0x000fe40007ffe0ff */
[----:B--2---:R-:W-:-:S04]  /*1a00*/  LEA R6, P0, R4, UR8, 0x1 ;  /* 0x0000000804067c11 */ /* 0x004fc8000f8008ff */
[----:B------:R-:W-:-:S05]  /*1a10*/  LEA.HI.X R7, R4, UR9, R7, 0x1, P0 ;  /* 0x0000000904077c11 */ /* 0x000fca00080f0c07 */
[----:B------:R2:W-:Y:S04]  /*1a20*/  STG.E.128 desc[UR36][R6.64], RZ ;  /* 0x000000ff06007986 */ /* 0x0005e8000c101d24 */
[----:B------:R2:W-:Y:S04]  /*1a30*/  STG.E.128 desc[UR36][R6.64+0x80], RZ ;  /* 0x000080ff06007986 */ /* 0x0005e8000c101d24 */
[----:B------:R2:W-:Y:S04]  /*1a40*/  STG.E.128 desc[UR36][R6.64+0x100], RZ ;  /* 0x000100ff06007986 */ /* 0x0005e8000c101d24 */
[----:B------:R2:W-:Y:S02]  /*1a50*/  STG.E.128 desc[UR36][R6.64+0x180], RZ ;  /* 0x000180ff06007986 */ /* 0x0005e4000c101d24 */
.L_x_347:
[----:B------:R-:W-:Y:S05]  /*1a60*/  BSYNC.RECONVERGENT B0 ;  /* 0x0000000000007941 */ /* 0x000fea0003800200 */
.L_x_346:
[----:B------:R-:W3:Y:S01]  /*1a70*/  LDCU.64 UR8, c[0x0][0x5e0] ;  /* 0x0000bc00ff0877ac */ /* 0x000ee20008000a00 */
[----:B------:R-:W-:Y:S01]  /*1a80*/  MOV R5, UR10 ;  /* 0x0000000a00057c02 */ /* 0x000fe20008000f00 */
[----:B------:R-:W-:Y:S01]  /*1a90*/  BSSY.RECONVERGENT B0, `(.L_x_348) ;  /* 0x0000016000007945 */ /* 0x000fe20003800200 */
[----:B------:R-:W-:-:S03]  /*1aa0*/  UIMAD UR42, UR42, UR10, URZ ;  /* 0x0000000a2a2a72a4 */ /* 0x000fc6000f8e02ff */
[----:B------:R-:W-:Y:S01]  /*1ab0*/  IMAD.WIDE.U32 R14, R5, UR32, R14 ;  /* 0x00000020050e7c25 */ /* 0x000fe2000f8e000e */
[----:B------:R-:W-:Y:S02]  /*1ac0*/  UIMAD UR42, UR32, UR11, UR42 ;  /* 0x0000000b202a72a4 */ /* 0x000fe4000f8e022a */
[----:B--2---:R-:W-:-:S04]  /*1ad0*/  IADD3 R6, P0, PT, R14, UR14, RZ ;  /* 0x0000000e0e067c10 */ /* 0x004fc8000ff1e0ff */
[----:B------:R-:W-:Y:S02]  /*1ae0*/  IADD3.X R7, PT, PT, R3, UR42, R15, P0, !PT ;  /* 0x0000002a03077c10 */ /* 0x000fe400087fe40f */
[----:B---3--:R-:W-:Y:S02]  /*1af0*/  MOV R4, UR8 ;  /* 0x0000000800047c02 */ /* 0x008fe40008000f00 */
[----:B------:R-:W-:-:S03]  /*1b00*/  MOV R3, UR9 ;  /* 0x0000000900037c02 */ /* 0x000fc60008000f00 */
[----:B------:R-:W-:-:S04]  /*1b10*/  IMAD.WIDE.U32 R4, R4, UR27, R6 ;  /* 0x0000001b04047c25 */ /* 0x000fc8000f8e0006 */
[----:B------:R-:W-:Y:S01]  /*1b20*/  IMAD R3, R3, UR27, R5 ;  /* 0x0000001b03037c24 */ /* 0x000fe2000f8e0205 */
[----:B------:R-:W-:Y:S06]  /*1b30*/  @P2 BRA `(.L_x_349) ;  /* 0x00000000002c2947 */ /* 0x000fec0003800000 */
[----:B------:R-:W2:Y:S01]  /*1b40*/  LDCU.64 UR8, c[0x0][0x568] ;  /* 0x0000ad00ff0877ac */ /* 0x000ea20008000a00 */
[----:B------:R-:W-:Y:S02]  /*1b50*/  MOV R6, R4 ;  /* 0x0000000400067202 */ /* 0x000fe40000000f00 */
[----:B------:R-:W-:-:S03]  /*1b60*/  MOV R7, R3 ;  /* 0x0000000300077202 */ /* 0x000fc60000000f00 */
[----:B------:R-:W-:-:S04]  /*1b70*/  IMAD.WIDE.U32 R6, R13, UR10, R6 ;  /* 0x0000000a0d067c25 */ /* 0x000fc8000f8e0006 */
[----:B------:R-:W-:Y:S01]  /*1b80*/  IMAD R13, R13, UR11, R7 ;  /* 0x0000000b0d0d7c24 */ /* 0x000fe2000f8e0207 */
[----:B--2---:R-:W-:-:S04]  /*1b90*/  LEA R8, P0, R6, UR8, 0x1 ;  /* 0x0000000806087c11 */ /* 0x004fc8000f8008ff */
[----:B------:R-:W-:-:S05]  /*1ba0*/  LEA.HI.X R9, R6, UR9, R13, 0x1, P0 ;  /* 0x0000000906097c11 */ /* 0x000fca00080f0c0d */
[----:B------:R2:W-:Y:S04]  /*1bb0*/  STG.E.128 desc[UR36][R8.64], RZ ;  /* 0x000000ff08007986 */ /* 0x0005e8000c101d24 */
[----:B------:R2:W-:Y:S04]  /*1bc0*/  STG.E.128 desc[UR36][R8.64+0x80], RZ ;  /* 0x000080ff08007986 */ /* 0x0005e8000c101d24 */
[----:B------:R2:W-:Y:S04]  /*1bd0*/  STG.E.128 desc[UR36][R8.64+0x100], RZ ;  /* 0x000100ff08007986 */ /* 0x0005e8000c101d24 */
[----:B------:R2:W-:Y:S02]  /*1be0*/  STG.E.128 desc[UR36][R8.64+0x180], RZ ;  /* 0x000180ff08007986 */ /* 0x0005e4000c101d24 */
.L_x_349:
[----:B------:R-:W-:Y:S05]  /*1bf0*/  BSYNC.RECONVERGENT B0 ;  /* 0x0000000000007941 */ /* 0x000fea0003800200 */
.L_x_348:
[----:B------:R-:W-:Y:S05]  /*1c00*/  @P1 BRA `(.L_x_350) ;  /* 0x00000064000c1947 */ /* 0x000fea0003800000 */
[----:B------:R-:W3:Y:S01]  /*1c10*/  LDCU.64 UR8, c[0x0][0x568] ;  /* 0x0000ad00ff0877ac */ /* 0x000ee20008000a00 */
[----:B------:R-:W-:Y:S01]  /*1c20*/  IMAD R5, R2, UR10, RZ ;  /* 0x0000000a02057c24 */ /* 0x000fe2000f8e02ff */
[----:B------:R-:W-:-:S03]  /*1c30*/  MOV R2, R4 ;  /* 0x0000000400027202 */ /* 0x000fc60000000f00 */
[C---:B------:R-:W-:Y:S02]  /*1c40*/  IMAD R5, R18.reuse, UR11, R5 ;  /* 0x0000000b12057c24 */ /* 0x040fe4000f8e0205 */
[----:B------:R-:W-:-:S05]  /*1c50*/  IMAD.WIDE.U32 R2, R18, UR10, R2 ;  /* 0x0000000a12027c25 */ /* 0x000fca000f8e0002 */
[----:B------:R-:W-:Y:S02]  /*1c60*/  IADD3 R5, PT, PT, R3, R5, RZ ;  /* 0x0000000503057210 */ /* 0x000fe40007ffe0ff */
[----:B---3--:R-:W-:-:S04]  /*1c70*/  LEA R4, P0, R2, UR8, 0x1 ;  /* 0x0000000802047c11 */ /* 0x008fc8000f8008ff */
[----:B------:R-:W-:-:S05]  /*1c80*/  LEA.HI.X R5, R2, UR9, R5, 0x1, P0 ;  /* 0x0000000902057c11 */ /* 0x000fca00080f0c05 */
[----:B------:R3:W-:Y:S04]  /*1c90*/  STG.E.128 desc[UR36][R4.64], RZ ;  /* 0x000000ff04007986 */ /* 0x0007e8000c101d24 */
[----:B------:R3:W-:Y:S04]  /*1ca0*/  STG.E.128 desc[UR36][R4.64+0x80], RZ ;  /* 0x000080ff04007986 */ /* 0x0007e8000c101d24 */
[----:B------:R3:W-:Y:S04]  /*1cb0*/  STG.E.128 desc[UR36][R4.64+0x100], RZ ;  /* 0x000100ff04007986 */ /* 0x0007e8000c101d24 */
[----:B------:R3:W-:Y:S01]  /*1cc0*/  STG.E.128 desc[UR36][R4.64+0x180], RZ ;  /* 0x000180ff04007986 */ /* 0x0007e2000c101d24 */
[----:B------:R-:W-:Y:S05]  /*1cd0*/  BRA `(.L_x_350) ;  /* 0x0000006000d87947 */ /* 0x000fea0003800000 */
.L_x_339:
[----:B------:R-:W-:Y:S01]  /*1ce0*/  UIMAD UR8, UR42, UR14, URZ ;  /* 0x0000000e2a0872a4 */ /* 0x000fe2000f8e02ff */
[----:B------:R-:W-:Y:S01]  /*1cf0*/  IMAD.U32 R9, RZ, RZ, UR14 ;  /* 0x0000000eff097e24 */ /* 0x000fe2000f8e00ff */
[----:B------:R-:W1:Y:S01]  /*1d00*/  LDCU.64 UR10, c[0x0][0x3d0] ;  /* 0x00007a00ff0a77ac */ /* 0x000e620008000a00 */
[----:B------:R-:W-:Y:S01]  /*1d10*/  IMAD.U32 R27, RZ, RZ, UR16 ;  /* 0x00000010ff1b7e24 */ /* 0x000fe2000f8e00ff */
[----:B------:R-:W-:Y:S01]  /*1d20*/  UIADD3 UR49, UPT, UPT, -UR49, UR46, URZ ;  /* 0x0000002e31317290 */ /* 0x000fe2000fffe1ff */
[--C-:B------:R-:W-:Y:S01]  /*1d30*/  IMAD.WIDE.U32 R16, R9, UR32, R14.reuse ;  /* 0x0000002009107c25 */ /* 0x100fe2000f8e000e */
[----:B------:R-:W-:Y:S02]  /*1d40*/  UIMAD UR8, UR32, UR15, UR8 ;  /* 0x0000000f200872a4 */ /* 0x000fe4000f8e0208 */
[----:B------:R-:W-:Y:S01]  /*1d50*/  UIMAD UR21, UR42, UR12, URZ ;  /* 0x0000000c2a1572a4 */ /* 0x000fe2000f8e02ff */
[----:B------:R-:W-:Y:S01]  /*1d60*/  IMAD.U32 R9, RZ, RZ, UR12 ;  /* 0x0000000cff097e24 */ /* 0x000fe2000f8e00ff */
[----:B------:R-:W-:Y:S01]  /*1d70*/  IADD3 R22, P0, PT, R16, UR50, RZ ;  /* 0x0000003210167c10 */ /* 0x000fe2000ff1e0ff */
[----:B------:R-:W-:Y:S01]  /*1d80*/  UIADD3 UR19, UPT, UPT, -UR32, UR38, URZ ;  /* 0x0000002620137290 */ /* 0x000fe2000fffe1ff */
[----:B------:R-:W-:Y:S01]  /*1d90*/  ISETP.GE.AND P4, PT, R8, UR49, PT ;  /* 0x0000003108007c0c */ /* 0x000fe2000bf86270 */
[----:B------:R-:W-:Y:S01]  /*1da0*/  IMAD.WIDE.U32 R14, R9, UR32, R14 ;  /* 0x00000020090e7c25 */ /* 0x000fe2000f8e000e */
[----:B------:R-:W-:Y:S01]  /*1db0*/  IADD3.X R23, PT, PT, R7, UR8, R17, P0, !PT ;  /* 0x0000000807177c10 */ /* 0x000fe200087fe411 */
[----:B------:R-:W-:Y:S01]  /*1dc0*/  UIMAD UR21, UR32, UR13, UR21 ;  /* 0x0000000d201572a4 */ /* 0x000fe2000f8e0215 */
[----:B------:R-:W-:Y:S01]  /*1dd0*/  SHF.R.U32.HI R9, RZ, 0x1, R0 ;  /* 0x00000001ff097819 */ /* 0x000fe20000011600 */
[----:B------:R-:W2:Y:S01]  /*1de0*/  LDCU.64 UR8, c[0x0][0x3d8] ;  /* 0x00007b00ff0877ac */ /* 0x000ea20008000a00 */
[----:B------:R-:W-:Y:S01]  /*1df0*/  IADD3 R20, P0, PT, R14, UR52, RZ ;  /* 0x000000340e147c10 */ /* 0x000fe2000ff1e0ff */
[----:B-1----:R-:W-:Y:S01]  /*1e00*/  IMAD R7, R5, UR10, RZ ;  /* 0x0000000a05077c24 */ /* 0x002fe2000f8e02ff */
[----:B------:R-:W-:Y:S01]  /*1e10*/  ISETP.GE.AND P2, PT, R8, UR19, PT ;  /* 0x0000001308007c0c */ /* 0x000fe2000bf46270 */
[----:B------:R-:W-:Y:S01]  /*1e20*/  IMAD.WIDE.U32 R22, R4, UR10, R22 ;  /* 0x0000000a04167c25 */ /* 0x000fe2000f8e0016 */
[----:B------:R-:W-:Y:S01]  /*1e30*/  IADD3.X R21, PT, PT, R6, UR21, R15, P0, !PT ;  /* 0x0000001506157c10 */ /* 0x000fe200087fe40f */
[----:B------:R-:W1:Y:S01]  /*1e40*/  S2R R217, SR_TID.X ;  /* 0x0000000000d97919 */ /* 0x000e620000002100 */
[----:B------:R-:W-:Y:S01]  /*1e50*/  SHF.R.U32.HI R8, RZ, 0x2, R0 ;  /* 0x00000002ff087819 */ /* 0x000fe20000011600 */
[----:B------:R-:W-:Y:S01]  /*1e60*/  IMAD R16, R4, UR11, R7 ;  /* 0x0000000b04107c24 */ /* 0x000fe2000f8e0207 */
[----:B------:R-:W-:Y:S01]  /*1e70*/  LOP3.LUT R15, R9, 0x30, RZ, 0xc0, !PT ;  /* 0x00000030090f7812 */ /* 0x000fe200078ec0ff */
[----:B------:R-:W-:Y:S01]  /*1e80*/  IMAD.U32 R6, RZ, RZ, UR16 ;  /* 0x00000010ff067e24 */ /* 0x000fe2000f8e00ff */
[----:B------:R-:W-:Y:S01]  /*1e90*/  @!P4 LEA R24, P0, R11, R246, 0x1 ;  /* 0x000000f60b18c211 */ /* 0x000fe200078008ff */
[----:B------:R-:W-:Y:S01]  /*1ea0*/  IMAD.U32 R7, RZ, RZ, UR20 ;  /* 0x00000014ff077e24 */ /* 0x000fe2000f8e00ff */
[----:B------:R-:W-:Y:S01]  /*1eb0*/  LOP3.LUT R236, R15, 0x7, R8, 0xf8, !PT ;  /* 0x000000070fec7812 */ /* 0x000fe200078ef808 */
[----:B------:R-:W-:Y:S01]  /*1ec0*/  IMAD.IADD R17, R23, 0x1, R16 ;  /* 0x0000000117117824 */ /* 0x000fe200078e0210 */
[----:B------:R-:W-:Y:S01]  /*1ed0*/  @!P4 LEA R26, P1, R27, R244, 0x1 ;  /* 0x000000f41b1ac211 */ /* 0x000fe200078208ff */
[----:B------:R-:W-:Y:S01]  /*1ee0*/  IMAD.SHL.U32 R229, R0, 0x40, RZ ;  /* 0x0000004000e57824 */ /* 0x000fe200078e00ff */
[----:B------:R-:W-:Y:S01]  /*1ef0*/  @!P4 LEA.HI.X R25, R11, R247, R3, 0x1, P0 ;  /* 0x000000f70b19c211 */ /* 0x000fe200000f0c03 */
[----:B--2---:R-:W-:Y:S01]  /*1f00*/  IMAD R5, R5, UR8, RZ ;  /* 0x0000000805057c24 */ /* 0x004fe2000f8e02ff */
[C---:B------:R-:W-:Y:S01]  /*1f10*/  ISETP.GE.AND P3, PT, R13.reuse, UR19, PT ;  /* 0x000000130d007c0c */ /* 0x040fe2000bf66270 */
[----:B------:R-:W-:Y:S01]  /*1f20*/  VIADD R3, R236, 0x8 ;  /* 0x00000008ec037836 */ /* 0x000fe20000000000 */
[----:B------:R-:W-:Y:S01]  /*1f30*/  @!P4 LEA.HI.X R27, R6, R245, R7, 0x1, P1 ;  /* 0x000000f5061bc211 */ /* 0x000fe200008f0c07 */
[C---:B------:R-:W-:Y:S01]  /*1f40*/  IMAD R5, R4.reuse, UR9, R5 ;  /* 0x0000000904057c24 */ /* 0x040fe2000f8e0205 */
[----:B------:R-:W-:Y:S01]  /*1f50*/  ISETP.GE.AND P1, PT, R13, UR49, PT ;  /* 0x000000310d007c0c */ /* 0x000fe2000bf26270 */
[----:B------:R-:W-:Y:S01]  /*1f60*/  IMAD.WIDE.U32 R6, R4, UR8, R20 ;  /* 0x0000000804067c25 */ /* 0x000fe2000f8e0014 */
[----:B------:R-:W-:Y:S01]  /*1f70*/  ISETP.GE.AND P0, PT, R3, UR49, PT ;  /* 0x0000003103007c0c */ /* 0x000fe2000bf06270 */
[----:B------:R-:W2:Y:S01]  /*1f80*/  LDC R241, c[0x0][0x44c] ;  /* 0x00011300fff17b82 */ /* 0x000ea20000000800 */
[----:B------:R-:W-:Y:S01]  /*1f90*/  LOP3.LUT R3, R10, 0x1f8, RZ, 0xc0, !PT ;  /* 0x000001f80a037812 */ /* 0x000fe200078ec0ff */
[----:B------:R-:W-:Y:S01]  /*1fa0*/  IMAD.IADD R23, R7, 0x1, R5 ;  /* 0x0000000107177824 */ /* 0x000fe200078e0205 */
[----:B------:R-:W3:Y:S01]  /*1fb0*/  LDCU UR10, c[0x0][0x590] ;  /* 0x0000b200ff0a77ac */ /* 0x000ee20008000800 */
[----:B------:R-:W-:Y:S01]  /*1fc0*/  @!P2 IMAD.MOV.U32 R20, RZ, RZ, R22 ;  /* 0x000000ffff14a224 */ /* 0x000fe200078e0016 */
[----:B------:R-:W-:Y:S01]  /*1fd0*/  LOP3.LUT R11, R3, 0x38, R0, 0x78, !PT ;  /* 0x00000038030b7812 */ /* 0x000fe200078e7800 */
[----:B------:R-:W-:-:S02]  /*1fe0*/  @!P2 IMAD.MOV.U32 R21, RZ, RZ, R17 ;  /* 0x000000ffff15a224 */ /* 0x000fc400078e0011 */
[----:B------:R-:W-:Y:S01]  /*1ff0*/  IMAD.MOV.U32 R235, RZ, RZ, 0x7f800000 ;  /* 0x7f800000ffeb7424 */ /* 0x000fe200078e00ff */
[----:B------:R-:W-:Y:S01]  /*2000*/  LOP3.LUT R11, R11, 0x1e00, R10, 0xf8, !PT ;  /* 0x00001e000b0b7812 */ /* 0x000fe200078ef80a */
[----:B------:R-:W-:Y:S02]  /*2010*/  @!P2 IMAD R5, R2, UR14, RZ ;  /* 0x0000000e0205ac24 */ /* 0x000fe4000f8e02ff */
[----:B------:R-:W-:Y:S01]  /*2020*/  IMAD.SHL.U32 R227, R0, 0x10, RZ ;  /* 0x0000001000e37824 */ /* 0x000fe200078e00ff */
[----:B------:R-:W-:Y:S01]  /*2030*/  LEA R11, R11, UR35, 0x1 ;  /* 0x000000230b0b7c11 */ /* 0x000fe2000f8e08ff */
[----:B------:R-:W-:Y:S01]  /*2040*/  @P5 BAR.SYNC.DEFER_BLOCKING 0x0 ;  /* 0x0000000000005b1d */ /* 0x000fe20000010000 */
[----:B------:R-:W-:Y:S02]  /*2050*/  @!P2 IMAD R3, R2, UR12, RZ ;  /* 0x0000000c0203ac24 */ /* 0x000fe4000f8e02ff */
[----:B------:R-:W-:Y:S02]  /*2060*/  @!P2 IMAD.MOV.U32 R7, RZ, RZ, R23 ;  /* 0x000000ffff07a224 */ /* 0x000fe400078e0017 */
[----:B------:R-:W-:-:S02]  /*2070*/  @!P3 IMAD.MOV.U32 R16, RZ, RZ, R22 ;  /* 0x000000ffff10b224 */ /* 0x000fc400078e0016 */
[----:B------:R-:W-:Y:S02]  /*2080*/  IMAD.SHL.U32 R233, R0, 0x2, RZ ;  /* 0x0000000200e97824 */ /* 0x000fe400078e00ff */
[----:B------:R-:W-:Y:S02]  /*2090*/  IMAD.MOV.U32 R234, RZ, RZ, 0x7f800000 ;  /* 0x7f800000ffea7424 */ /* 0x000fe400078e00ff */
[----:B------:R-:W-:Y:S02]  /*20a0*/  IMAD.MOV.U32 R222, RZ, RZ, 0x20 ;  /* 0x00000020ffde7424 */ /* 0x000fe400078e00ff */
[----:B------:R-:W-:Y:S02]  /*20b0*/  IMAD.MOV.U32 R216, RZ, RZ, 0x40 ;  /* 0x00000040ffd87424 */ /* 0x000fe400078e00ff */
[----:B------:R-:W-:Y:S01]  /*20c0*/  IMAD.MOV.U32 R248, RZ, RZ, 0x10 ;  /* 0x00000010fff87424 */ /* 0x000fe200078e00ff */
[----:B------:R-:W-:Y:S01]  /*20d0*/  CS2R R190, SRZ ;  /* 0x0000000000be7805 */ /* 0x000fe2000001ff00 */
[C---:B------:R-:W-:Y:S01]  /*20e0*/  @!P2 IMAD R14, R18.reuse, UR15, R5 ;  /* 0x0000000f120eac24 */ /* 0x040fe2000f8e0205 */
[----:B------:R-:W-:Y:S01]  /*20f0*/  CS2R R188, SRZ ;  /* 0x0000000000bc7805 */ /* 0x000fe2000001ff00 */
[C---:B------:R-:W-:Y:S01]  /*2100*/  @!P2 IMAD R12, R18.reuse, UR13, R3 ;  /* 0x0000000d120cac24 */ /* 0x040fe2000f8e0203 */
[----:B------:R-:W4:Y:S01]  /*2110*/  @!P3 LDC.64 R4, c[0x0][0x390] ;  /* 0x0000e400ff04bb82 */ /* 0x000f220000000a00 */
[----:B------:R-:W-:Y:S01]  /*2120*/  @!P2 IMAD.WIDE.U32 R20, R18, UR14, R20 ;  /* 0x0000000e1214ac25 */ /* 0x000fe2000f8e0014 */
[----:B------:R-:W-:-:S02]  /*2130*/  CS2R R194, SRZ ;  /* 0x0000000000c27805 */ /* 0x000fc4000001ff00 */
[----:B------:R-:W-:Y:S01]  /*2140*/  CS2R R192, SRZ ;  /* 0x0000000000c07805 */ /* 0x000fe2000001ff00 */
[----:B------:R-:W-:Y:S01]  /*2150*/  @!PT LDS RZ, [RZ] ;  /* 0x00000000fffff984 */ /* 0x000fe20000000800 */
[----:B------:R-:W-:Y:S01]  /*2160*/  @!PT LDS RZ, [RZ] ;  /* 0x00000000fffff984 */ /* 0x000fe20000000800 */
[----:B------:R-:W-:Y:S01]  /*2170*/  @!PT LDS RZ, [RZ] ;  /* 0x00000000fffff984 */ /* 0x000fe20000000800 */
[----:B------:R-:W-:Y:S01]  /*2180*/  @!P1 LDGSTS.E.BYPASS.LTC128B.128 [R11+0x8000], desc[UR36][R244.64] ;  /* 0x08000000f40b9fae */ /* 0x000fe2000b981a24 */
[--C-:B------:R-:W-:Y:S01]  /*2190*/  @!P3 IMAD.MOV.U32 R22, RZ, RZ, R6.reuse ;  /* 0x000000ffff16b224 */ /* 0x100fe200078e0006 */
[----:B------:R-:W-:Y:S01]  /*21a0*/  CS2R R186, SRZ ;  /* 0x0000000000ba7805 */ /* 0x000fe2000001ff00 */
[----:B------:R-:W-:Y:S01]  /*21b0*/  @!P2 IMAD.WIDE.U32 R18, R18, UR12, R6 ;  /* 0x0000000c1212ac25 */ /* 0x000fe2000f8e0006 */
[----:B------:R-:W-:Y:S01]  /*21c0*/  @!P1 LDGSTS.E.BYPASS.LTC128B.128 [R11+0xa000], desc[UR36][R244.64+0x80] ;  /* 0x0a000080f40b9fae */ /* 0x000fe2000b981a24 */
[----:B------:R-:W3:Y:S01]  /*21d0*/  @!P3 LDC.64 R6, c[0x0][0x388] ;  /* 0x0000e200ff06bb82 */ /* 0x000ee20000000a00 */
[----:B------:R-:W-:Y:S01]  /*21e0*/  CS2R R184, SRZ ;  /* 0x0000000000b87805 */ /* 0x000fe2000001ff00 */
[----:B------:R-:W-:Y:S01]  /*21f0*/  @!P3 IMAD.WIDE.U32 R28, R13, UR14, R16 ;  /* 0x0000000e0d1cbc25 */ /* 0x000fe2000f8e0010 */
[----:B------:R-:W-:Y:S01]  /*2200*/  @!P1 LDGSTS.E.BYPASS.LTC128B.128 [R11+0xc000], desc[UR36][R244.64+0x100] ;  /* 0x0c000100f40b9fae */ /* 0x000fe2000b981a24 */
[----:B------:R-:W-:-:S02]  /*2210*/  CS2R R182, SRZ ;  /* 0x0000000000b67805 */ /* 0x000fc4000001ff00 */
[----:B------:R-:W-:Y:S01]  /*2220*/  CS2R R180, SRZ ;  /* 0x0000000000b47805 */ /* 0x000fe2000001ff00 */
[----:B------:R-:W-:Y:S01]  /*2230*/  @!P3 IMAD R16, R13, UR15, R29 ;  /* 0x0000000f0d10bc24 */ /* 0x000fe2000f8e021d */
[----:B------:R-:W-:Y:S01]  /*2240*/  @!P1 LDGSTS.E.BYPASS.LTC128B.128 [R11+0xe000], desc[UR36][R244.64+0x180] ;  /* 0x0e000180f40b9fae */ /* 0x000fe2000b981a24 */
[----:B------:R-:W2:Y:S01]  /*2250*/  @!P2 LDC.64 R2, c[0x0][0x388] ;  /* 0x0000e200ff02ab82 */ /* 0x000ea20000000a00 */
[----:B------:R-:W-:Y:S01]  /*2260*/  @!P2 IMAD.IADD R14, R21, 0x1, R14 ;  /* 0x00000001150ea824 */ /* 0x000fe200078e020e */
[----:B------:R-:W-:Y:S01]  /*2270*/  CS2R R174, SRZ ;  /* 0x0000000000ae7805 */ /* 0x000fe2000001ff00 */
[----:B------:R-:W-:Y:S01]  /*2280*/  @P1 STS.128 [R11+0x8000], RZ ;  /* 0x008000ff0b001388 */ /* 0x000fe20000000c00 */
[C---:B------:R-:W-:Y:S01]  /*2290*/  @!P3 IMAD.WIDE.U32 R22, R13.reuse, UR12, R22 ;  /* 0x0000000c0d16bc25 */ /* 0x040fe2000f8e0016 */
[----:B------:R-:W-:Y:S02]  /*22a0*/  CS2R R172, SRZ ;  /* 0x0000000000ac7805 */ /* 0x000fe4000001ff00 */
[----:B------:R-:W-:Y:S01]  /*22b0*/  CS2R R178, SRZ ;  /* 0x0000000000b27805 */ /* 0x000fe2000001ff00 */
[----:B------:R-:W-:Y:S01]  /*22c0*/  @P1 STS.128 [R11+0xa000], RZ ;  /* 0x00a000ff0b001388 */ /* 0x000fe20000000c00 */
[----:B------:R-:W-:Y:S01]  /*22d0*/  @!P3 IMAD R13, R13, UR13, R23 ;  /* 0x0000000d0d0dbc24 */ /* 0x000fe2000f8e0217 */
[----:B------:R-:W-:Y:S01]  /*22e0*/  CS2R R176, SRZ ;  /* 0x0000000000b07805 */ /* 0x000fe2000001ff00 */
[----:B------:R-:W-:Y:S01]  /*22f0*/  @!P2 IMAD.IADD R12, R19, 0x1, R12 ;  /* 0x00000001130ca824 */ /* 0x000fe200078e020c */
[----:B------:R-:W-:Y:S01]  /*2300*/  @P1 STS.128 [R11+0xc000], RZ ;  /* 0x00c000ff0b001388 */ /* 0x000fe20000000c00 */
[C---:B-1----:R-:W-:Y:S01]  /*2310*/  IMAD.SHL.U32 R218, R217.reuse, 0x40, RZ ;  /* 0x00000040d9da7824 */ /* 0x042fe200078e00ff */
[----:B------:R-:W-:Y:S01]  /*2320*/  CS2R R170, SRZ ;  /* 0x0000000000aa7805 */ /* 0x000fe2000001ff00 */
[C---:B------:R-:W-:Y:S01]  /*2330*/  IMAD.SHL.U32 R243, R217.reuse, 0x10, RZ ;  /* 0x00000010d9f37824 */ /* 0x040fe200078e00ff */
[----:B------:R-:W-:Y:S01]  /*2340*/  @P1 STS.128 [R11+0xe000], RZ ;  /* 0x00e000ff0b001388 */ /* 0x000fe20000000c00 */
[----:B------:R-:W-:Y:S01]  /*2350*/  IMAD.SHL.U32 R232, R217, 0x8, RZ ;  /* 0x00000008d9e87824 */ /* 0x000fe200078e00ff */
[----:B------:R-:W-:Y:S01]  /*2360*/  CS2R R168, SRZ ;  /* 0x0000000000a87805 */ /* 0x000fe2000001ff00 */
[----:B------:R-:W-:Y:S01]  /*2370*/  IMAD.MOV.U32 R240, RZ, RZ, 0x3f ;  /* 0x0000003ffff07424 */ /* 0x000fe200078e00ff */
[----:B------:R-:W-:Y:S01]  /*2380*/  @P4 STS.128 [R11+0x9000], RZ ;  /* 0x009000ff0b004388 */ /* 0x000fe20000000c00 */
[----:B------:R-:W-:Y:S01]  /*2390*/  IMAD.MOV.U32 R237, RZ, RZ, 0x37 ;  /* 0x00000037ffed7424 */ /* 0x000fe200078e00ff */
[----:B------:R-:W-:-:S02]  /*23a0*/  CS2R R166, SRZ ;  /* 0x0000000000a67805 */ /* 0x000fc4000001ff00 */
[----:B------:R-:W-:Y:S01]  /*23b0*/  CS2R R164, SRZ ;  /* 0x0000000000a47805 */ /* 0x000fe2000001ff00 */
[----:B------:R-:W-:Y:S01]  /*23c0*/  @P4 STS.128 [R11+0xb000], RZ ;  /* 0x00b000ff0b004388 */ /* 0x000fe20000000c00 */
[----:B------:R-:W-:Y:S02]  /*23d0*/  CS2R R158, SRZ ;  /* 0x00000000009e7805 */ /* 0x000fe4000001ff00 */
[----:B------:R-:W-:Y:S02]  /*23e0*/  CS2R R156, SRZ ;  /* 0x00000000009c7805 */ /* 0x000fe4000001ff00 */
[----:B------:R-:W-:Y:S01]  /*23f0*/  CS2R R162, SRZ ;  /* 0x0000000000a27805 */ /* 0x000fe2000001ff00 */
[----:B------:R-:W-:Y:S01]  /*2400*/  @P4 STS.128 [R11+0xd000], RZ ;  /* 0x00d000ff0b004388 */ /* 0x000fe20000000c00 */
[----:B------:R-:W-:Y:S02]  /*2410*/  CS2R R160, SRZ ;  /* 0x0000000000a07805 */ /* 0x000fe4000001ff00 */
[----:B------:R-:W-:-:S02]  /*2420*/  CS2R R154, SRZ ;  /* 0x00000000009a7805 */ /* 0x000fc4000001ff00 */
[----:B------:R-:W-:Y:S01]  /*2430*/  CS2R R152, SRZ ;  /* 0x0000000000987805 */ /* 0x000fe2000001ff00 */
[----:B------:R-:W-:Y:S01]  /*2440*/  @P4 STS.128 [R11+0xf000], RZ ;  /* 0x00f000ff0b004388 */ /* 0x000fe20000000c00 */
[----:B------:R-:W-:Y:S02]  /*2450*/  CS2R R150, SRZ ;  /* 0x0000000000967805 */ /* 0x000fe4000001ff00 */
[----:B------:R-:W-:Y:S02]  /*2460*/  CS2R R148, SRZ ;  /* 0x0000000000947805 */ /* 0x000fe4000001ff00 */
[----:B------:R-:W-:Y:S01]  /*2470*/  CS2R R142, SRZ ;  /* 0x00000000008e7805 */ /* 0x000fe2000001ff00 */
[----:B------:R-:W-:Y:S01]  /*2480*/  @!PT LDS RZ, [RZ] ;  /* 0x00000000fffff984 */ /* 0x000fe20000000800 */
[----:B------:R-:W-:Y:S01]  /*2490*/  @!PT LDS RZ, [RZ] ;  /* 0x00000000fffff984 */ /* 0x000fe20000000800 */
[----:B------:R-:W-:Y:S01]  /*24a0*/  @!PT LDS RZ, [RZ] ;  /* 0x00000000fffff984 */ /* 0x000fe20000000800 */
[----:B------:R-:W-:Y:S01]  /*24b0*/  @!P4 LDGSTS.E.BYPASS.LTC128B.128 [R11+0x9000], desc[UR36][R26.64] ;  /* 0x090000001a0bcfae */ /* 0x000fe2000b981a24 */
[----:B------:R-:W-:Y:S02]  /*24c0*/  CS2R R140, SRZ ;  /* 0x00000000008c7805 */ /* 0x000fe4000001ff00 */
[----:B------:R-:W-:-:S02]  /*24d0*/  CS2R R146, SRZ ;  /* 0x0000000000927805 */ /* 0x000fc4000001ff00 */
[----:B------:R-:W-:Y:S01]  /*24e0*/  CS2R R144, SRZ ;  /* 0x0000000000907805 */ /* 0x000fe2000001ff00 */
[----:B------:R-:W-:Y:S01]  /*24f0*/  @!P4 LDGSTS.E.BYPASS.LTC128B.128 [R11+0xb000], desc[UR36][R26.64+0x80] ;  /* 0x0b0000801a0bcfae */ /* 0x000fe2000b981a24 */
[----:B------:R-:W-:Y:S02]  /*2500*/  CS2R R138, SRZ ;  /* 0x00000000008a7805 */ /* 0x000fe4000001ff00 */
[----:B------:R-:W-:Y:S02]  /*2510*/  CS2R R136, SRZ ;  /* 0x0000000000887805 */ /* 0x000fe4000001ff00 */
[----:B------:R-:W-:Y:S01]  /*2520*/  CS2R R134, SRZ ;  /* 0x0000000000867805 */ /* 0x000fe2000001ff00 */
[----:B------:R-:W-:Y:S01]  /*2530*/  @!P4 LDGSTS.E.BYPASS.LTC128B.128 [R11+0xd000], desc[UR36][R26.64+0x100] ;  /* 0x0d0001001a0bcfae */ /* 0x000fe2000b981a24 */
[----:B------:R-:W-:Y:S02]  /*2540*/  CS2R R132, SRZ ;  /* 0x0000000000847805 */ /* 0x000fe4000001ff00 */
[----:B------:R-:W-:-:S02]  /*2550*/  CS2R R78, SRZ ;  /* 0x00000000004e7805 */ /* 0x000fc4000001ff00 */
[----:B------:R-:W-:Y:S01]  /*2560*/  CS2R R76, SRZ ;  /* 0x00000000004c7805 */ /* 0x000fe2000001ff00 */
[----:B------:R3:W-:Y:S01]  /*2570*/  @!P4 LDGSTS.E.BYPASS.LTC128B.128 [R11+0xf000], desc[UR36][R26.64+0x180] ;  /* 0x0f0001801a0bcfae */ /* 0x0007e2000b981a24 */
[----:B------:R-:W-:Y:S02]  /*2580*/  CS2R R82, SRZ ;  /* 0x0000000000527805 */ /* 0x000fe4000001ff00 */
[----:B------:R-:W-:Y:S02]  /*2590*/  CS2R R80, SRZ ;  /* 0x0000000000507805 */ /* 0x000fe4000001ff00 */
[----:B------:R-:W-:Y:S01]  /*25a0*/  CS2R R74, SRZ ;  /* 0x00000000004a7805 */ /* 0x000fe2000001ff00 */
[----:B------:R-:W-:Y:S01]  /*25b0*/  @!P1 LDGSTS.E.BYPASS.LTC128B.128 [R11], desc[UR36][R246.64] ;  /* 0x00000000f60b9fae */ /* 0x000fe2000b981a24 */
        /* <DEDUP_REMOVED lines=15> */
[----:B------:R-:W-:Y:S01]  /*26b0*/  @P1 STS.128 [R11], RZ ;  /* 0x000000ff0b001388 */ /* 0x000fe20000000c00 */
[----:B------:R-:W-:Y:S02]  /*26c0*/  CS2R R44, SRZ ;  /* 0x00000000002c7805 */ /* 0x000fe4000001ff00 */
        /* <DEDUP_REMOVED lines=11> */
[C---:B--2---:R-:W-:Y:S02]  /*2780*/  @!P2 LEA R2, P1, R20.reuse, R2, 0x1 ;  /* 0x000000021402a211 */ /* 0x044fe400078208ff */
[----:B------:R-:W-:Y:S01]  /*2790*/  CS2R R32, SRZ ;  /* 0x0000000000207805 */ /* 0x000fe2000001ff00 */
[----:B------:R-:W-:Y:S01]  /*27a0*/  UIADD3 UR53, UPT, UPT, UR53, 0x40, -UR38 ;  /* 0x0000004035357890 */ /* 0x000fe2000fffe826 */
[----:B------:R-:W-:Y:S01]  /*27b0*/  @P4 STS.128 [R11+0x1000], RZ ;  /* 0x001000ff0b004388 */ /* 0x000fe20000000c00 */
[----:B------:R-:W-:Y:S01]  /*27c0*/  @!P2 LEA.HI.X R3, R20, R3, R14, 0x1, P1 ;  /* 0x000000031403a211 */ /* 0x000fe200008f0c0e */
[----:B------:R-:W-:Y:S01]  /*27d0*/  UIADD3 UR32, UPT, UPT, UR32, 0x40, URZ ;  /* 0x0000004020207890 */ /* 0x000fe2000fffe0ff */
[C---:B----4-:R-:W-:Y:S01]  /*27e0*/  @!P3 LEA R4, P1, R22.reuse, R4, 0x1 ;  /* 0x000000041604b211 */ /* 0x050fe200078208ff */
[----:B------:R-:W-:Y:S01]  /*27f0*/  @P4 STS.128 [R11+0x3000], RZ ;  /* 0x003000ff0b004388 */ /* 0x000fe20000000c00 */
[----:B------:R-:W1:Y:S02]  /*2800*/  LDCU UR8, c[0x0][0x3e0] ;  /* 0x00007c00ff0877ac */ /* 0x000e640008000800 */
[----:B------:R-:W-:Y:S01]  /*2810*/  @!P3 LEA.HI.X R5, R22, R5, R13, 0x1, P1 ;  /* 0x000000051605b211 */ /* 0x000fe200008f0c0d */
[----:B------:R-:W-:Y:S01]  /*2820*/  @P4 STS.128 [R11+0x5000], RZ ;  /* 0x005000ff0b004388 */ /* 0x000fe20000000c00 */
[----:B------:R-:W-:Y:S01]  /*2830*/  IMAD.MOV.U32 R13, RZ, RZ, 0x4 ;  /* 0x00000004ff0d7424 */ /* 0x000fe200078e00ff */
[----:B------:R-:W2:Y:S02]  /*2840*/  LDCU UR9, c[0x0][0x45c] ;  /* 0x00008b80ff0977ac */ /* 0x000ea40008000800 */
[----:B------:R-:W-:Y:S04]  /*2850*/  @P4 STS.128 [R11+0x7000], RZ ;  /* 0x007000ff0b004388 */ /* 0x000fe80000000c00 */
[----:B------:R-:W-:Y:S01]  /*2860*/  @!PT LDS RZ, [RZ] ;  /* 0x00000000fffff984 */ /* 0x000fe20000000800 */
[----:B------:R-:W-:Y:S01]  /*2870*/  @!PT LDS RZ, [RZ] ;  /* 0x00000000fffff984 */ /* 0x000fe20000000800 */
[----:B------:R-:W-:Y:S01]  /*2880*/  @!PT LDS RZ, [RZ] ;  /* 0x00000000fffff984 */ /* 0x000fe20000000800 */
[----:B------:R-:W-:Y:S04]  /*2890*/  @!P4 LDGSTS.E.BYPASS.LTC128B.128 [R11+0x1000], desc[UR36][R24.64] ;  /* 0x01000000180bcfae */ /* 0x000fe8000b981a24 */
[----:B------:R-:W-:Y:S04]  /*28a0*/  @!P4 LDGSTS.E.BYPASS.LTC128B.128 [R11+0x3000], desc[UR36][R24.64+0x80] ;  /* 0x03000080180bcfae */ /* 0x000fe8000b981a24 */
[----:B------:R-:W-:Y:S04]  /*28b0*/  @!P4 LDGSTS.E.BYPASS.LTC128B.128 [R11+0x5000], desc[UR36][R24.64+0x100] ;  /* 0x05000100180bcfae */ /* 0x000fe8000b981a24 */
[----:B------:R-:W-:Y:S01]  /*28c0*/  @!P4 LDGSTS.E.BYPASS.LTC128B.128 [R11+0x7000], desc[UR36][R24.64+0x180] ;  /* 0x07000180180bcfae */ /* 0x000fe2000b981a24 */
[----:B---3--:R-:W-:-:S04]  /*28d0*/  @!P3 LEA R26, P4, R28, R6, 0x1 ;  /* 0x000000061c1ab211 */ /* 0x008fc800078808ff */
[----:B------:R-:W-:Y:S02]  /*28e0*/  @!P3 LEA.HI.X R27, R28, R7, R16, 0x1, P4 ;  /* 0x000000071c1bb211 */ /* 0x000fe400020f0c10 */
[----:B------:R-:W3:Y:S03]  /*28f0*/  @!P2 LDC.64 R6, c[0x0][0x390] ;  /* 0x0000e400ff06ab82 */ /* 0x000ee60000000a00 */
[----:B------:R-:W-:Y:S04]  /*2900*/  @!P3 LDGSTS.E.BYPASS.LTC128B.128 [R11+0x10000], desc[UR36][R26.64] ;  /* 0x100000001a0bbfae */ /* 0x000fe8000b981a24 */
[----:B------:R-:W-:Y:S04]  /*2910*/  @!P3 LDGSTS.E.BYPASS.LTC128B.128 [R11+0x12000], desc[UR36][R26.64+0x80] ;  /* 0x120000801a0bbfae */ /* 0x000fe8000b981a24 */
[----:B------:R-:W-:Y:S04]  /*2920*/  @!P3 LDGSTS.E.BYPASS.LTC128B.128 [R11+0x14000], desc[UR36][R26.64+0x100] ;  /* 0x140001001a0bbfae */ /* 0x000fe8000b981a24 */
[----:B------:R-:W-:Y:S04]  /*2930*/  @!P3 LDGSTS.E.BYPASS.LTC128B.128 [R11+0x16000], desc[UR36][R26.64+0x180] ;  /* 0x160001801a0bbfae */ /* 0x000fe8000b981a24 */
[----:B------:R-:W-:Y:S04]  /*2940*/  @P3 STS.128 [R11+0x10000], RZ ;  /* 0x010000ff0b003388 */ /* 0x000fe80000000c00 */
[----:B------:R-:W-:Y:S01]  /*2950*/  @P3 STS.128 [R11+0x12000], RZ ;  /* 0x012000ff0b003388 */ /* 0x000fe20000000c00 */
[----:B---3--:R-:W-:-:S03]  /*2960*/  @!P2 LEA R6, P1, R18, R6, 0x1 ;  /* 0x000000061206a211 */ /* 0x008fc600078208ff */
[----:B------:R-:W-:Y:S01]  /*2970*/  @P3 STS.128 [R11+0x14000], RZ ;  /* 0x014000ff0b003388 */ /* 0x000fe20000000c00 */
[----:B------:R-:W-:Y:S01]  /*2980*/  @!P2 LEA.HI.X R7, R18, R7, R12, 0x1, P1 ;  /* 0x000000071207a211 */ /* 0x000fe200008f0c0c */
[C---:B------:R-:W-:Y:S01]  /*2990*/  IMAD.WIDE.U32 R12, R236.reuse, R13, UR58 ;  /* 0x0000003aec0c7e25 */ /* 0x040fe2000f8e000d */
[----:B------:R-:W-:Y:S01]  /*29a0*/  ISETP.GE.AND P1, PT, R236, UR49, PT ;  /* 0x00000031ec007c0c */ /* 0x000fe2000bf26270 */
[----:B------:R-:W-:Y:S04]  /*29b0*/  @P3 STS.128 [R11+0x16000], RZ ;  /* 0x016000ff0b003388 */ /* 0x000fe80000000c00 */
[----:B------:R-:W-:Y:S04]  /*29c0*/  @P2 STS.128 [R11+0x11000], RZ ;  /* 0x011000ff0b002388 */ /* 0x000fe80000000c00 */
[----:B------:R-:W-:Y:S04]  /*29d0*/  @P2 STS.128 [R11+0x13000], RZ ;  /* 0x013000ff0b002388 */ /* 0x000fe80000000c00 */
[----:B------:R-:W-:Y:S04]  /*29e0*/  @P2 STS.128 [R11+0x15000], RZ ;  /* 0x015000ff0b002388 */ /* 0x000fe80000000c00 */
[----:B------:R-:W-:Y:S04]  /*29f0*/  @P2 STS.128 [R11+0x17000], RZ ;  /* 0x017000ff0b002388 */ /* 0x000fe80000000c00 */
[----:B------:R-:W-:Y:S01]  /*2a00*/  @!PT LDS RZ, [RZ] ;  /* 0x00000000fffff984 */ /* 0x000fe20000000800 */
[----:B------:R-:W-:Y:S01]  /*2a10*/  @!PT LDS RZ, [RZ] ;  /* 0x00000000fffff984 */ /* 0x000fe20000000800 */
[----:B------:R-:W-:Y:S01]  /*2a20*/  @!PT LDS RZ, [RZ] ;  /* 0x00000000fffff984 */ /* 0x000fe20000000800 */
[----:B------:R-:W-:Y:S04]  /*2a30*/  @!P2 LDGSTS.E.BYPASS.LTC128B.128 [R11+0x11000], desc[UR36][R2.64] ;  /* 0x11000000020bafae */ /* 0x000fe8000b981a24 */
[----:B------:R-:W-:Y:S04]  /*2a40*/  @!P2 LDGSTS.E.BYPASS.LTC128B.128 [R11+0x13000], desc[UR36][R2.64+0x80] ;  /* 0x13000080020bafae */ /* 0x000fe8000b981a24 */
[----:B------:R-:W-:Y:S04]  /*2a50*/  @!P2 LDGSTS.E.BYPASS.LTC128B.128 [R11+0x15000], desc[UR36][R2.64+0x100] ;  /* 0x15000100020bafae */ /* 0x000fe8000b981a24 */
[----:B------:R3:W-:Y:S04]  /*2a60*/  @!P2 LDGSTS.E.BYPASS.LTC128B.128 [R11+0x17000], desc[UR36][R2.64+0x180] ;  /* 0x17000180020bafae */ /* 0x0007e8000b981a24 */
[----:B------:R-:W-:Y:S04]  /*2a70*/  @!P3 LDGSTS.E.BYPASS.LTC128B.128 [R11+0x18000], desc[UR36][R4.64] ;  /* 0x18000000040bbfae */ /* 0x000fe8000b981a24 */
[----:B------:R-:W-:Y:S04]  /*2a80*/  @!P3 LDGSTS.E.BYPASS.LTC128B.128 [R11+0x1a000], desc[UR36][R4.64+0x80] ;  /* 0x1a000080040bbfae */ /* 0x000fe8000b981a24 */
[----:B------:R-:W-:Y:S04]  /*2a90*/  @!P3 LDGSTS.E.BYPASS.LTC128B.128 [R11+0x1c000], desc[UR36][R4.64+0x100] ;  /* 0x1c000100040bbfae */ /* 0x000fe8000b981a24 */
[----:B------:R4:W-:Y:S04]  /*2aa0*/  @!P3 LDGSTS.E.BYPASS.LTC128B.128 [R11+0x1e000], desc[UR36][R4.64+0x180] ;  /* 0x1e000180040bbfae */ /* 0x0009e8000b981a24 */
[----:B------:R-:W-:Y:S04]  /*2ab0*/  @P3 STS.128 [R11+0x18000], RZ ;  /* 0x018000ff0b003388 */ /* 0x000fe80000000c00 */
[----:B------:R-:W-:Y:S01]  /*2ac0*/  @P3 STS.128 [R11+0x1a000], RZ ;  /* 0x01a000ff0b003388 */ /* 0x000fe20000000c00 */
[----:B---3--:R-:W-:-:S03]  /*2ad0*/  IMAD.SHL.U32 R2, R0, 0x20, RZ ;  /* 0x0000002000027824 */ /* 0x008fc600078e00ff */
[----:B------:R-:W-:Y:S01]  /*2ae0*/  @P3 STS.128 [R11+0x1c000], RZ ;  /* 0x01c000ff0b003388 */ /* 0x000fe20000000c00 */
[----:B------:R-:W-:-:S03]  /*2af0*/  LOP3.LUT R3, R229, 0x1c0, RZ, 0xc0, !PT ;  /* 0x000001c0e5037812 */ /* 0x000fc600078ec0ff */
[----:B------:R-:W-:Y:S04]  /*2b00*/  @P3 STS.128 [R11+0x1e000], RZ ;  /* 0x01e000ff0b003388 */ /* 0x000fe80000000c00 */
[----:B------:R-:W-:Y:S04]  /*2b10*/  @P2 STS.128 [R11+0x19000], RZ ;  /* 0x019000ff0b002388 */ /* 0x000fe80000000c00 */
[----:B------:R-:W-:Y:S04]  /*2b20*/  @P2 STS.128 [R11+0x1b000], RZ ;  /* 0x01b000ff0b002388 */ /* 0x000fe80000000c00 */
[----:B------:R-:W-:Y:S04]  /*2b30*/  @P2 STS.128 [R11+0x1d000], RZ ;  /* 0x01d000ff0b002388 */ /* 0x000fe80000000c00 */
[----:B------:R3:W-:Y:S04]  /*2b40*/  @P2 STS.128 [R11+0x1f000], RZ ;  /* 0x01f000ff0b002388 */ /* 0x0007e80000000c00 */
[----:B------:R-:W-:Y:S01]  /*2b50*/  @!PT LDS RZ, [RZ] ;  /* 0x00000000fffff984 */ /* 0x000fe20000000800 */
[----:B------:R-:W-:Y:S01]  /*2b60*/  @!PT LDS RZ, [RZ] ;  /* 0x00000000fffff984 */ /* 0x000fe20000000800 */
[----:B------:R-:W-:Y:S01]  /*2b70*/  @!PT LDS RZ, [RZ] ;  /* 0x00000000fffff984 */ /* 0x000fe20000000800 */
[----:B------:R-:W-:Y:S01]  /*2b80*/  @!P2 LDGSTS.E.BYPASS.LTC128B.128 [R11+0x19000], desc[UR36][R6.64] ;  /* 0x19000000060bafae */ /* 0x000fe2000b981a24 */
[----:B----4-:R-:W-:-:S03]  /*2b90*/  LOP3.LUT R4, R2, 0x200, RZ, 0xc0, !PT ;  /* 0x0000020002047812 */ /* 0x010fc600078ec0ff */
[----:B------:R-:W-:Y:S04]  /*2ba0*/  @!P2 LDGSTS.E.BYPASS.LTC128B.128 [R11+0x1b000], desc[UR36][R6.64+0x80] ;  /* 0x1b000080060bafae */ /* 0x000fe8000b981a24 */
[----:B------:R-:W-:Y:S01]  /*2bb0*/  @!P2 LDGSTS.E.BYPASS.LTC128B.128 [R11+0x1d000], desc[UR36][R6.64+0x100] ;  /* 0x1d000100060bafae */ /* 0x000fe2000b981a24 */
[----:B------:R-:W-:-:S03]  /*2bc0*/  LOP3.LUT R10, R3, 0x38, R10, 0xf8, !PT ;  /* 0x00000038030a7812 */ /* 0x000fc600078ef80a */
[----:B------:R4:W-:Y:S01]  /*2bd0*/  @!P2 LDGSTS.E.BYPASS.LTC128B.128 [R11+0x1f000], desc[UR36][R6.64+0x180] ;  /* 0x1f000180060bafae */ /* 0x0009e2000b981a24 */
[----:B------:R-:W-:Y:S02]  /*2be0*/  LOP3.LUT R229, R229, 0x200, RZ, 0xc0, !PT ;  /* 0x00000200e5e57812 */ /* 0x000fe400078ec0ff */
[----:B------:R-:W-:Y:S01]  /*2bf0*/  LOP3.LUT R227, R4, 0x3800, R227, 0xf8, !PT ;  /* 0x0000380004e37812 */ /* 0x000fe200078ef8e3 */
[----:B------:R-:W-:Y:S01]  /*2c00*/  IMAD.SHL.U32 R3, R217, 0x20, RZ ;  /* 0x00000020d9037824 */ /* 0x000fe200078e00ff */
[----:B------:R-:W-:Y:S01]  /*2c10*/  SHF.R.U32.HI R4, RZ, 0x2, R217 ;  /* 0x00000002ff047819 */ /* 0x000fe200000116d9 */
[----:B------:R-:W0:Y:S01]  /*2c20*/  LDGDEPBAR ;  /* 0x00000000000079af */ /* 0x000e220000000000 */
[----:B------:R-:W-:-:S03]  /*2c30*/  LOP3.LUT R229, R229, 0xc00, R2, 0xf8, !PT ;  /* 0x00000c00e5e57812 */ /* 0x000fc600078ef802 */
[----:B------:R1:W5:Y:S01]  /*2c40*/  @!P1 LDG.E R235, desc[UR36][R12.64] ;  /* 0x000000240ceb9981 */ /* 0x000362000c1e1900 */
[----:B------:R-:W-:Y:S02]  /*2c50*/  R2P PR, R0, 0x6 ;  /* 0x0000000600007804 */ /* 0x000fe40000000000 */
[----:B------:R-:W-:Y:S01]  /*2c60*/  LOP3.LUT R233, R233, 0x6, RZ, 0xc0, !PT ;  /* 0x00000006e9e97812 */ /* 0x000fe200078ec0ff */
[----:B------:R1:W5:Y:S01]  /*2c70*/  @!P0 LDG.E R234, desc[UR36][R12.64+0x20] ;  /* 0x000020240cea8981 */ /* 0x000362000c1e1900 */
[----:B------:R-:W-:Y:S02]  /*2c80*/  LOP3.LUT R2, R3, 0xc00, RZ, 0xc0, !PT ;  /* 0x00000c0003027812 */ /* 0x000fe400078ec0ff */
[----:B------:R-:W-:Y:S02]  /*2c90*/  CS2R R28, SRZ ;  /* 0x00000000001c7805 */ /* 0x000fe4000001ff00 */
[----:B------:R-:W-:Y:S02]  /*2ca0*/  LOP3.LUT R233, R233, 0xe0, R8, 0xf8, !PT ;  /* 0x000000e0e9e97812 */ /* 0x000fe400078ef808 */
[----:B------:R-:W-:-:S02]  /*2cb0*/  CS2R R26, SRZ ;  /* 0x00000000001a7805 */ /* 0x000fc4000001ff00 */
[----:B------:R-:W-:Y:S02]  /*2cc0*/  SEL R222, R222, 0xffffffe0, !P1 ;  /* 0xffffffe0dede7807 */ /* 0x000fe40004800000 */
[----:B------:R-:W-:Y:S02]  /*2cd0*/  CS2R R24, SRZ ;  /* 0x0000000000187805 */ /* 0x000fe4000001ff00 */
[C---:B------:R-:W-:Y:S02]  /*2ce0*/  LOP3.LUT P1, RZ, R217.reuse, 0x4, RZ, 0xc0, !PT ;  /* 0x00000004d9ff7812 */ /* 0x040fe4000782c0ff */
[----:B------:R-:W-:Y:S02]  /*2cf0*/  CS2R R22, SRZ ;  /* 0x0000000000167805 */ /* 0x000fe4000001ff00 */
[----:B------:R-:W-:Y:S02]  /*2d00*/  LOP3.LUT P0, RZ, R217, 0x2, RZ, 0xc0, !PT ;  /* 0x00000002d9ff7812 */ /* 0x000fe4000780c0ff */
[----:B------:R-:W-:-:S02]  /*2d10*/  CS2R R20, SRZ ;  /* 0x0000000000147805 */ /* 0x000fc4000001ff00 */
[----:B------:R-:W-:Y:S01]  /*2d20*/  SEL R216, R216, 0xffffffc0, !P1 ;  /* 0xffffffc0d8d87807 */ /* 0x000fe20004800000 */
[----:B------:R-:W-:Y:S01]  /*2d30*/  USHF.L.U32 UR10, UR10, 0x6, URZ ;  /* 0x000000060a0a7899 */ /* 0x000fe200080006ff */
[----:B----4-:R-:W-:Y:S01]  /*2d40*/  IMAD.SHL.U32 R7, R217, 0x2, RZ ;  /* 0x00000002d9077824 */ /* 0x010fe200078e00ff */
[C---:B------:R-:W-:Y:S02]  /*2d50*/  LOP3.LUT R6, R10.reuse, 0x8, R0, 0x78, !PT ;  /* 0x000000080a067812 */ /* 0x040fe400078e7800 */
[----:B------:R-:W-:Y:S01]  /*2d60*/  LOP3.LUT R0, R10, 0x8, R9, 0x78, !PT ;  /* 0x000000080a007812 */ /* 0x000fe200078e7809 */
[----:B------:R-:W-:Y:S01]  /*2d70*/  IMAD.U32 R10, RZ, RZ, UR39 ;  /* 0x00000027ff0a7e24 */ /* 0x000fe2000f8e00ff */
[----:B------:R-:W-:Y:S02]  /*2d80*/  LOP3.LUT R5, R7, 0x38, RZ, 0xc0, !PT ;  /* 0x0000003807057812 */ /* 0x000fe400078ec0ff */
[----:B------:R-:W-:Y:S01]  /*2d90*/  LOP3.LUT R229, R229, R0, RZ, 0xfc, !PT ;  /* 0x00000000e5e57212 */ /* 0x000fe200078efcff */
[----:B------:R-:W-:Y:S01]  /*2da0*/  IMAD.U32 R233, R10, 0x40, R233 ;  /* 0x000000400ae97824 */ /* 0x000fe200078e00e9 */
[----:B------:R-:W-:-:S02]  /*2db0*/  LOP3.LUT R4, R5, 0x20, R4, 0x78, !PT ;  /* 0x0000002005047812 */ /* 0x000fc400078e7804 */
[----:B------:R-:W-:Y:S02]  /*2dc0*/  SHF.R.U32.HI R5, RZ, 0x1, R217 ;  /* 0x00000001ff057819 */ /* 0x000fe400000116d9 */
[----:B------:R-:W-:Y:S02]  /*2dd0*/  LOP3.LUT R0, R3, 0x200, RZ, 0xc0, !PT ;  /* 0x0000020003007812 */ /* 0x000fe400078ec0ff */
[----:B------:R-:W-:Y:S02]  /*2de0*/  LOP3.LUT R227, R227, R6, RZ, 0xfc, !PT ;  /* 0x00000006e3e37212 */ /* 0x000fe400078efcff */
[----:B---3--:R-:W-:Y:S02]  /*2df0*/  LOP3.LUT R11, R218, 0x1c0, RZ, 0xc0, !PT ;  /* 0x000001c0da0b7812 */ /* 0x008fe400078ec0ff */
[----:B------:R-:W-:Y:S02]  /*2e00*/  LOP3.LUT R6, R5, 0x10, RZ, 0xc0, !PT ;  /* 0x0000001005067812 */ /* 0x000fe400078ec0ff */
[----:B------:R-:W-:-:S02]  /*2e10*/  LOP3.LUT R8, R7, 0x20, RZ, 0xc0, !PT ;  /* 0x0000002007087812 */ /* 0x000fc400078ec0ff */
[----:B------:R-:W-:Y:S02]  /*2e20*/  LOP3.LUT R2, R2, 0x6, R7, 0xf8, !PT ;  /* 0x0000000602027812 */ /* 0x000fe400078ef807 */
[----:B------:R-:W-:Y:S02]  /*2e30*/  SHF.R.U32.HI R9, RZ, 0x3, R217 ;  /* 0x00000003ff097819 */ /* 0x000fe400000116d9 */
[----:B------:R-:W-:Y:S02]  /*2e40*/  LOP3.LUT R7, R0, 0x3800, R243, 0xf8, !PT ;  /* 0x0000380000077812 */ /* 0x000fe400078ef8f3 */
[----:B------:R-:W-:Y:S02]  /*2e50*/  LOP3.LUT R0, R11, 0x38, R232, 0xf8, !PT ;  /* 0x000000380b007812 */ /* 0x000fe400078ef8e8 */
[----:B------:R-:W-:Y:S01]  /*2e60*/  LOP3.LUT R11, R6, 0x8, R217, 0xf8, !PT ;  /* 0x00000008060b7812 */ /* 0x000fe200078ef8d9 */
[----:B------:R-:W-:Y:S01]  /*2e70*/  IMAD.MOV.U32 R6, RZ, RZ, 0x40 ;  /* 0x00000040ff067424 */ /* 0x000fe200078e00ff */
[----:B------:R-:W-:-:S02]  /*2e80*/  LOP3.LUT R9, R8, 0x18, R9, 0xf8, !PT ;  /* 0x0000001808097812 */ /* 0x000fc400078ef809 */
[----:B------:R-:W-:Y:S02]  /*2e90*/  LOP3.LUT R243, R4, 0x1c0, R243, 0xf8, !PT ;  /* 0x000001c004f37812 */ /* 0x000fe400078ef8f3 */
[C---:B------:R-:W-:Y:S02]  /*2ea0*/  LOP3.LUT R242, R0.reuse, 0x8, R217, 0x78, !PT ;  /* 0x0000000800f27812 */ /* 0x040fe400078e78d9 */
[----:B------:R-:W-:Y:S02]  /*2eb0*/  LOP3.LUT R4, R11, R0, RZ, 0x3c, !PT ;  /* 0x000000000b047212 */ /* 0x000fe400078e3cff */
[----:B------:R-:W-:Y:S02]  /*2ec0*/  LOP3.LUT R0, R0, 0x8, R5, 0x78, !PT ;  /* 0x0000000800007812 */ /* 0x000fe400078e7805 */
[----:B------:R-:W-:Y:S02]  /*2ed0*/  LOP3.LUT R5, R9, 0x1c0, R218, 0xf8, !PT ;  /* 0x000001c009057812 */ /* 0x000fe400078ef8da */
[----:B------:R-:W-:Y:S01]  /*2ee0*/  LOP3.LUT R242, R7, R242, RZ, 0xfc, !PT ;  /* 0x000000f207f27212 */ /* 0x000fe200078efcff */
[----:B------:R-:W-:Y:S01]  /*2ef0*/  IMAD.U32 R7, RZ, RZ, UR48 ;  /* 0x00000030ff077e24 */ /* 0x000fe2000f8e00ff */
[----:B------:R-:W-:-:S02]  /*2f00*/  LOP3.LUT R5, R5, 0x38, R232, 0x78, !PT ;  /* 0x0000003805057812 */ /* 0x000fc400078e78e8 */
[----:B------:R-:W-:Y:S02]  /*2f10*/  SEL R6, R6, 0xffffffc0, !P2 ;  /* 0xffffffc006067807 */ /* 0x000fe40005000000 */
[----:B------:R-:W-:Y:S02]  /*2f20*/  LEA R227, R227, UR35, 0x1 ;  /* 0x00000023e3e37c11 */ /* 0x000fe4000f8e08ff */
[----:B------:R-:W-:Y:S02]  /*2f30*/  LOP3.LUT R220, R5, 0x200, R218, 0xf8, !PT ;  /* 0x0000020005dc7812 */ /* 0x000fe400078ef8da */
[----:B------:R-:W-:Y:S01]  /*2f40*/  LEA R229, R229, UR35, 0x1 ;  /* 0x00000023e5e57c11 */ /* 0x000fe2000f8e08ff */
[--C-:B------:R-:W-:Y:S01]  /*2f50*/  IMAD.IADD R223, R6, 0x1, R227.reuse ;  /* 0x0000000106df7824 */ /* 0x100fe200078e02e3 */
[----:B------:R-:W-:Y:S01]  /*2f60*/  LOP3.LUT R218, R218, 0x200, RZ, 0xc0, !PT ;  /* 0x00000200dada7812 */ /* 0x000fe200078ec0ff */
[----:B------:R-:W-:Y:S01]  /*2f70*/  IMAD.IADD R224, R222, 0x1, R227 ;  /* 0x00000001dee07824 */ /* 0x000fe200078e02e3 */
[----:B------:R-:W-:Y:S01]  /*2f80*/  LOP3.LUT R243, R2, R243, RZ, 0xfc, !PT ;  /* 0x000000f302f37212 */ /* 0x000fe200078efcff */
[----:B------:R-:W-:Y:S01]  /*2f90*/  IMAD.MOV.U32 R2, RZ, RZ, 0x20 ;  /* 0x00000020ff027424 */ /* 0x000fe200078e00ff */
[----:B------:R-:W-:Y:S01]  /*2fa0*/  IADD3 R7, PT, PT, R7, UR38, R236 ;  /* 0x0000002607077c10 */ /* 0x000fe2000fffe0ec */
[----:B------:R-:W-:Y:S01]  /*2fb0*/  IMAD.IADD R225, R6, 0x1, R229 ;  /* 0x0000000106e17824 */ /* 0x000fe200078e02e5 */
[----:B------:R-:W-:Y:S01]  /*2fc0*/  LOP3.LUT R5, R218, 0xc00, R3, 0xf8, !PT ;  /* 0x00000c00da057812 */ /* 0x000fe200078ef803 */
[C---:B------:R-:W-:Y:S01]  /*2fd0*/  IMAD.IADD R226, R222.reuse, 0x1, R229 ;  /* 0x00000001dee27824 */ /* 0x040fe200078e02e5 */
[----:B------:R-:W-:Y:S01]  /*2fe0*/  LOP3.LUT P2, RZ, R217, 0x8, RZ, 0xc0, !PT ;  /* 0x00000008d9ff7812 */ /* 0x000fe2000784c0ff */
[----:B------:R-:W-:Y:S01]  /*2ff0*/  IMAD.IADD R221, R222, 0x1, R223 ;  /* 0x00000001dedd7824 */ /* 0x000fe200078e02df */
[----:B------:R-:W-:Y:S01]  /*3000*/  SEL R2, R2, 0xffffffe0, !P0 ;  /* 0xffffffe002027807 */ /* 0x000fe20004000000 */
[----:B------:R-:W-:Y:S01]  /*3010*/  VIADD R249, R7, -UR46 ;  /* 0x8000002e07f97c36 */ /* 0x000fe20008000000 */
[----:B------:R-:W-:Y:S01]  /*3020*/  SEL R248, R248, 0xfffffff0, !P1 ;  /* 0xfffffff0f8f87807 */ /* 0x000fe20004800000 */
[----:B------:R-:W-:Y:S01]  /*3030*/  IMAD.IADD R222, R222, 0x1, R225 ;  /* 0x00000001dede7824 */ /* 0x000fe200078e02e1 */
[----:B------:R-:W-:-:S02]  /*3040*/  LOP3.LUT R219, R4, 0x200, R3, 0xf8, !PT ;  /* 0x0000020004db7812 */ /* 0x000fc400078ef803 */
[----:B-12---:R-:W-:-:S07]  /*3050*/  LOP3.LUT R250, R5, R0, RZ, 0xfc, !PT ;  /* 0x0000000005fa7212 */ /* 0x006fce00078efcff */
.L_x_353:
[----:B------:R-:W0:Y:S01]  /*3060*/  LDGDEPBAR ;  /* 0x00000000000079af */ /* 0x000e220000000000 */
[----:B------:R-:W-:Y:S01]  /*3070*/  IMAD.U32 R116, RZ, RZ, UR18 ;  /* 0x00000012ff747e24 */ /* 0x000fe2000f8e00ff */
[----:B------:R-:W-:Y:S01]  /*3080*/  LEA R230, R219, UR4, 0x1 ;  /* 0x00000004dbe67c11 */ /* 0x000fe2000f8e08ff */
[----:B------:R-:W-:Y:S01]  /*3090*/  IMAD.U32 R117, RZ, RZ, UR17 ;  /* 0x00000011ff757e24 */ /* 0x000fe2000f8e00ff */
[----:B------:R-:W-:Y:S01]  /*30a0*/  LEA R228, R220, UR4, 0x1 ;  /* 0x00000004dce47c11 */ /* 0x000fe2000f8e08ff */
[----:B-----5:R-:W-:Y:S01]  /*30b0*/  FMUL.FTZ R131, R235, 1.4426950216293334961 ;  /* 0x3fb8aa3beb837820 */ /* 0x020fe20000410000 */
[----:B------:R-:W-:Y:S01]  /*30c0*/  LEA R203, R243, UR5, 0x1 ;  /* 0x00000005f3cb7c11 */ /* 0x000fe2000f8e08ff */
[C---:B------:R-:W-:Y:S01]  /*30d0*/  FMUL.FTZ R198, R234.reuse, 1.4426950216293334961 ;  /* 0x3fb8aa3beac67820 */ /* 0x040fe20000410000 */
[----:B------:R-:W-:Y:S01]  /*30e0*/  FSETP.NEU.FTZ.AND P4, PT, R235, -INF , PT ;  /* 0xff800000eb00780b */ /* 0x000fe20003f9d000 */
[----:B------:R-:W-:Y:S01]  /*30f0*/  UIADD3 UR48, UPT, UPT, UR48, -0x40, URZ ;  /* 0xffffffc030307890 */ /* 0x000fe2000fffe0ff */
[----:B------:R-:W-:Y:S01]  /*3100*/  FSETP.NEU.FTZ.AND P3, PT, R234, -INF , PT ;  /* 0xff800000ea00780b */ /* 0x000fe20003f7d000 */
[----:B------:R-:W-:Y:S01]  /*3110*/  UIADD3 UR47, UPT, UPT, UR47, -0x1, URZ ;  /* 0xffffffff2f2f7890 */ /* 0x000fe2000fffe0ff */
[----:B------:R-:W-:Y:S01]  /*3120*/  FSEL R131, R131, RZ, P4 ;  /* 0x000000ff83837208 */ /* 0x000fe20002000000 */
[----:B------:R-:W-:Y:S01]  /*3130*/  UISETP.GE.AND UP0, UPT, UR48, UR53, UPT ;  /* 0x000000353000728c */ /* 0x000fe2000bf06270 */
[----:B------:R-:W-:Y:S02]  /*3140*/  FSEL R198, R198, RZ, P3 ;  /* 0x000000ffc6c67208 */ /* 0x000fe40001800000 */
[----:B------:R-:W-:Y:S01]  /*3150*/  LOP3.LUT R231, R218, 0x400, R3, 0xf8, !PT ;  /* 0x00000400dae77812 */ /* 0x000fe200078ef803 */
[----:B------:R-:W-:Y:S03]  /*3160*/  UISETP.LT.AND UP0, UPT, UR32, UR38, UP0 ;  /* 0x000000262000728c */ /* 0x000fe60008701270 */
[----:B------:R-:W-:Y:S03]  /*3170*/  LOP3.LUT R231, R231, R0, RZ, 0xfc, !PT ;  /* 0x00000000e7e77212 */ /* 0x000fe600078efcff */
[----:B------:R-:W-:Y:S01]  /*3180*/  PLOP3.LUT P0, PT, PT, PT, UP0, 0x80, 0x8 ;  /* 0x000000000008781c */ /* 0x000fe20003f0f008 */
[----:B------:R-:W-:Y:S04]  /*3190*/  DEPBAR.LE SB0, 0x0 ;  /* 0x000080000000791a */ /* 0x000fe80000000000 */
[----:B------:R-:W-:Y:S01]  /*31a0*/  BAR.SYNC.DEFER_BLOCKING 0x0 ;  /* 0x0000000000007b1d */ /* 0x000fe20000010000 */
[----:B------:R-:W-:Y:S01]  /*31b0*/  UISETP.GT.AND UP0, UPT, UR47, UR51, UPT ;  /* 0x000000332f00728c */ /* 0x000fe2000bf04270 */
[----:B------:R-:W-:Y:S06]  /*31c0*/  LEA R231, R231, UR4, 0x1 ;  /* 0x00000004e7e77c11 */ /* 0x000fec000f8e08ff */
[----:B------:R-:W-:Y:S01]  /*31d0*/  @!P0 VIADD R119, R233, 0x1 ;  /* 0x00000001e9778836 */ /* 0x000fe20000000000 */
[----:B------:R-:W-:Y:S01]  /*31e0*/  @!P0 VIADDMNMX R128, R249, -R240, UR38, PT ;  /* 0x00000026f9808e46 */ /* 0x000fe2000b8009f0 */
[----:B------:R-:W-:Y:S01]  /*31f0*/  @!P0 VIADD R121, R233, 0x8 ;  /* 0x00000008e9798836 */ /* 0x000fe20000000000 */
[----:B------:R-:W-:Y:S01]  /*3200*/  @!P0 VIADDMNMX R130, R249, -R237, UR38, PT ;  /* 0x00000026f9828e46 */ /* 0x000fe2000b8009ed */
[----:B------:R-:W-:Y:S01]  /*3210*/  @!P0 VIADD R197, R233, 0x18 ;  /* 0x00000018e9c58836 */ /* 0x000fe20000000000 */
[----:B------:R-:W-:Y:S01]  /*3220*/  @!P0 ISETP.GE.AND P6, PT, R119, R128, PT ;  /* 0x000000807700820c */ /* 0x000fe20003fc6270 */
[----:B------:R-:W-:Y:S01]  /*3230*/  @!P0 VIADD R129, R233, 0x19 ;  /* 0x00000019e9818836 */ /* 0x000fe20000000000 */
[----:B------:R-:W-:Y:S01]  /*3240*/  @!P0 ISETP.GE.AND P5, PT, R119, R130, PT ;  /* 0x000000827700820c */ /* 0x000fe20003fa6270 */
[C---:B------:R-:W-:Y:S01]  /*3250*/  @!P0 VIADD R119, R233.reuse, 0x9 ;  /* 0x00000009e9778836 */ /* 0x040fe20000000000 */
[C---:B------:R-:W-:Y:S01]  /*3260*/  @!P0 ISETP.GE.AND P4, PT, R233.reuse, R128, PT ;  /* 0x00000080e900820c */ /* 0x040fe20003f86270 */
[----:B------:R-:W-:Y:S01]  /*3270*/  @UP0 UIADD3 UR12, UP1, UPT, UR58, -0x100, URZ ;  /* 0xffffff003a0c0890 */ /* 0x000fe2000ff3e0ff */
[C---:B------:R-:W-:Y:S02]  /*3280*/  @!P0 ISETP.GE.AND P3, PT, R233.reuse, R130, PT ;  /* 0x00000082e900820c */ /* 0x040fe40003f66270 */
[----:B------:R-:W-:Y:S01]  /*3290*/  @!P0 IADD3 R125, PT, PT, R233, 0x11, RZ ;  /* 0x00000011e97d8810 */ /* 0x000fe20007ffe0ff */
[----:B------:R-:W-:Y:S01]  /*32a0*/  @UP0 UIADD3.X UR11, UPT, UPT, UR59, -0x1, URZ, UP1, !UPT ;  /* 0xffffffff3b0b0890 */ /* 0x000fe20008ffe4ff */
[----:B------:R-:W-:Y:S01]  /*32b0*/  LDSM.16.M88.4 R84, [R229] ;  /* 0x00000000e554783b */ /* 0x000fe20000000200 */
[----:B------:R-:W-:Y:S04]  /*32c0*/  @UP0 UIADD3 UR18, UP1, UPT, UR18, -0x100, URZ ;  /* 0xffffff0012120890 */ /* 0x000fe8000ff3e0ff */
[----:B-1----:R-:W1:Y:S01]  /*32d0*/  LDSM.16.M88.4 R88, [R227+0x10000] ;  /* 0x01000000e358783b */ /* 0x002e620000000200 */
[----:B------:R-:W-:Y:S04]  /*32e0*/  @UP0 UIADD3.X UR17, UPT, UPT, UR17, -0x1, URZ, UP1, !UPT ;  /* 0xffffffff11110890 */ /* 0x000fe80008ffe4ff */
[----:B------:R-:W2:Y:S05]  /*32f0*/  LDSM.16.M88.4 R92, [R227+0x10800] ;  /* 0x01080000e35c783b */ /* 0x000eaa0000000200 */
[----:B------:R-:W-:Y:S05]  /*3300*/  LDSM.16.M88.4 R96, [R226] ;  /* 0x00000000e260783b */ /* 0x000fea0000000200 */
[----:B------:R-:W3:Y:S05]  /*3310*/  LDSM.16.M88.4 R100, [R224+0x10000] ;  /* 0x01000000e064783b */ /* 0x000eea0000000200 */
[----:B------:R-:W4:Y:S05]  /*3320*/  LDSM.16.M88.4 R104, [R224+0x10800] ;  /* 0x01080000e068783b */ /* 0x000f2a0000000200 */
[----:B------:R-:W-:Y:S05]  /*3330*/  LDSM.16.M88.4 R108, [R225] ;  /* 0x00000000e16c783b */ /* 0x000fea0000000200 */
[----:B------:R-:W4:Y:S01]  /*3340*/  LDSM.16.M88.4 R112, [R223+0x10000] ;  /* 0x01000000df70783b */ /* 0x000f220000000200 */
[C---:B-1----:R-:W-:Y:S08]  /*3350*/  HMMA.16816.F32.BF16 R4, R84.reuse, R88, RZ ;  /* 0x000000585404723c */ /* 0x042ff000000418ff */
[C---:B------:R-:W-:Y:S01]  /*3360*/  HMMA.16816.F32.BF16 R8, R84.reuse, R90, RZ ;  /* 0x0000005a5408723c */ /* 0x040fe200000418ff */
[----:B------:R-:W-:Y:S07]  /*3370*/  LDSM.16.M88.4 R88, [R222] ;  /* 0x00000000de58783b */ /* 0x000fee0000000200 */
[C---:B--2---:R-:W-:Y:S08]  /*3380*/  HMMA.16816.F32.BF16 R12, R84.reuse, R92, RZ ;  /* 0x0000005c540c723c */ /* 0x044ff000000418ff */
[----:B------:R-:W-:Y:S01]  /*3390*/  HMMA.16816.F32.BF16 R16, R84, R94, RZ ;  /* 0x0000005e5410723c */ /* 0x000fe200000418ff */
[----:B------:R-:W1:Y:S05]  /*33a0*/  LDSM.16.M88.4 R84, [R223+0x10800] ;  /* 0x01080000df54783b */ /* 0x000e6a0000000200 */
[----:B------:R-:W2:Y:S02]  /*33b0*/  LDSM.16.M88.4 R92, [R221+0x10000] ;  /* 0x01000000dd5c783b */ /* 0x000ea40000000200 */
[C---:B---3--:R-:W-:Y:S08]  /*33c0*/  HMMA.16816.F32.BF16 R4, R96.reuse, R100, R4 ;  /* 0x000000646004723c */ /* 0x048ff00000041804 */
[C---:B------:R-:W-:Y:S01]  /*33d0*/  HMMA.16816.F32.BF16 R8, R96.reuse, R102, R8 ;  /* 0x000000666008723c */ /* 0x040fe20000041808 */
[----:B------:R-:W-:Y:S07]  /*33e0*/  LDSM.16.M88.4 R100, [R229+0x2000] ;  /* 0x00200000e564783b */ /* 0x000fee0000000200 */
[C---:B----4-:R-:W-:Y:S08]  /*33f0*/  HMMA.16816.F32.BF16 R12, R96.reuse, R104, R12 ;  /* 0x00000068600c723c */ /* 0x050ff0000004180c */
[----:B------:R-:W-:Y:S01]  /*3400*/  HMMA.16816.F32.BF16 R16, R96, R106, R16 ;  /* 0x0000006a6010723c */ /* 0x000fe20000041810 */
[----:B------:R-:W3:Y:S05]  /*3410*/  LDSM.16.M88.4 R96, [R221+0x10800] ;  /* 0x01080000dd60783b */ /* 0x000eea0000000200 */
        /* <DEDUP_REMOVED lines=56> */
[----:B------:R3:W2:Y:S02]  /*37a0*/  LDSM.16.M88.4 R92, [R229+0x6000] ;  /* 0x00600000e55c783b */ /* 0x0006a40000000200 */
[C---:B----4-:R-:W-:Y:S08]  /*37b0*/  HMMA.16816.F32.BF16 R4, R100.reuse, R104, R4 ;  /* 0x000000686404723c */ /* 0x050ff00000041804 */
[C---:B------:R-:W-:Y:S01]  /*37c0*/  HMMA.16816.F32.BF16 R8, R100.reuse, R106, R8 ;  /* 0x0000006a6408723c */ /* 0x040fe20000041808 */
[----:B------:R-:W-:Y:S07]  /*37d0*/  LDSM.16.M88.4 R104, [R224+0x16000] ;  /* 0x01600000e068783b */ /* 0x000fee0000000200 */
[C---:B-1----:R-:W-:Y:S03]  /*37e0*/  HMMA.16816.F32.BF16 R12, R100.reuse, R84, R12 ;  /* 0x00000054640c723c */ /* 0x042fe6000004180c */
[----:B---3--:R-:W-:Y:S05]  /*37f0*/  LEA R229, R250, UR4, 0x1 ;  /* 0x00000004fae57c11 */ /* 0x008fea000f8e08ff */
[----:B------:R-:W-:Y:S01]  /*3800*/  HMMA.16816.F32.BF16 R16, R100, R86, R16 ;  /* 0x000000566410723c */ /* 0x000fe20000041810 */
[----:B------:R1:W3:Y:S05]  /*3810*/  LDSM.16.M88.4 R84, [R227+0x16800] ;  /* 0x01680000e354783b */ /* 0x0002ea0000000200 */
[----:B------:R4:W3:Y:S02]  /*3820*/  LDSM.16.M88.4 R100, [R226+0x6000] ;  /* 0x00600000e264783b */ /* 0x0008e40000000200 */
[C---:B------:R-:W-:Y:S08]  /*3830*/  HMMA.16816.F32.BF16 R4, R108.reuse, R112, R4 ;  /* 0x000000706c04723c */ /* 0x040ff00000041804 */
[C---:B------:R-:W-:Y:S01]  /*3840*/  HMMA.16816.F32.BF16 R8, R108.reuse, R114, R8 ;  /* 0x000000726c08723c */ /* 0x040fe20000041808 */
[----:B------:R-:W-:Y:S07]  /*3850*/  LDSM.16.M88.4 R112, [R223+0x16000] ;  /* 0x01600000df70783b */ /* 0x000fee0000000200 */
[C---:B--2---:R-:W-:Y:S03]  /*3860*/  HMMA.16816.F32.BF16 R12, R108.reuse, R88, R12 ;  /* 0x000000586c0c723c */ /* 0x044fe6000004180c */
[----:B-1----:R-:W-:Y:S01]  /*3870*/  LEA R227, R242, UR4, 0x1 ;  /* 0x00000004f2e37c11 */ /* 0x002fe2000f8e08ff */
        /* <DEDUP_REMOVED lines=35> */
[--C-:B------:R-:W-:Y:S01]  /*3ab0*/  FFMA.FTZ R118, R4, UR9, -R131.reuse ;  /* 0x0000000904767c23 */ /* 0x100fe20008010883 */
[----:B------:R-:W-:Y:S02]  /*3ac0*/  @!P0 ISETP.GE.AND P3, PT, R119, R128, PT ;  /* 0x000000807700820c */ /* 0x000fe40003f66270 */
[----:B------:R-:W-:Y:S01]  /*3ad0*/  @!P0 FSEL R7, R7, -INF , !P5 ;  /* 0xff80000007078808 */ /* 0x000fe20006800000 */
[--C-:B------:R-:W-:Y:S01]  /*3ae0*/  FFMA.FTZ R120, R6, UR9, -R198.reuse ;  /* 0x0000000906787c23 */ /* 0x100fe200080108c6 */
[----:B------:R-:W-:Y:S01]  /*3af0*/  @!P0 ISETP.GE.AND P5, PT, R119, R130, PT ;  /* 0x000000827700820c */ /* 0x000fe20003fa6270 */
[--C-:B------:R-:W-:Y:S01]  /*3b00*/  FFMA.FTZ R119, R5, UR9, -R131.reuse ;  /* 0x0000000905777c23 */ /* 0x100fe20008010883 */
[----:B------:R-:W-:Y:S01]  /*3b10*/  @!P0 FSEL R8, R8, -INF , !P4 ;  /* 0xff80000008088808 */ /* 0x000fe20006000000 */
[----:B------:R-:W-:Y:S01]  /*3b20*/  MUFU.EX2 R118, R118 ;  /* 0x0000007600767308 */ /* 0x000fe20000000800 */
[----:B------:R-:W-:Y:S02]  /*3b30*/  @!P0 FSEL R9, R9, -INF , !P3 ;  /* 0xff80000009098808 */ /* 0x000fe40005800000 */
[C---:B------:R-:W-:Y:S01]  /*3b40*/  @!P0 ISETP.GE.AND P4, PT, R121.reuse, R128, PT ;  /* 0x000000807900820c */ /* 0x040fe20003f86270 */
[--C-:B------:R-:W-:Y:S01]  /*3b50*/  FFMA.FTZ R122, R8, UR9, -R131.reuse ;  /* 0x00000009087a7c23 */ /* 0x100fe20008010883 */
[-C--:B------:R-:W-:Y:S01]  /*3b60*/  @!P0 ISETP.GE.AND P3, PT, R121, R130.reuse, PT ;  /* 0x000000827900820c */ /* 0x080fe20003f66270 */
[--C-:B------:R-:W-:Y:S01]  /*3b70*/  FFMA.FTZ R121, R7, UR9, -R198.reuse ;  /* 0x0000000907797c23 */ /* 0x100fe200080108c6 */
[----:B------:R-:W-:Y:S01]  /*3b80*/  @!P0 FSEL R11, R11, -INF , !P5 ;  /* 0xff8000000b0b8808 */ /* 0x000fe20006800000 */
[--C-:B------:R-:W-:Y:S01]  /*3b90*/  FFMA.FTZ R123, R9, UR9, -R131.reuse ;  /* 0x00000009097b7c23 */ /* 0x100fe20008010883 */
[----:B------:R-:W-:Y:S01]  /*3ba0*/  @!P0 ISETP.GE.AND P5, PT, R125, R130, PT ;  /* 0x000000827d00820c */ /* 0x000fe20003fa6270 */
[----:B------:R-:W1:Y:S01]  /*3bb0*/  MUFU.EX2 R119, R119 ;  /* 0x0000007700777308 */ /* 0x000e620000000800 */
[----:B------:R-:W-:Y:S02]  /*3bc0*/  @!P0 FSEL R12, R12, -INF , !P4 ;  /* 0xff8000000c0c8808 */ /* 0x000fe40006000000 */
[----:B------:R-:W-:Y:S07]  /*3bd0*/  @!P0 FSEL R14, R14, -INF , !P3 ;  /* 0xff8000000e0e8808 */ /* 0x000fee0005800000 */
[----:B------:R-:W-:Y:S01]  /*3be0*/  MUFU.EX2 R120, R120 ;  /* 0x0000007800787308 */ /* 0x000fe20000000800 */
[----:B------:R-:W-:Y:S01]  /*3bf0*/  @!P0 FSEL R10, R10, -INF , !P6 ;  /* 0xff8000000a0a8808 */ /* 0x000fe20007000000 */
[--C-:B------:R-:W-:Y:S01]  /*3c00*/  FFMA.FTZ R126, R12, UR9, -R131.reuse ;  /* 0x000000090c7e7c23 */ /* 0x100fe20008010883 */
[-C--:B------:R-:W-:Y:S07]  /*3c10*/  @!P0 ISETP.GE.AND P4, PT, R197, R128.reuse, PT ;  /* 0x00000080c500820c */ /* 0x080fee0003f86270 */
[----:B------:R-:W2:Y:S01]  /*3c20*/  MUFU.EX2 R121, R121 ;  /* 0x0000007900797308 */ /* 0x000ea20000000800 */
[-C--:B------:R-:W-:Y:S01]  /*3c30*/  @!P0 ISETP.GE.AND P3, PT, R129, R128.reuse, PT ;  /* 0x000000808100820c */ /* 0x080fe20003f66270 */
[--C-:B------:R-:W-:Y:S01]  /*3c40*/  FFMA.FTZ R124, R10, UR9, -R198.reuse ;  /* 0x000000090a7c7c23 */ /* 0x100fe200080108c6 */
[----:B------:R-:W-:Y:S01]  /*3c50*/  @!P0 ISETP.GE.AND P6, PT, R125, R128, PT ;  /* 0x000000807d00820c */ /* 0x000fe20003fc6270 */
[--C-:B------:R-:W-:Y:S01]  /*3c60*/  FFMA.FTZ R125, R11, UR9, -R198.reuse ;  /* 0x000000090b7d7c23 */ /* 0x100fe200080108c6 */
[----:B------:R-:W-:Y:S01]  /*3c70*/  @!P0 FSEL R15, R15, -INF , !P5 ;  /* 0xff8000000f0f8808 */ /* 0x000fe20006800000 */
[--C-:B------:R-:W-:Y:S01]  /*3c80*/  FFMA.FTZ R128, R14, UR9, -R198.reuse ;  /* 0x000000090e807c23 */ /* 0x100fe200080108c6 */
[----:B------:R-:W-:Y:S03]  /*3c90*/  @!P0 FSEL R16, R16, -INF , !P4 ;  /* 0xff80000010108808 */ /* 0x000fe60006000000 */
        /* <DEDUP_REMOVED lines=8> */
[--C-:B------:R-:W-:Y:S01]  /*3d20*/  FFMA.FTZ R127, R13, UR9, -R131.reuse ;  /* 0x000000090d7f7c23 */ /* 0x100fe20008010883 */
[----:B------:R-:W-:Y:S05]  /*3d30*/  @!P0 FSEL R18, R18, -INF , !P4 ;  /* 0xff80000012128808 */ /* 0x000fea0006000000 */
[----:B------:R3:W-:Y:S01]  /*3d40*/  MUFU.EX2 R129, R199 ;  /* 0x000000c700817308 */ /* 0x0007e20000000800 */
[----:B------:R-:W-:Y:S01]  /*3d50*/  @!P0 FSEL R19, R19, -INF , !P3 ;  /* 0xff80000013138808 */ /* 0x000fe20005800000 */
[----:B------:R-:W-:Y:S01]  /*3d60*/  FFMA.FTZ R130, R16, UR9, -R131 ;  /* 0x0000000910827c23 */ /* 0x000fe20008010883 */
[----:B-1----:R-:W-:Y:S07]  /*3d70*/  F2FP.BF16.F32.PACK_AB R209, R119, R118 ;  /* 0x0000007677d1723e */ /* 0x002fee00000010ff */
[----:B------:R-:W1:Y:S01]  /*3d80*/  MUFU.EX2 R123, R123 ;  /* 0x0000007b007b7308 */ /* 0x000e620000000800 */
[--C-:B------:R-:W-:Y:S01]  /*3d90*/  FFMA.FTZ R201, R18, UR9, -R198.reuse ;  /* 0x0000000912c97c23 */ /* 0x100fe200080108c6 */
[----:B------:R-:W-:Y:S01]  /*3da0*/  FFMA.FTZ R200, R19, UR9, -R198 ;  /* 0x0000000913c87c23 */ /* 0x000fe200080108c6 */
[----:B------:R-:W-:Y:S07]  /*3db0*/  LEA R198, R243, UR4, 0x1 ;  /* 0x00000004f3c67c11 */ /* 0x000fee000f8e08ff */
[----:B------:R-:W4:Y:S01]  /*3dc0*/  MUFU.EX2 R124, R124 ;  /* 0x0000007c007c7308 */ /* 0x000f220000000800 */
[----:B--2---:R-:W-:Y:S01]  /*3dd0*/  F2FP.BF16.F32.PACK_AB R207, R121, R120 ;  /* 0x0000007879cf723e */ /* 0x004fe200000010ff */
[C---:B------:R-:W-:Y:S08]  /*3de0*/  VIADD R197, R203.reuse, 0x20 ;  /* 0x00000020cbc57836 */ /* 0x040ff00000000000 */
[----:B------:R-:W-:Y:S01]  /*3df0*/  MUFU.EX2 R127, R127 ;  /* 0x0000007f007f7308 */ /* 0x000fe20000000800 */
[----:B------:R-:W-:Y:S01]  /*3e00*/  STS [R198+0x22000], R209 ;  /* 0x022000d1c6007388 */ /* 0x000fe20000000800 */
[C---:B---3--:R-:W-:Y:S01]  /*3e10*/  IADD3 R199, PT, PT, R203.reuse, R248, RZ ;  /* 0x000000f8cbc77210 */ /* 0x048fe20007ffe0ff */
[----:B------:R-:W-:Y:S07]  /*3e20*/  @P2 VIADD R197, R203, 0xffffffe0 ;  /* 0xffffffe0cbc52836 */ /* 0x000fee0000000000 */
[----:B------:R-:W2:Y:S01]  /*3e30*/  MUFU.EX2 R128, R128 ;  /* 0x0000008000807308 */ /* 0x000ea20000000800 */
[----:B------:R-:W-:Y:S01]  /*3e40*/  STS [R198+0x22400], R207 ;  /* 0x022400cfc6007388 */ /* 0x000fe20000000800 */
[----:B-1----:R-:W-:Y:S08]  /*3e50*/  F2FP.BF16.F32.PACK_AB R208, R123, R122 ;  /* 0x0000007a7bd0723e */ /* 0x002ff000000010ff */
[----:B------:R-:W1:Y:S01]  /*3e60*/  MUFU.EX2 R126, R126 ;  /* 0x0000007e007e7308 */ /* 0x000e620000000800 */
[----:B----4-:R-:W-:Y:S01]  /*3e70*/  F2FP.BF16.F32.PACK_AB R206, R125, R124 ;  /* 0x0000007c7dce723e */ /* 0x010fe200000010ff */
[----:B------:R-:W-:Y:S08]  /*3e80*/  STS [R199], R208 ;  /* 0x000000d0c7007388 */ /* 0x000ff00000000800 */
[----:B------:R3:W-:Y:S01]  /*3e90*/  MUFU.EX2 R131, R130 ;  /* 0x0000008200837308 */ /* 0x0007e20000000800 */
[----:B------:R-:W-:Y:S09]  /*3ea0*/  STS [R199+0x400], R206 ;  /* 0x000400cec7007388 */ /* 0x000ff20000000800 */
[----:B------:R-:W4:Y:S01]  /*3eb0*/  MUFU.EX2 R196, R196 ;  /* 0x000000c400c47308 */ /* 0x000f220000000800 */
[----:B--2---:R-:W-:Y:S09]  /*3ec0*/  F2FP.BF16.F32.PACK_AB R202, R129, R128 ;  /* 0x0000008081ca723e */ /* 0x004ff200000010ff */
[----:B------:R-:W-:Y:S01]  /*3ed0*/  MUFU.EX2 R201, R201 ;  /* 0x000000c900c97308 */ /* 0x000fe20000000800 */
[----:B-1----:R-:W-:Y:S01]  /*3ee0*/  F2FP.BF16.F32.PACK_AB R204, R127, R126 ;  /* 0x0000007e7fcc723e */ /* 0x002fe200000010ff */
[----:B------:R1:W-:Y:S08]  /*3ef0*/  STS [R197+0x400], R202 ;  /* 0x000400cac5007388 */ /* 0x0003f00000000800 */
[----:B------:R-:W2:Y:S01]  /*3f00*/  MUFU.EX2 R200, R200 ;  /* 0x000000c800c87308 */ /* 0x000ea20000000800 */
[----:B---3--:R-:W-:Y:S01]  /*3f10*/  IMAD.IADD R130, R248, 0x1, R197 ;  /* 0x00000001f8827824 */ /* 0x008fe200078e02c5 */
[----:B------:R-:W-:Y:S01]  /*3f20*/  STS [R197], R204 ;  /* 0x000000ccc5007388 */ /* 0x000fe20000000800 */
[----:B----4-:R-:W-:Y:S05]  /*3f30*/  F2FP.BF16.F32.PACK_AB R205, R196, R131 ;  /* 0x00000083c4cd723e */ /* 0x010fea00000010ff */
[----:B------:R-:W-:Y:S01]  /*3f40*/  STS [R130], R205 ;  /* 0x000000cd82007388 */ /* 0x000fe20000000800 */
[----:B--2---:R-:W-:Y:S05]  /*3f50*/  F2FP.BF16.F32.PACK_AB R203, R200, R201 ;  /* 0x000000c9c8cb723e */ /* 0x004fea00000010ff */
[----:B------:R2:W-:Y:S05]  /*3f60*/  STS [R130+0x400], R203 ;  /* 0x000400cb82007388 */ /* 0x0005ea0000000800 */
[----:B------:R-:W-:Y:S01]  /*3f70*/  LDSM.16.M88.4 R84, [R229+0x8000] ;  /* 0x00800000e554783b */ /* 0x000fe20000000200 */
[C---:B-1----:R-:W-:Y:S04]  /*3f80*/  LEA R202, P0, R236.reuse, R116, 0x2 ;  /* 0x00000074ecca7211 */ /* 0x042fe800078010ff */
[----:B------:R-:W1:Y:S05]  /*3f90*/  LDSM.16.M88.4 R88, [R227+0x18000] ;  /* 0x01800000e358783b */ /* 0x000e6a0000000200 */
[----:B------:R-:W3:Y:S05]  /*3fa0*/  LDSM.16.M88.4 R92, [R227+0x18800] ;  /* 0x01880000e35c783b */ /* 0x000eea0000000200 */
[----:B------:R-:W-:Y:S05]  /*3fb0*/  LDSM.16.M88.4 R96, [R226+0x8000] ;  /* 0x00800000e260783b */ /* 0x000fea0000000200 */
[----:B------:R-:W4:Y:S01]  /*3fc0*/  LDSM.16.M88.4 R100, [R224+0x18000] ;  /* 0x01800000e064783b */ /* 0x000f220000000200 */
[----:B--2---:R-:W-:Y:S04]  /*3fd0*/  LEA.HI.X R203, R236, R117, RZ, 0x2, P0 ;  /* 0x00000075eccb7211 */ /* 0x004fe800000f14ff */
[----:B------:R-:W2:Y:S05]  /*3fe0*/  LDSM.16.M88.4 R104, [R224+0x18800] ;  /* 0x01880000e068783b */ /* 0x000eaa0000000200 */
[----:B------:R-:W2:Y:S05]  /*3ff0*/  LDG.E R116, desc[UR36][R202.64] ;  /* 0x00000024ca747981 */ /* 0x000eaa000c1e1900 */
[----:B------:R-:W-:Y:S05]  /*4000*/  LDSM.16.M88.4 R108, [R223+0x18000] ;  /* 0x01800000df6c783b */ /* 0x000fea0000000200 */
[----:B------:R2:W2:Y:S05]  /*4010*/  LDG.E R117, desc[UR36][R202.64+0x20] ;  /* 0x00002024ca757981 */ /* 0x0004aa000c1e1900 */
[----:B------:R-:W-:Y:S01]  /*4020*/  LDSM.16.M88.4 R112, [R227+0x1a000] ;  /* 0x01a00000e370783b */ /* 0x000fe20000000200 */
[C---:B-1----:R-:W-:Y:S08]  /*4030*/  HMMA.16816.F32.BF16 R4, R84.reuse, R88, RZ ;  /* 0x000000585404723c */ /* 0x042ff000000418ff */
[C---:B------:R-:W-:Y:S01]  /*4040*/  HMMA.16816.F32.BF16 R8, R84.reuse, R90, RZ ;  /* 0x0000005a5408723c */ /* 0x040fe200000418ff */
[----:B------:R-:W1:Y:S07]  /*4050*/  LDSM.16.M88.4 R88, [R225+0x8000] ;  /* 0x00800000e158783b */ /* 0x000e6e0000000200 */
[C---:B---3--:R-:W-:Y:S08]  /*4060*/  HMMA.16816.F32.BF16 R12, R84.reuse, R92, RZ ;  /* 0x0000005c540c723c */ /* 0x048ff000000418ff */
[----:B------:R-:W-:Y:S01]  /*4070*/  HMMA.16816.F32.BF16 R16, R84, R94, RZ ;  /* 0x0000005e5410723c */ /* 0x000fe200000418ff */
[----:B------:R-:W3:Y:S05]  /*4080*/  LDSM.16.M88.4 R84, [R223+0x18800] ;  /* 0x01880000df54783b */ /* 0x000eea0000000200 */
[----:B------:R-:W-:Y:S02]  /*4090*/  LDSM.16.M88.4 R92, [R222+0x8000] ;  /* 0x00800000de5c783b */ /* 0x000fe40000000200 */
[C---:B----4-:R-:W-:Y:S08]  /*40a0*/  HMMA.16816.F32.BF16 R4, R96.reuse, R100, R4 ;  /* 0x000000646004723c */ /* 0x050ff00000041804 */
[C---:B------:R-:W-:Y:S01]  /*40b0*/  HMMA.16816.F32.BF16 R8, R96.reuse, R102, R8 ;  /* 0x000000666008723c */ /* 0x040fe20000041808 */
[----:B------:R-:W4:Y:S07]  /*40c0*/  LDSM.16.M88.4 R100, [R221+0x18000] ;  /* 0x01800000dd64783b */ /* 0x000f2e0000000200 */
[C---:B--2---:R-:W-:Y:S08]  /*40d0*/  HMMA.16816.F32.BF16 R12, R96.reuse, R104, R12 ;  /* 0x00000068600c723c */ /* 0x044ff0000004180c */
[----:B------:R-:W-:Y:S01]  /*40e0*/  HMMA.16816.F32.BF16 R16, R96, R106, R16 ;  /* 0x0000006a6010723c */ /* 0x000fe20000041810 */
[----:B------:R-:W2:Y:S05]  /*40f0*/  LDSM.16.M88.4 R96, [R221+0x18800] ;  /* 0x01880000dd60783b */ /* 0x000eaa0000000200 */
[----:B------:R-:W2:Y:S02]  /*4100*/  LDSM.16.M88.4 R104, [R229+0xa000] ;  /* 0x00a00000e568783b */ /* 0x000ea40000000200 */
[C---:B-1----:R-:W-:Y:S08]  /*4110*/  HMMA.16816.F32.BF16 R4, R88.reuse, R108, R4 ;  /* 0x0000006c5804723c */ /* 0x042ff00000041804 */
[C---:B------:R-:W-:Y:S01]  /*4120*/  HMMA.16816.F32.BF16 R8, R88.reuse, R110, R8 ;  /* 0x0000006e5808723c */ /* 0x040fe20000041808 */
[----:B------:R-:W-:Y:S07]  /*4130*/  LDSM.16.M88.4 R108, [R224+0x1a000] ;  /* 0x01a00000e06c783b */ /* 0x000fee0000000200 */
[C---:B---3--:R-:W-:Y:S08]  /*4140*/  HMMA.16816.F32.BF16 R12, R88.reuse, R84, R12 ;  /* 0x00000054580c723c */ /* 0x048ff0000004180c */
        /* <DEDUP_REMOVED lines=74> */
[C---:B------:R-:W-:Y:S08]  /*45f0*/  HMMA.16816.F32.BF16 R8, R104.reuse, R114, R8 ;  /* 0x000000726808723c */ /* 0x040ff00000041808 */
[C---:B--2---:R-:W-:Y:S08]  /*4600*/  HMMA.16816.F32.BF16 R12, R104.reuse, R88, R12 ;  /* 0x00000058680c723c */ /* 0x044ff0000004180c */
[----:B------:R-:W-:Y:S01]  /*4610*/  HMMA.16816.F32.BF16 R16, R104, R90, R16 ;  /* 0x0000005a6810723c */ /* 0x000fe20000041810 */
[----:B------:R-:W2:Y:S07]  /*4620*/  LDSM.16.M88.4 R88, [R221+0x1e800] ;  /* 0x01e80000dd58783b */ /* 0x000eae0000000200 */
[C---:B---3--:R-:W-:Y:S08]  /*4630*/  HMMA.16816.F32.BF16 R4, R92.reuse, R108, R4 ;  /* 0x0000006c5c04723c */ /* 0x048ff00000041804 */
[C---:B------:R-:W-:Y:S08]  /*4640*/  HMMA.16816.F32.BF16 R8, R92.reuse, R110, R8 ;  /* 0x0000006e5c08723c */ /* 0x040ff00000041808 */
[C---:B-1----:R-:W-:Y:S08]  /*4650*/  HMMA.16816.F32.BF16 R12, R92.reuse, R84, R12 ;  /* 0x000000545c0c723c */ /* 0x042ff0000004180c */
[----:B------:R-:W-:Y:S03]  /*4660*/  HMMA.16816.F32.BF16 R16, R92, R86, R16 ;  /* 0x000000565c10723c */ /* 0x000fe60000041810 */
[----:B------:R-:W-:Y:S05]  /*4670*/  LEA R93, R219, UR5, 0x1 ;  /* 0x00000005db5d7c11 */ /* 0x000fea000f8e08ff */
[C---:B----4-:R-:W-:Y:S08]  /*4680*/  HMMA.16816.F32.BF16 R4, R96.reuse, R100, R4 ;  /* 0x000000646004723c */ /* 0x050ff00000041804 */
[C---:B------:R-:W-:Y:S08]  /*4690*/  HMMA.16816.F32.BF16 R8, R96.reuse, R102, R8 ;  /* 0x000000666008723c */ /* 0x040ff00000041808 */
[C---:B--2---:R-:W-:Y:S03]  /*46a0*/  HMMA.16816.F32.BF16 R12, R96.reuse, R88, R12 ;  /* 0x00000058600c723c */ /* 0x044fe6000004180c */
        /* <DEDUP_REMOVED lines=31> */
[C---:B------:R-:W-:Y:S01]  /*48a0*/  FADD.FTZ R124, -R117.reuse, R18 ;  /* 0x00000012757c7221 */ /* 0x040fe20000010100 */
        /* <DEDUP_REMOVED lines=136> */
.L_x_351:
[----:B------:R-:W-:Y:S01]  /*5130*/  LDSM.16.M88.4 R196, [R231+0x20000] ;  /* 0x02000000e7c4783b */ /* 0x000fe20000000200 */
[--C-:B------:R-:W-:Y:S01]  /*5140*/  IMAD.IADD R104, R2, 0x1, R231.reuse ;  /* 0x0000000102687824 */ /* 0x100fe200078e02e7 */
[----:B------:R-:W-:Y:S01]  /*5150*/  PLOP3.LUT P3, PT, PT, PT, UP0, 0x80, 0x8 ;  /* 0x000000000008781c */ /* 0x000fe20003f6f008 */
[----:B------:R-:W-:Y:S01]  /*5160*/  IMAD R251, R241, UR8, RZ ;  /* 0x00000008f1fb7c24 */ /* 0x000fe2000f8e02ff */
[----:B------:R-:W2:Y:S01]  /*5170*/  LDSM.16.MT88.4 R16, [R228+0x10000] ;  /* 0x01000000e410783b */ /* 0x000ea20000004200 */
[----:B------:R-:W-:Y:S02]  /*5180*/  UISETP.GT.AND UP1, UPT, UR47, UR51, UPT ;  /* 0x000000332f00728c */ /* 0x000fe4000bf24270 */
[C---:B------:R-:W-:Y:S01]  /*5190*/  IMAD.SHL.U32 R252, R251.reuse, 0x8, RZ ;  /* 0x00000008fbfc7824 */ /* 0x040fe200078e00ff */
[----:B------:R3:W1:Y:S04]  /*51a0*/  LDSM.16.M88.4 R124, [R231+0x21000] ;  /* 0x02100000e77c783b */ /* 0x0006680000000200 */
[----:B------:R-:W4:Y:S04]  /*51b0*/  LDSM.16.MT88.4 R96, [R228+0x12000] ;  /* 0x01200000e460783b */ /* 0x000f280000004200 */
[----:B------:R-:W4:Y:S04]  /*51c0*/  LDSM.16.MT88.4 R112, [R228+0x14000] ;  /* 0x01400000e470783b */ /* 0x000f280000004200 */
[----:B------:R-:W-:Y:S04]  /*51d0*/  LDSM.16.M88.4 R200, [R104+0x20000] ;  /* 0x0200000068c8783b */ /* 0x000fe80000000200 */
[----:B------:R4:W-:Y:S04]  /*51e0*/  LDSM.16.M88.4 R208, [R104+0x21000] ;  /* 0x0210000068d0783b */ /* 0x0009e80000000200 */
[----:B------:R-:W4:Y:S01]  /*51f0*/  LDSM.16.MT88.4 R128, [R228+0x16000] ;  /* 0x01600000e480783b */ /* 0x000f220000004200 */
[----:B---3--:R-:W-:Y:S03]  /*5200*/  IMAD.IADD R231, R216, 0x1, R231 ;  /* 0x00000001d8e77824 */ /* 0x008fe600078e02e7 */
[----:B------:R-:W3:Y:S04]  /*5210*/  LDSM.16.MT88.4 R204, [R228+0x10800] ;  /* 0x01080000e4cc783b */ /* 0x000ee80000004200 */
[----:B------:R-:W3:Y:S01]  /*5220*/  LDSM.16.MT88.4 R212, [R228+0x12800] ;  /* 0x01280000e4d4783b */ /* 0x000ee20000004200 */
[-C--:B--2---:R-:W-:Y:S08]  /*5230*/  HMMA.16816.F32.BF16 R4, R196, R16.reuse, RZ ;  /* 0x00000010c404723c */ /* 0x084ff000000418ff */
[C---:B-1----:R-:W-:Y:S08]  /*5240*/  HMMA.16816.F32.BF16 R8, R124.reuse, R16, RZ ;  /* 0x000000107c08723c */ /* 0x042ff000000418ff */
        /* <DEDUP_REMOVED lines=15> */
[-C--:B---3--:R-:W-:Y:S08]  /*5340*/  HMMA.16816.F32.BF16 R4, R200, R204.reuse, R4 ;  /* 0x000000ccc804723c */ /* 0x088ff00000041804 */
        /* <DEDUP_REMOVED lines=74> */
[----:B------:R-:W-:Y:S04]  /*57f0*/  HMMA.16816.F32.BF16 R128, R200, R206, R128 ;  /* 0x000000cec880723c */ /* 0x000fe80000041880 */
[--C-:B------:R-:W-:Y:S02]  /*5800*/  SHF.R.U32.HI R200, RZ, 0x1, R217.reuse ;  /* 0x00000001ffc87819 */ /* 0x100fe400000116d9 */
[----:B------:R-:W-:Y:S02]  /*5810*/  SHF.R.U32.HI R201, RZ, 0x2, R217 ;  /* 0x00000002ffc97819 */ /* 0x000fe400000116d9 */
[----:B------:R-:W-:Y:S02]  /*5820*/  @P3 LOP3.LUT R200, R200, 0x30, RZ, 0xc0, !PT ;  /* 0x00000030c8c83812 */ /* 0x000fe400078ec0ff */
[C---:B------:R-:W-:Y:S02]  /*5830*/  LEA.HI.X.SX32 R213, R251.reuse, R205, 0x5, P0 ;  /* 0x000000cdfbd57211 */ /* 0x040fe400000f2eff */
[----:B------:R-:W-:Y:S01]  /*5840*/  @P3 LOP3.LUT R236, R200, 0x7, R201, 0xf8, !PT ;  /* 0x00000007c8ec3812 */ /* 0x000fe200078ef8c9 */
[----:B------:R-:W-:Y:S01]  /*5850*/  IMAD.MOV.U32 R201, RZ, RZ, 0x4 ;  /* 0x00000004ffc97424 */ /* 0x000fe200078e00ff */
[C---:B------:R-:W-:Y:S03]  /*5860*/  LEA R202, P0, R251.reuse, R212, 0x5 ;  /* 0x000000d4fbca7211 */ /* 0x040fe600078028ff */
[----:B------:R-:W-:Y:S01]  /*5870*/  @P3 IMAD.WIDE.U32 R214, R236, R201, UR58 ;  /* 0x0000003aecd63e25 */ /* 0x000fe2000f8e00c9 */
[C---:B------:R-:W-:Y:S01]  /*5880*/  LEA.HI.X.SX32 R203, R251.reuse, R213, 0x5, P0 ;  /* 0x000000d5fbcb7211 */ /* 0x040fe200000f2eff */
[----:B------:R-:W-:Y:S01]  /*5890*/  @UP0 UMOV UR58, UR12 ;  /* 0x0000000c003a0c82 */ /* 0x000fe20008000000 */
[----:B------:R-:W-:Y:S02]  /*58a0*/  @UP0 UMOV UR59, UR11 ;  /* 0x0000000b003b0c82 */ /* 0x000fe40008000000 */
[----:B------:R-:W5:Y:S01]  /*58b0*/  @P3 LDG.E R235, desc[UR36][R214.64+-0x100] ;  /* 0xffff0024d6eb3981 */ /* 0x000f62000c1e1900 */
[C---:B------:R-:W-:Y:S03]  /*58c0*/  IMAD.WIDE R206, R251.reuse, -0xc0, R202 ;  /* 0xffffff40fbce7825 */ /* 0x040fe600078e02ca */
[----:B------:R1:W5:Y:S01]  /*58d0*/  @P3 LDG.E R234, desc[UR36][R214.64+-0xe0] ;  /* 0xffff2024d6ea3981 */ /* 0x000362000c1e1900 */
[C---:B------:R-:W-:Y:S03]  /*58e0*/  LEA R200, P0, R251.reuse, R206, 0x5 ;  /* 0x000000cefbc87211 */ /* 0x040fe600078028ff */
[----:B------:R-:W-:Y:S01]  /*58f0*/  REDG.E.ADD.F32.FTZ.RN.STRONG.GPU desc[UR36][R238.64], R4 ;  /* 0x00000004ee0079a6 */ /* 0x000fe2000c12f324 */
[C---:B------:R-:W-:Y:S03]  /*5900*/  LEA.HI.X.SX32 R201, R251.reuse, R207, 0x5, P0 ;  /* 0x000000cffbc97211 */ /* 0x040fe600000f2eff */
[----:B------:R2:W-:Y:S04]  /*5910*/  REDG.E.ADD.F32.FTZ.RN.STRONG.GPU desc[UR36][R198.64], R5 ;  /* 0x00000005c60079a6 */ /* 0x0005e8000c12f324 */
[----:B------:R3:W-:Y:S04]  /*5920*/  REDG.E.ADD.F32.FTZ.RN.STRONG.GPU desc[UR36][R208.64], R6 ;  /* 0x00000006d00079a6 */ /* 0x0007e8000c12f324 */
[----:B------:R4:W-:Y:S04]  /*5930*/  REDG.E.ADD.F32.FTZ.RN.STRONG.GPU desc[UR36][R210.64], R7 ;  /* 0x00000007d20079a6 */ /* 0x0009e8000c12f324 */
[----:B------:R4:W-:Y:S04]  /*5940*/  REDG.E.ADD.F32.FTZ.RN.STRONG.GPU desc[UR36][R196.64], R8 ;  /* 0x00000008c40079a6 */ /* 0x0009e8000c12f324 */
[----:B------:R4:W-:Y:S01]  /*5950*/  REDG.E.ADD.F32.FTZ.RN.STRONG.GPU desc[UR36][R204.64], R9 ;  /* 0x00000009cc0079a6 */ /* 0x0009e2000c12f324 */
[C---:B-1----:R-:W-:Y:S03]  /*5960*/  LEA R214, P0, R251.reuse, R200, 0x5 ;  /* 0x000000c8fbd67211 */ /* 0x042fe600078028ff */
[----:B------:R1:W-:Y:S01]  /*5970*/  REDG.E.ADD.F32.FTZ.RN.STRONG.GPU desc[UR36][R212.64], R10 ;  /* 0x0000000ad40079a6 */ /* 0x0003e2000c12f324 */
[C---:B------:R-:W-:Y:S03]  /*5980*/  LEA.HI.X.SX32 R215, R251.reuse, R201, 0x5, P0 ;  /* 0x000000c9fbd77211 */ /* 0x040fe600000f2eff */
[----:B------:R1:W-:Y:S01]  /*5990*/  REDG.E.ADD.F32.FTZ.RN.STRONG.GPU desc[UR36][R202.64], R11 ;  /* 0x0000000bca0079a6 */ /* 0x0003e2000c12f324 */
[C---:B--2---:R-:W-:Y:S03]  /*59a0*/  LEA R198, P0, R251.reuse, R214, 0x5 ;  /* 0x000000d6fbc67211 */ /* 0x044fe600078028ff */
[----:B------:R-:W-:Y:S01]  /*59b0*/  REDG.E.ADD.F32.FTZ.RN.STRONG.GPU desc[UR36][R238.64+0x80], R16 ;  /* 0x00008010ee0079a6 */ /* 0x000fe2000c12f324 */
[C---:B------:R-:W-:Y:S03]  /*59c0*/  LEA.HI.X.SX32 R199, R251.reuse, R215, 0x5, P0 ;  /* 0x000000d7fbc77211 */ /* 0x040fe600000f2eff */
[----:B------:R2:W-:Y:S01]  /*59d0*/  REDG.E.ADD.F32.FTZ.RN.STRONG.GPU desc[UR36][R206.64+0x80], R17 ;  /* 0x00008011ce0079a6 */ /* 0x0005e2000c12f324 */
[C---:B------:R-:W-:Y:S03]  /*59e0*/  LEA R4, P0, R251.reuse, R198, 0x5 ;  /* 0x000000c6fb047211 */ /* 0x040fe600078028ff */
[----:B------:R2:W-:Y:S01]  /*59f0*/  REDG.E.ADD.F32.FTZ.RN.STRONG.GPU desc[UR36][R200.64+0x80], R18 ;  /* 0x00008012c80079a6 */ /* 0x0005e2000c12f324 */
[C---:B------:R-:W-:Y:S02]  /*5a00*/  LEA.HI.X.SX32 R5, R251.reuse, R199, 0x5, P0 ;  /* 0x000000c7fb057211 */ /* 0x040fe400000f2eff */
[C---:B---3--:R-:W-:Y:S01]  /*5a10*/  LEA R208, P0, R251.reuse, R4, 0x5 ;  /* 0x00000004fbd07211 */ /* 0x048fe200078028ff */
[----:B------:R3:W-:Y:S03]  /*5a20*/  REDG.E.ADD.F32.FTZ.RN.STRONG.GPU desc[UR36][R214.64+0x80], R19 ;  /* 0x00008013d60079a6 */ /* 0x0007e6000c12f324 */
[C---:B------:R-:W-:Y:S01]  /*5a30*/  LEA.HI.X.SX32 R209, R251.reuse, R5, 0x5, P0 ;  /* 0x00000005fbd17211 */ /* 0x040fe200000f2eff */
[----:B------:R3:W-:Y:S01]  /*5a40*/  REDG.E.ADD.F32.FTZ.RN.STRONG.GPU desc[UR36][R198.64+0x80], R12 ;  /* 0x0000800cc60079a6 */ /* 0x0007e2000c12f324 */
[C---:B----4-:R-:W-:Y:S03]  /*5a50*/  LEA R210, P0, R251.reuse, R208, 0x5 ;  /* 0x000000d0fbd27211 */ /* 0x050fe600078028ff */
[----:B------:R4:W-:Y:S01]  /*5a60*/  REDG.E.ADD.F32.FTZ.RN.STRONG.GPU desc[UR36][R4.64+0x80], R13 ;  /* 0x0000800d040079a6 */ /* 0x0009e2000c12f324 */
[C---:B------:R-:W-:Y:S03]  /*5a70*/  LEA.HI.X.SX32 R211, R251.reuse, R209, 0x5, P0 ;  /* 0x000000d1fbd37211 */ /* 0x040fe600000f2eff */
[----:B------:R4:W-:Y:S01]  /*5a80*/  REDG.E.ADD.F32.FTZ.RN.STRONG.GPU desc[UR36][R208.64+0x80], R14 ;  /* 0x0000800ed00079a6 */ /* 0x0009e2000c12f324 */
[C---:B------:R-:W-:Y:S03]  /*5a90*/  IMAD.WIDE R196, R251.reuse, -0xc0, R210 ;  /* 0xffffff40fbc47825 */ /* 0x040fe600078e02d2 */
        /* <DEDUP_REMOVED lines=19> */
[C---:B------:R-:W-:Y:S03]  /*5bd0*/  LEA.HI.X.SX32 R203, R251.reuse, R11, 0x5, P0 ;  /* 0x0000000bfbcb7211 */ /* 0x040fe600000f2eff */
[C---:B--2---:R-:W-:Y:S02]  /*5be0*/  IMAD.WIDE R16, R251.reuse, -0xc0, R202 ;  /* 0xffffff40fb107825 */ /* 0x044fe400078e02ca */
[----:B------:R2:W-:Y:S01]  /*5bf0*/  REDG.E.ADD.F32.FTZ.RN.STRONG.GPU desc[UR36][R202.64+0x100], R91 ;  /* 0x0001005bca0079a6 */ /* 0x0005e2000c12f324 */
[C---:B------:R-:W-:Y:S03]  /*5c00*/  LEA R206, P0, R251.reuse, R16, 0x5 ;  /* 0x00000010fbce7211 */ /* 0x040fe600078028ff */
[----:B------:R2:W-:Y:S01]  /*5c10*/  REDG.E.ADD.F32.FTZ.RN.STRONG.GPU desc[UR36][R238.64+0x180], R96 ;  /* 0x00018060ee0079a6 */ /* 0x0005e2000c12f324 */
[C---:B------:R-:W-:Y:S03]  /*5c20*/  LEA.HI.X.SX32 R207, R251.reuse, R17, 0x5, P0 ;  /* 0x00000011fbcf7211 */ /* 0x040fe600000f2eff */
[----:B------:R2:W-:Y:S01]  /*5c30*/  REDG.E.ADD.F32.FTZ.RN.STRONG.GPU desc[UR36][R16.64+0x180], R97 ;  /* 0x00018061100079a6 */ /* 0x0005e2000c12f324 */
[C---:B------:R-:W-:Y:S03]  /*5c40*/  LEA R200, P0, R251.reuse, R206, 0x5 ;  /* 0x000000cefbc87211 */ /* 0x040fe600078028ff */
        /* <DEDUP_REMOVED lines=57> */
[C---:B------:R-:W-:Y:S03]  /*5fe0*/  LEA.HI.X.SX32 R203, R251.reuse, R11, 0x5, P0 ;  /* 0x0000000bfbcb7211 */ /* 0x040fe600000f2eff */
[----:B------:R-:W1:Y:S01]  /*5ff0*/  LDSM.16.MT88.4 R8, [R228] ;  /* 0x00000000e408783b */ /* 0x000e620000004200 */
        /* <DEDUP_REMOVED lines=20> */
[C---:B---3--:R-:W-:Y:S01]  /*6140*/  LEA R18, P0, R251.reuse, R200, 0x5 ;  /* 0x000000c8fb127211 */ /* 0x048fe200078028ff */
[-C--:B-1----:R-:W-:Y:S02]  /*6150*/  HMMA.16816.F32.BF16 R132, R4, R8.reuse, R132 ;  /* 0x000000080484723c */ /* 0x082fe40000041884 */
[----:B------:R-:W-:Y:S03]  /*6160*/  REDG.E.ADD.F32.FTZ.RN.STRONG.GPU desc[UR36][R200.64+0x300], R122 ;  /* 0x0003007ac80079a6 */ /* 0x000fe6000c12f324 */
[C---:B------:R-:W-:Y:S01]  /*6170*/  LEA.HI.X.SX32 R19, R251.reuse, R201, 0x5, P0 ;  /* 0x000000c9fb137211 */ /* 0x040fe200000f2eff */
[----:B------:R-:W-:Y:S02]  /*6180*/  LDSM.16.MT88.4 R96, [R228+0x800] ;  /* 0x00080000e460783b */ /* 0x000fe40000004200 */
[C---:B------:R-:W-:Y:S02]  /*6190*/  IMAD.WIDE R92, R251.reuse, -0xc0, R18 ;  /* 0xffffff40fb5c7825 */ /* 0x040fe400078e0212 */
[----:B------:R-:W-:Y:S02]  /*61a0*/  REDG.E.ADD.F32.FTZ.RN.STRONG.GPU desc[UR36][R18.64+0x300], R123 ;  /* 0x0003007b120079a6 */ /* 0x000fe4000c12f324 */
[C---:B--2---:R-:W-:Y:S02]  /*61b0*/  VIADD R120, R230.reuse, 0x40 ;  /* 0x00000040e6787836 */ /* 0x044fe40000000000 */
[----:B------:R-:W-:Y:S01]  /*61c0*/  LDSM.16.MT88.4 R16, [R228+0x2000] ;  /* 0x00200000e410783b */ /* 0x000fe20000004200 */
[----:B------:R-:W-:Y:S01]  /*61d0*/  @P1 VIADD R120, R230, 0xffffffc0 ;  /* 0xffffffc0e6781836 */ /* 0x000fe20000000000 */
[C---:B------:R-:W-:Y:S02]  /*61e0*/  LEA R214, P0, R251.reuse, R92, 0x5 ;  /* 0x0000005cfbd67211 */ /* 0x040fe400078028ff */
[----:B------:R-:W-:Y:S02]  /*61f0*/  LDSM.16.MT88.4 R108, [R228+0x4800] ;  /* 0x00480000e46c783b */ /* 0x000fe40000004200 */
[C---:B------:R-:W-:Y:S02]  /*6200*/  LEA.HI.X.SX32 R215, R251.reuse, R93, 0x5, P0 ;  /* 0x0000005dfbd77211 */ /* 0x040fe400000f2eff */
[----:B------:R-:W1:Y:S01]  /*6210*/  LDSM.16.MT88.4 R12, [R120+0x20000] ;  /* 0x02000000780c783b */ /* 0x000e620000004200 */
[C---:B------:R-:W-:Y:S03]  /*6220*/  LEA R198, P0, R251.reuse, R214, 0x5 ;  /* 0x000000d6fbc67211 */ /* 0x040fe600078028ff */
[----:B------:R-:W-:Y:S01]  /*6230*/  LDSM.16.MT88.4 R112, [R120+0x21800] ;  /* 0x021800007870783b */ /* 0x000fe20000004200 */
        /* <DEDUP_REMOVED lines=9> */
[----:B------:R-:W-:Y:S03]  /*62d0*/  REDG.E.ADD.F32.FTZ.RN.STRONG.GPU desc[UR36][R214.64+0x380], R130 ;  /* 0x00038082d60079a6 */ /* 0x000fe6000c12f324 */
[C---:B------:R-:W-:Y:S01]  /*62e0*/  LEA.HI.X.SX32 R101, R251.reuse, R95, 0x5, P0 ;  /* 0x0000005ffb657211 */ /* 0x040fe200000f2eff */
[----:B------:R-:W-:Y:S01]  /*62f0*/  REDG.E.ADD.F32.FTZ.RN.STRONG.GPU desc[UR36][R198.64+0x380], R131 ;  /* 0x00038083c60079a6 */ /* 0x000fe2000c12f324 */
[C---:B------:R-:W-:Y:S03]  /*6300*/  LEA R102, P0, R251.reuse, R100, 0x5 ;  /* 0x00000064fb667211 */ /* 0x040fe600078028ff */
[----:B------:R-:W-:Y:S01]  /*6310*/  REDG.E.ADD.F32.FTZ.RN.STRONG.GPU desc[UR36][R208.64+0x380], R124 ;  /* 0x0003807cd00079a6 */ /* 0x000fe2000c12f324 */
[----:B------:R-:W-:Y:S03]  /*6320*/  LEA.HI.X.SX32 R103, R251, R101, 0x5, P0 ;  /* 0x00000065fb677211 */ /* 0x000fe600000f2eff */
        /* <DEDUP_REMOVED lines=8> */
[----:B------:R-:W3:Y:S07]  /*63b0*/  LDSM.16.MT88.4 R8, [R228+0x6800] ;  /* 0x00680000e408783b */ /* 0x000eee0000004200 */
        /* <DEDUP_REMOVED lines=15> */
[----:B------:R-:W4:Y:S04]  /*64b0*/  LDSM.16.MT88.4 R4, [R230+0x21000] ;  /* 0x02100000e604783b */ /* 0x000f280000004200 */
[----:B------:R-:W4:Y:S03]  /*64c0*/  LDSM.16.MT88.4 R88, [R228+0x5000] ;  /* 0x00500000e458783b */ /* 0x000f260000004200 */
        /* <DEDUP_REMOVED lines=20> */
[----:B------:R-:W3:Y:S07]  /*6610*/  LDSM.16.MT88.4 R8, [R228+0x7800] ;  /* 0x00780000e408783b */ /* 0x000eee0000004200 */
        /* <DEDUP_REMOVED lines=17> */
[-C--:B--2---:R-:W-:Y:S05]  /*6730*/  HMMA.16816.F32.BF16 R132, R104, R108.reuse, R132 ;  /* 0x0000006c6884723c */ /* 0x084fea0000041884 */
[----:B------:R-:W-:Y:S03]  /*6740*/  LOP3.LUT R5, R4, 0x38, R217, 0x78, !PT ;  /* 0x0000003804057812 */ /* 0x000fe600078e78d9 */
[C---:B------:R-:W-:Y:S04]  /*6750*/  HMMA.16816.F32.BF16 R136, R112.reuse, R108, R136 ;  /* 0x0000006c7088723c */ /* 0x040fe80000041888 */
[----:B------:R-:W-:Y:S04]  /*6760*/  LOP3.LUT R5, R5, 0x1e00, R232, 0xf8, !PT ;  /* 0x00001e0005057812 */ /* 0x000fe800078ef8e8 */
[-C--:B------:R-:W-:Y:S03]  /*6770*/  HMMA.16816.F32.BF16 R140, R112, R110.reuse, R140 ;  /* 0x0000006e708c723c */ /* 0x080fe6000004188c */
[----:B------:R-:W-:Y:S05]  /*6780*/  LEA R7, R5, UR4, 0x1 ;  /* 0x0000000405077c11 */ /* 0x000fea000f8e08ff */
[C---:B------:R-:W-:Y:S08]  /*6790*/  HMMA.16816.F32.BF16 R144, R104.reuse, R110, R144 ;  /* 0x0000006e6890723c */ /* 0x040ff00000041890 */
        /* <DEDUP_REMOVED lines=37> */
.L_x_352:
        /* <DEDUP_REMOVED lines=35> */
[----:B------:R-:W-:Y:S01]  /*6c20*/  LOP3.LUT R2, R2, 0x18, R5, 0xf8, !PT ;  /* 0x0000001802027812 */ /* 0x000fe200078ef805 */
        /* <DEDUP_REMOVED lines=18> */
[----:B-1----:R-:W-:Y:S02]  /*6d50*/  VIADD R9, R3, 0x10040 ;  /* 0x0001004003097836 */ /* 0x002fe40000000000 */
        /* <DEDUP_REMOVED lines=176> */
.L_x_354:
        /* <DEDUP_REMOVED lines=10> */
[----:B------:R-:W-:Y:S01]  /*7900*/  MOV R4, UR13 ;  /* 0x0000000d00047c02 */ /* 0x000fe20008000f00 */
[----:B------:R-:W-:Y:S06]  /*7910*/  BRA `(.L_x_356) ;  /* 0x0000000000187947 */ /* 0x000fec0003800000 */
.L_x_355:
[----:B------:R-:W2:Y:S01]  /*7920*/  LDCU.64 UR8, c[0x0][0x5c8] ;  /* 0x0000b900ff0877ac */ /* 0x000ea20008000a00 */
[----:B------:R-:W-:-:S04]  /*7930*/  UIADD3 UR12, UPT, UPT, UR44, UR45, URZ ;  /* 0x0000002d2c0c7290 */ /* 0x000fc8000fffe0ff */
[----:B--2---:R-:W-:Y:S02]  /*7940*/  UIMAD.WIDE.U32 UR20, UR12, UR8, URZ ;  /* 0x000000080c1472a5 */ /* 0x004fe4000f8e00ff */
[----:B------:R-:W-:-:S04]  /*7950*/  UIMAD UR12, UR12, UR9, URZ ;  /* 0x000000090c0c72a4 */ /* 0x000fc8000f8e02ff */
[----:B------:R-:W-:-:S06]  /*7960*/  UIADD3 UR12, UPT, UPT, UR21, UR12, URZ ;  /* 0x0000000c150c7290 */ /* 0x000fcc000fffe0ff */
[----:B------:R-:W-:-:S07]  /*7970*/  MOV R4, UR12 ;  /* 0x0000000c00047c02 */ /* 0x000fce0008000f00 */
.L_x_356:
[----:B------:R-:W-:Y:S01]  /*7980*/  BAR.SYNC.DEFER_BLOCKING 0x0 ;  /* 0x0000000000007b1d */ /* 0x000fe20000010000 */
[----:B------:R-:W-:Y:S02]  /*7990*/  USHF.L.U32 UR14, UR39, 0x6, URZ ;  /* 0x00000006270e7899 */ /* 0x000fe400080006ff */
[----:B------:R-:W-:Y:S02]  /*79a0*/  USHF.L.U32 UR13, UR39, 0x6, URZ ;  /* 0x00000006270d7899 */ /* 0x000fe400080006ff */
[----:B------:R-:W-:-:S03]  /*79b0*/  UIMAD.WIDE.U32 UR44, UR14, UR10, URZ ;  /* 0x0000000a0e2c72a5 */ /* 0x000fc6000f8e00ff */
[----:B-1----:R-:W1:Y:S01]  /*79c0*/  LDC.64 R2, c[0x0][0x5d8] ;  /* 0x00017600ff027b82 */ /* 0x002e620000000a00 */
        /* <DEDUP_REMOVED lines=10> */
[C---:B------:R-:W-:Y:S01]  /*7a70*/  ISETP.GE.AND P1, PT, R5.reuse, UR38, PT ;  /* 0x0000002605007c0c */ /* 0x040fe2000bf26270 */
[----:B------:R-:W2:Y:S01]  /*7a80*/  LDC.64 R8, c[0x0][0x5e0] ;  /* 0x00017800ff087b82 */ /* 0x000ea20000000a00 */
[----:B------:R-:W-:Y:S01]  /*7a90*/  IADD3 R72, P0, PT, R232, UR18, RZ ;  /* 0x00000012e8487c10 */ /* 0x000fe2000ff1e0ff */
[----:B------:R-:W-:-:S02]  /*7aa0*/  VIADD R10, R5, 0x20 ;  /* 0x00000020050a7836 */ /* 0x000fc40000000000 */
[----:B------:R-:W-:Y:S01]  /*7ab0*/  IMAD.U32 R6, RZ, RZ, UR12 ;  /* 0x0000000cff067e24 */ /* 0x000fe2000f8e00ff */
[----:B------:R3:W4:Y:S02]  /*7ac0*/  LDS.128 R52, [R7+0x11000] ;  /* 0x0110000007347984 */ /* 0x0007240000000c00 */
[----:B------:R-:W-:Y:S02]  /*7ad0*/  ISETP.GE.AND P2, PT, R10, UR38, PT ;  /* 0x000000260a007c0c */ /* 0x000fe4000bf46270 */
[----:B------:R3:W2:Y:S01]  /*7ae0*/  LDS.128 R48, [R7+0x13000] ;  /* 0x0130000007307984 */ /* 0x0006a20000000c00 */
[----:B------:R-:W-:Y:S02]  /*7af0*/  IADD3.X R73, PT, PT, R11, UR16, R6, P0, !PT ;  /* 0x000000100b497c10 */ /* 0x000fe400087fe406 */
[----:B------:R-:W-:Y:S01]  /*7b00*/  SHF.L.U32 R6, R0, 0x3, RZ ;  /* 0x0000000300067819 */ /* 0x000fe200000006ff */
[----:B------:R3:W2:Y:S01]  /*7b10*/  LDS.128 R44, [R7+0x15000] ;  /* 0x01500000072c7984 */ /* 0x0006a20000000c00 */
[----:B------:R-:W-:Y:S01]  /*7b20*/  IADD3 R0, P0, PT, R5, 0x20, RZ ;  /* 0x0000002005007810 */ /* 0x000fe20007f1e0ff */
[----:B-1----:R-:W-:Y:S01]  /*7b30*/  IMAD.WIDE.U32 R72, R2, UR24, R72 ;  /* 0x0000001802487c25 */ /* 0x002fe2000f8e0048 */
[----:B------:R-:W-:Y:S01]  /*7b40*/  LOP3.LUT R6, R6, 0x38, RZ, 0xc0, !PT ;  /* 0x0000003806067812 */ /* 0x000fe200078ec0ff */
[----:B------:R3:W1:Y:S01]  /*7b50*/  LDS.128 R40, [R7+0x18000] ;  /* 0x0180000007287984 */ /* 0x0006620000000c00 */
[----:B------:R-:W-:Y:S01]  /*7b60*/  IADD3.X R10, PT, PT, RZ, RZ, RZ, P0, !PT ;  /* 0x000000ffff0a7210 */ /* 0x000fe200007fe4ff */
[----:B------:R-:W-:-:S02]  /*7b70*/  IMAD.U32 R2, RZ, RZ, UR8 ;  /* 0x00000008ff027e24 */ /* 0x000fc4000f8e00ff */
        /* <DEDUP_REMOVED lines=9> */
[----:B------:R-:W2:Y:S01]  /*7c10*/  LDS.128 R64, [R7+0x14000] ;  /* 0x0140000007407984 */ /* 0x000ea20000000c00 */
[----:B------:R-:W4:Y:S01]  /*7c20*/  LDCU.64 UR12, c[0x0][0x560] ;  /* 0x0000ac00ff0c77ac */ /* 0x000f220008000a00 */
[----:B------:R-:W-:Y:S02]  /*7c30*/  MOV R74, R72 ;  /* 0x00000048004a7202 */ /* 0x000fe40000000f00 */
[----:B------:R-:W3:Y:S01]  /*7c40*/  LDS.128 R60, [R7+0x12000] ;  /* 0x01200000073c7984 */ /* 0x000ee20000000c00 */
[----:B------:R-:W-:-:S03]  /*7c50*/  MOV R75, R3 ;  /* 0x00000003004b7202 */ /* 0x000fc60000000f00 */
[----:B------:R-:W1:Y:S01]  /*7c60*/  LDS.128 R56, [R7+0x10000] ;  /* 0x0100000007387984 */ /* 0x000e620000000c00 */
[----:B------:R-:W-:-:S03]  /*7c70*/  IMAD.WIDE.U32 R74, R5, UR10, R74 ;  /* 0x0000000a054a7c25 */ /* 0x000fc6000f8e004a */
[----:B------:R-:W1:Y:S01]  /*7c80*/  LDS.128 R68, [R7+0x16000] ;  /* 0x0160000007447984 */ /* 0x000e620000000c00 */
[----:B------:R-:W-:Y:S01]  /*7c90*/  IMAD R11, R5, UR11, R75 ;  /* 0x0000000b050b7c24 */ /* 0x000fe2000f8e024b */
[----:B----4-:R-:W-:-:S04]  /*7ca0*/  LEA R76, P0, R74, UR12, 0x1 ;  /* 0x0000000c4a4c7c11 */ /* 0x010fc8000f8008ff */
[----:B------:R-:W-:-:S05]  /*7cb0*/  LEA.HI.X R77, R74, UR13, R11, 0x1, P0 ;  /* 0x0000000d4a4d7c11 */ /* 0x000fca00080f0c0b */
[----:B--2---:R2:W-:Y:S04]  /*7cc0*/  STG.E.128 desc[UR36][R76.64+0x100], R64 ;  /* 0x000100404c007986 */ /* 0x0045e8000c101d24 */
[----:B---3--:R2:W-:Y:S04]  /*7cd0*/  STG.E.128 desc[UR36][R76.64+0x80], R60 ;  /* 0x0000803c4c007986 */ /* 0x0085e8000c101d24 */
[----:B-1----:R2:W-:Y:S04]  /*7ce0*/  STG.E.128 desc[UR36][R76.64], R56 ;  /* 0x000000384c007986 */ /* 0x0025e8000c101d24 */
[----:B------:R2:W-:Y:S02]  /*7cf0*/  STG.E.128 desc[UR36][R76.64+0x180], R68 ;  /* 0x000180444c007986 */ /* 0x0005e4000c101d24 */
.L_x_358:
[----:B------:R-:W-:Y:S05]  /*7d00*/  BSYNC.RECONVERGENT B0 ;  /* 0x0000000000007941 */ /* 0x000fea0003800200 */
.L_x_357:
[----:B--2---:R2:W4:Y:S01]  /*7d10*/  LDS.128 R56, [R7+0x17000] ;  /* 0x0170000007387984 */ /* 0x0045220000000c00 */
[----:B------:R-:W-:Y:S04]  /*7d20*/  BSSY.RECONVERGENT B0, `(.L_x_359) ;  /* 0x000000f000007945 */ /* 0x000fe80003800200 */
[----:B------:R-:W-:Y:S05]  /*7d30*/  @P2 BRA `(.L_x_360) ;  /* 0x0000000000342947 */ /* 0x000fea0003800000 */
[----:B------:R-:W1:Y:S01]  /*7d40*/  LDCU.64 UR12, c[0x0][0x560] ;  /* 0x0000ac00ff0c77ac */ /* 0x000e620008000a00 */
[----:B------:R-:W-:Y:S01]  /*7d50*/  MOV R60, R72 ;  /* 0x00000048003c7202 */ /* 0x000fe20000000f00 */
[----:B--23--:R-:W-:Y:S01]  /*7d60*/  IMAD R7, R10, UR10, RZ ;  /* 0x0000000a0a077c24 */ /* 0x00cfe2000f8e02ff */
[----:B------:R-:W-:-:S03]  /*7d70*/  MOV R61, R3 ;  /* 0x00000003003d7202 */ /* 0x000fc60000000f00 */
[C---:B------:R-:W-:Y:S02]  /*7d80*/  IMAD R7, R0.reuse, UR11, R7 ;  /* 0x0000000b00077c24 */ /* 0x040fe4000f8e0207 */
[----:B------:R-:W-:-:S05]  /*7d90*/  IMAD.WIDE.U32 R60, R0, UR10, R60 ;  /* 0x0000000a003c7c25 */ /* 0x000fca000f8e003c */
[----:B------:R-:W-:Y:S02]  /*7da0*/  IADD3 R7, PT, PT, R7, R61, RZ ;  /* 0x0000003d07077210 */ /* 0x000fe40007ffe0ff */
[----:B-1----:R-:W-:-:S04]  /*7db0*/  LEA R62, P0, R60, UR12, 0x1 ;  /* 0x0000000c3c3e7c11 */ /* 0x002fc8000f8008ff */
[----:B------:R-:W-:-:S05]  /*7dc0*/  LEA.HI.X R63, R60, UR13, R7, 0x1, P0 ;  /* 0x0000000d3c3f7c11 */ /* 0x000fca00080f0c07 */
[----:B------:R1:W-:Y:S04]  /*7dd0*/  STG.E.128 desc[UR36][R62.64], R52 ;  /* 0x000000343e007986 */ /* 0x0003e8000c101d24 */
[----:B------:R1:W-:Y:S04]  /*7de0*/  STG.E.128 desc[UR36][R62.64+0x80], R48 ;  /* 0x000080303e007986 */ /* 0x0003e8000c101d24 */
[----:B------:R1:W-:Y:S04]  /*7df0*/  STG.E.128 desc[UR36][R62.64+0x100], R44 ;  /* 0x0001002c3e007986 */ /* 0x0003e8000c101d24 */
[----:B----4-:R1:W-:Y:S02]  /*7e00*/  STG.E.128 desc[UR36][R62.64+0x180], R56 ;  /* 0x000180383e007986 */ /* 0x0103e4000c101d24 */
.L_x_360:
[----:B------:R-:W-:Y:S05]  /*7e10*/  BSYNC.RECONVERGENT B0 ;  /* 0x0000000000007941 */ /* 0x000fea0003800200 */
.L_x_359:
[----:B--23--:R-:W-:Y:S01]  /*7e20*/  MOV R7, RZ ;  /* 0x000000ff00077202 */ /* 0x00cfe20000000f00 */
        /* <DEDUP_REMOVED lines=9> */
[----:B------:R-:W2:Y:S01]  /*7ec0*/  LDCU.64 UR10, c[0x0][0x568] ;  /* 0x0000ad00ff0a77ac */ /* 0x000ea20008000a00 */
[----:B------:R-:W-:-:S05]  /*7ed0*/  MOV R8, R2 ;  /* 0x0000000200087202 */ /* 0x000fca0000000f00 */
[----:B------:R-:W-:-:S04]  /*7ee0*/  IMAD.WIDE.U32 R6, R5, UR8, R8 ;  /* 0x0000000805067c25 */ /* 0x000fc8000f8e0008 */
[----:B------:R-:W-:Y:S01]  /*7ef0*/  IMAD R5, R5, UR9, R7 ;  /* 0x0000000905057c24 */ /* 0x000fe2000f8e0207 */
[----:B--2---:R-:W-:-:S04]  /*7f00*/  LEA R4, P0, R6, UR10, 0x1 ;  /* 0x0000000a06047c11 */ /* 0x004fc8000f8008ff */
[----:B------:R-:W-:-:S05]  /*7f10*/  LEA.HI.X R5, R6, UR11, R5, 0x1, P0 ;  /* 0x0000000b06057c11 */ /* 0x000fca00080f0c05 */
[----:B-1----:R2:W-:Y:S04]  /*7f20*/  STG.E.128 desc[UR36][R4.64], R40 ;  /* 0x0000002804007986 */ /* 0x0025e8000c101d24 */
[----:B------:R2:W-:Y:S04]  /*7f30*/  STG.E.128 desc[UR36][R4.64+0x80], R32 ;  /* 0x0000802004007986 */ /* 0x0005e8000c101d24 */
[----:B------:R2:W-:Y:S04]  /*7f40*/  STG.E.128 desc[UR36][R4.64+0x100], R24 ;  /* 0x0001001804007986 */ /* 0x0005e8000c101d24 */
[----:B------:R2:W-:Y:S02]  /*7f50*/  STG.E.128 desc[UR36][R4.64+0x180], R16 ;  /* 0x0001801004007986 */ /* 0x0005e4000c101d24 */
.L_x_362:
[----:B------:R-:W-:Y:S05]  /*7f60*/  BSYNC.RECONVERGENT B0 ;  /* 0x0000000000007941 */ /* 0x000fea0003800200 */
.L_x_361:
[----:B------:R-:W-:Y:S05]  /*7f70*/  @P2 BRA `(.L_x_350) ;  /* 0x0000000000302947 */ /* 0x000fea0003800000 */
[----:B------:R-:W3:Y:S01]  /*7f80*/  LDCU.64 UR10, c[0x0][0x568] ;  /* 0x0000ad00ff0a77ac */ /* 0x000ee20008000a00 */
[----:B------:R-:W-:Y:S01]  /*7f90*/  MOV R8, R2 ;  /* 0x0000000200087202 */ /* 0x000fe20000000f00 */
[----:B------:R-:W-:-:S04]  /*7fa0*/  IMAD R3, R10, UR8, RZ ;  /* 0x000000080a037c24 */ /* 0x000fc8000f8e02ff */
[----:B--2---:R-:W-:-:S04]  /*7fb0*/  IMAD.WIDE.U32 R4, R0, UR8, R8 ;  /* 0x0000000800047c25 */ /* 0x004fc8000f8e0008 */
[----:B------:R-:W-:-:S05]  /*7fc0*/  IMAD R3, R0, UR9, R3 ;  /* 0x0000000900037c24 */ /* 0x000fca000f8e0203 */
[----:B------:R-:W-:Y:S02]  /*7fd0*/  IADD3 R3, PT, PT, R3, R5, RZ ;  /* 0x0000000503037210 */ /* 0x000fe40007ffe0ff */
[----:B---3--:R-:W-:-:S04]  /*7fe0*/  LEA R2, P0, R4, UR10, 0x1 ;  /* 0x0000000a04027c11 */ /* 0x008fc8000f8008ff */
[----:B------:R-:W-:-:S05]  /*7ff0*/  LEA.HI.X R3, R4, UR11, R3, 0x1, P0 ;  /* 0x0000000b04037c11 */ /* 0x000fca00080f0c03 */
[----:B-1----:R3:W-:Y:S04]  /*8000*/  STG.E.128 desc[UR36][R2.64], R36 ;  /* 0x0000002402007986 */ /* 0x0027e8000c101d24 */
[----:B------:R3:W-:Y:S04]  /*8010*/  STG.E.128 desc[UR36][R2.64+0x80], R28 ;  /* 0x0000801c02007986 */ /* 0x0007e8000c101d24 */
[----:B------:R3:W-:Y:S04]  /*8020*/  STG.E.128 desc[UR36][R2.64+0x100], R20 ;  /* 0x0001001402007986 */ /* 0x0007e8000c101d24 */
[----:B------:R3:W-:Y:S02]  /*8030*/  STG.E.128 desc[UR36][R2.64+0x180], R12 ;  /* 0x0001800c02007986 */ /* 0x0007e4000c101d24 */
.L_x_350:
[----:B------:R-:W-:Y:S05]  /*8040*/  BSYNC.RECONVERGENT B1 ;  /* 0x0000000000017941 */ /* 0x000fea0003800200 */
.L_x_328:
[----:B------:R-:W1:Y:S01]  /*8050*/  LDCU UR9, c[0x0][0x438] ;  /* 0x00008700ff0977ac */ /* 0x000e620008000800 */
[----:B------:R-:W4:Y:S01]  /*8060*/  LDCU UR10, c[0x0][0x370] ;  /* 0x00006e00ff0a77ac */ /* 0x000f220008000800 */
[----:B-1----:R-:W-:-:S04]  /*8070*/  UIADD3 UR9, UPT, UPT, UR9, 0x3f, URZ ;  /* 0x0000003f09097890 */ /* 0x002fc8000fffe0ff */
[----:B------:R-:W-:Y:S02]  /*8080*/  USHF.R.S32.HI UR8, URZ, 0x1f, UR9 ;  /* 0x0000001fff087899 */ /* 0x000fe40008011409 */
[----:B----4-:R-:W-:Y:S02]  /*8090*/  UIADD3 UR39, UPT, UPT, UR10, UR39, URZ ;  /* 0x000000270a277290 */ /* 0x010fe4000fffe0ff */
[----:B------:R-:W-:Y:S01]  /*80a0*/  ULEA.HI UR8, UR8, UR9, URZ, 0x6 ;  /* 0x0000000908087291 */ /* 0x000fe2000f8f30ff */
[----:B------:R-:W-:-:S03]  /*80b0*/  UMOV UR10, UR23 ;  /* 0x00000017000a7c82 */ /* 0x000fc60008000000 */
[----:B------:R-:W-:-:S04]  /*80c0*/  USHF.R.S32.HI UR8, URZ, 0x6, UR8 ;  /* 0x00000006ff087899 */ /* 0x000fc80008011408 */
[----:B------:R-:W-:-:S09]  /*80d0*/  UISETP.GE.AND UP0, UPT, UR39, UR8, UPT ;  /* 0x000000082700728c */ /* 0x000fd2000bf06270 */
[----:B------:R-:W-:Y:S05]  /*80e0*/  BRA.U !UP0, `(.L_x_363) ;  /* 0xffffff8108847547 */ /* 0x000fea000b83ffff */
[----:B------:R-:W-:Y:S05]  /*80f0*/  EXIT ;  /* 0x000000000000794d */ /* 0x000fea0003800000 */
.L_x_364:
        /* <DEDUP_REMOVED lines=16> */
.L_x_1265:


//--------------------- .text._ZN5flash44flash_bwd_dq_dk_dv_loop_seqk_parallel_kernelI23Flash_bwd_kernel_traitsILi256ELi64ELi64ELi8ELi4ELi2ELi2ELb0ELb1EN7cutlass10bfloat16_tE19Flash_kernel_traitsILi256ELi64ELi64ELi8ES3_EELb0ELb1ELb0ELb1ELb0ELb0ELb0EEEvNS_16Flash_bwd_paramsE --------------------------
	.section	.text._ZN5flash44flash_bwd_dq_dk_dv_loop_seqk_parallel_kernelI23Flash_bwd_kernel_traitsILi256ELi64ELi64ELi8ELi4ELi2ELi2ELb0ELb1EN7cutlass10bfloat16_tE19Flash_kernel_traitsILi256ELi64ELi64ELi8ES3_EELb0ELb1ELb0ELb1ELb0ELb0ELb0EEEvNS_16Flash_bwd_paramsE,"ax",@progbits
	.align	128
        .global         _ZN5flash44flash_bwd_dq_dk_dv_loop_seqk_parallel_kernelI23Flash_bwd_kernel_traitsILi256ELi64ELi64ELi8ELi4ELi2ELi2ELb0ELb1EN7cutlass10bfloat16_tE19Flash_kernel_traitsILi256ELi64ELi64ELi8ES3_EELb0ELb1ELb0ELb1ELb0ELb0ELb0EEEvNS_16Flash_bwd_paramsE
        .type           _ZN5flash44flash_bwd_dq_dk_dv_loop_seqk_parallel_kernelI23Flash_bwd_kernel_traitsILi256ELi64ELi64ELi8ELi4ELi2ELi2ELb0ELb1EN7cutlass10bfloat16_tE19Flash_kernel_traitsILi256ELi64ELi64ELi8ES3_EELb0ELb1ELb0ELb1ELb0ELb0ELb0EEEvNS_16Flash_bwd_paramsE,@function
        .size           _ZN5flash44flash_bwd_dq_dk_dv_loop_seqk_parallel_kernelI23Flash_bwd_kernel_traitsILi256ELi64ELi64ELi8ELi4ELi2ELi2ELb0ELb1EN7cutlass10bfloat16_tE19Flash_kernel_traitsILi256ELi64ELi64ELi8ES3_EELb0ELb1ELb0ELb1ELb0ELb0ELb0EEEvNS_16Flash_bwd_paramsE,(.L_x_1266 - _ZN5flash44flash_bwd_dq_dk_dv_loop_seqk_parallel_kernelI23Flash_bwd_kernel_traitsILi256ELi64ELi64ELi8ELi4ELi2ELi2ELb0ELb1EN7cutlass10bfloat16_tE19Flash_kernel_traitsILi256ELi64ELi64ELi8ES3_EELb0ELb1ELb0ELb1ELb0ELb0ELb0EEEvNS_16Flash_bwd_paramsE)
        .other          _ZN5flash44flash_bwd_dq_dk_dv_loop_seqk_parallel_kernelI23Flash_bwd_kernel_traitsILi256ELi64ELi64ELi8ELi4ELi2ELi2ELb0ELb1EN7cutlass10bfloat16_tE19Flash_kernel_traitsILi256ELi64ELi64ELi8ES3_EELb0ELb1ELb0ELb1ELb0ELb0ELb0EEEvNS_16Flash_bwd_paramsE,@"STO_CUDA_ENTRY STV_DEFAULT"
_ZN5flash44flash_bwd_dq_dk_dv_loop_seqk_parallel_kernelI23Flash_bwd_kernel_traitsILi256ELi64ELi64ELi8ELi4ELi2ELi2ELb0ELb1EN7cutlass10bfloat16_tE19Flash_kernel_traitsILi256ELi64ELi64ELi8ES3_EELb0ELb1ELb0ELb1ELb0ELb0ELb0EEEvNS_16Flash_bwd_paramsE:
.text._ZN5flash44flash_bwd_dq_dk_dv_loop_seqk_parallel_kernelI23Flash_bwd_kernel_traitsILi256ELi64ELi64ELi8ELi4ELi2ELi2ELb0ELb1EN7cutlass10bfloat16_tE19Flash_kernel_traitsILi256ELi64ELi64ELi8ES3_EELb0ELb1ELb0ELb1ELb0ELb0ELb0EEEvNS_16Flash_bwd_paramsE:
        /* <DEDUP_REMOVED lines=19> */
[----:B------:R-:W-:Y:S01]  /*0130*/  S2UR UR23, SR_CTAID.Y ;  /* 0x00000000001779c3 */ /* 0x000fe20000002600 */
        /* <DEDUP_REMOVED lines=9> */
[----:B------:R-:W2:Y:S01]  /*01d0*/  S2UR UR26, SR_CTAID.X ;  /* 0x00000000001a79c3 */ /* 0x000ea20000002500 */
[----:B------:R-:W3:Y:S01]  /*01e0*/  LDCU.64 UR6, c[0x0][0x470] ;  /* 0x00008e00ff0677ac */ /* 0x000ee20008000a00 */
[----:B----4-:R-:W-:Y:S02]  /*01f0*/  UISETP.NE.AND UP3, UPT, UR8, URZ, UPT ;  /* 0x000000ff0800728c */ /* 0x010fe4000bf65270 */
[----:B------:R-:W-:-:S04]  /*0200*/  UISETP.NE.AND.EX UP6, UPT, UR5, URZ, UPT, UP6 ;  /* 0x000000ff0500728c */ /* 0x000fc8000bfc5360 */
[----:B------:R-:W4:Y:S01]  /*0210*/  S2UR UR22, SR_CTAID.Y ;  /* 0x00000000001679c3 */ /* 0x000f220000002600 */
[----:B------:R-:W-:Y:S01]  /*0220*/  UISETP.EQ.OR.EX UP0, UPT, UR5, URZ, !UP3, UP2 ;  /* 0x000000ff0500728c */ /* 0x000fe2000df02720 */
[----:B------:R-:W-:Y:S02]  /*0230*/  UMOV UR8, 0x400 ;  /* 0x0000040000087882 */ /* 0x000fe40000000000 */
[----:B------:R-:W-:Y:S01]  /*0240*/  UMOV UR5, 0x400 ;  /* 0x0000040000057882 */ /* 0x000fe20000000000 */
[----:B------:R-:W-:Y:S02]  /*0250*/  UP2UR UR31, UPR, URZ, 0x1 ;  /* 0x00000001ff1f7883 */ /* 0x000fe40008000000 */
[----:B------:R-:W-:Y:S01]  /*0260*/  UP2UR UR30, UPR, URZ, 0x8 ;  /* 0x00000008ff1e7883 */ /* 0x000fe20008000000 */
[----:B------:R-:W2:Y:S01]  /*0270*/  S2UR UR25, SR_CTAID.Z ;  /* 0x00000000001979c3 */ /* 0x000ea20000002700 */
        /* <DEDUP_REMOVED lines=9> */
[----:B------:R-:W-:-:S09]  /*0310*/  UMOV UR36, URZ ;  /* 0x000000ff00247c82 */ /* 0x000fd20008000000 */
.L_x_421:
[----:B------:R-:W5:Y:S01]  /*0320*/  LDCU.64 UR8, c[0x0][0x478] ;  /* 0x00008f00ff0877ac */ /* 0x000f620008000a00 */
[----:B------:R-:W-:Y:S02]  /*0330*/  PLOP3.LUT P1, PT, PT, PT, UP3, 0x80, 0x8 ;  /* 0x000000000008781c */ /* 0x000fe40003f2f038 */
[----:B------:R-:W-:Y:S01]  /*0340*/  PLOP3.LUT P4, PT, PT, PT, UP5, 0x80, 0x8 ;  /* 0x000000000008781c */ /* 0x000fe20003f8f058 */
[----:B------:R-:W-:Y:S01]  /*0350*/  @UP3 ULEA UR12, UP0, UR29, UR6, 0x2 ;  /* 0x000000061d0c3291 */ /* 0x000fe2000f8010ff */
[----:B------:R-:W-:Y:S01]  /*0360*/  PLOP3.LUT P2, PT, PT, PT, UP4, 0x80, 0x8 ;  /* 0x000000000008781c */ /* 0x000fe20003f4f048 */
[----:B------:R-:W-:Y:S02]  /*0370*/  UISETP.NE.AND UP2, UPT, UR31, URZ, UPT ;  /* 0x000000ff1f00728c */ /* 0x000fe4000bf45270 */
[----:B------:R-:W-:Y:S02]  /*0380*/  @UP3 ULEA.HI.X UR13, UR29, UR7, URZ, 0x2, UP0 ;  /* 0x000000071d0d3291 */ /* 0x000fe400080f14ff */
[----:B------:R-:W-:-:S04]  /*0390*/  IMAD.U32 R2, RZ, RZ, UR12 ;  /* 0x0000000cff027e24 */ /* 0x000fc8000f8e00ff */
[----:B------:R-:W-:Y:S01]  /*03a0*/  IMAD.U32 R3, RZ, RZ, UR13 ;  /* 0x0000000dff037e24 */ /* 0x000fe2000f8e00ff */
[----:B-1----:R-:W-:Y:S02]  /*03b0*/  UIMAD.WIDE.U32 UR12, UR29, 0x4, UR32 ;  /* 0x000000041d0c78a5 */ /* 0x002fe4000f8e0020 */
[----:B-----5:R-:W-:Y:S01]  /*03c0*/  UISETP.NE.U32.AND UP0, UPT, UR8, URZ, UPT ;  /* 0x000000ff0800728c */ /* 0x020fe2000bf05070 */
[----:B------:R-:W-:Y:S02]  /*03d0*/  PLOP3.LUT P3, PT, PT, PT, UP2, 0x80, 0x8 ;  /* 0x000000000008781c */ /* 0x000fe40003f6f028 */
[----:B------:R-:W5:Y:S01]  /*03e0*/  @P1 LDG.E R3, desc[UR38][R2.64] ;  /* 0x0000002602031981 */ /* 0x000f62000c1e1900 */
[----:B------:R-:W-:-:S06]  /*03f0*/  UISETP.NE.AND.EX UP0, UPT, UR9, URZ, UPT, UP0 ;  /* 0x000000ff0900728c */ /* 0x000fcc000bf05300 */
[----:B------:R-:W-:-:S05]  /*0400*/  PLOP3.LUT P0, PT, PT, PT, UP0, 0x80, 0x8 ;  /* 0x000000000008781c */ /* 0x000fca0003f0f008 */
[----:B------:R-:W-:Y:S01]  /*0410*/  @UP0 ULEA UR14, UP1, UR29, UR8, 0x2 ;  /* 0x000000081d0e0291 */ /* 0x000fe2000f8210ff */
[----:B---3--:R-:W-:Y:S01]  /*0420*/  IMAD.U32 R6, RZ, RZ, UR12 ;  /* 0x0000000cff067e24 */ /* 0x008fe2000f8e00ff */
[----:B------:R-:W1:Y:S02]  /*0430*/  @!UP0 LDCU UR11, c[0x0][0x43c] ;  /* 0x00008780ff0b87ac */ /* 0x000e640008000800 */
[----:B------:R-:W-:Y:S02]  /*0440*/  @UP0 ULEA.HI.X UR15, UR29, UR9, URZ, 0x2, UP1 ;  /* 0x000000091d0f0291 */ /* 0x000fe400088f14ff */
[----:B------:R-:W-:Y:S01]  /*0450*/  IMAD.U32 R4, RZ, RZ, UR14 ;  /* 0x0000000eff047e24 */ /* 0x000fe2000f8e00ff */
[----:B------:R-:W4:Y:S01]  /*0460*/  @!UP0 LDCU.64 UR8, c[0x0][0x488] ;  /* 0x00009100ff0887ac */ /* 0x000f220008000a00 */
[----:B------:R-:W-:Y:S02]  /*0470*/  IMAD.U32 R7, RZ, RZ, UR13 ;  /* 0x0000000dff077e24 */ /* 0x000fe4000f8e00ff */
[----:B------:R-:W-:-:S03]  /*0480*/  IMAD.U32 R5, RZ, RZ, UR15 ;  /* 0x0000000fff057e24 */ /* 0x000fc6000f8e00ff */
[----:B------:R-:W3:Y:S04]  /*0490*/  @P2 LDG.E R2, desc[UR38][R6.64+0x4] ;  /* 0x0000042606022981 */ /* 0x000ee8000c1e1900 */
[----:B--2---:R-:W2:Y:S01]  /*04a0*/  @P0 LDG.E R0, desc[UR38][R4.64] ;  /* 0x0000002604000981 */ /* 0x004ea2000c1e1900 */
[----:B------:R-:W-:Y:S01]  /*04b0*/  UMOV UR43, URZ ;  /* 0x000000ff002b7c82 */ /* 0x000fe20008000000 */
[----:B------:R-:W-:Y:S01]  /*04c0*/  UMOV UR19, 0xffffffff ;  /* 0xffffffff00137882 */ /* 0x000fe20000000000 */
[----:B------:R-:W-:Y:S01]  /*04d0*/  UMOV UR45, 0xffffffff ;  /* 0xffffffff002d7882 */ /* 0x000fe20000000000 */
[----:B----4-:R-:W-:-:S04]  /*04e0*/  @!UP0 UISETP.NE.U32.AND UP1, UPT, UR8, URZ, UPT ;  /* 0x000000ff0800828c */ /* 0x010fc8000bf25070 */
[----:B------:R-:W-:Y:S02]  /*04f0*/  @!UP0 UISETP.NE.AND.EX UP1, UPT, UR9, URZ, UPT, UP1 ;  /* 0x000000ff0900828c */ /* 0x000fe4000bf25310 */
[----:B------:R-:W-:Y:S02]  /*0500*/  USHF.L.U32 UR34, UR46, 0x6, URZ ;  /* 0x000000062e227899 */ /* 0x000fe400080006ff */
[----:B-1----:R-:W-:Y:S01]  /*0510*/  @!UP0 USEL UR9, UR11, URZ, UP1 ;  /* 0x000000ff0b098287 */ /* 0x002fe20008800000 */
[----:B------:R1:W4:Y:S02]  /*0520*/  @P4 LDG.E R4, desc[UR38][R6.64] ;  /* 0x0000002606044981 */ /* 0x000324000c1e1900 */
[----:B-1----:R-:W-:Y:S02]  /*0530*/  IMAD.U32 R6, RZ, RZ, UR48 ;  /* 0x00000030ff067e24 */ /* 0x002fe4000f8e00ff */
[----:B------:R-:W-:-:S05]  /*0540*/  IMAD.U32 R7, RZ, RZ, UR49 ;  /* 0x00000031ff077e24 */ /* 0x000fca000f8e00ff */
[----:B------:R-:W4:Y:S01]  /*0550*/  @!P3 LDG.E R6, desc[UR38][R6.64] ;  /* 0x000000260606b981 */ /* 0x000f22000c1e1900 */
[----:B-----5:R-:W-:Y:S02]  /*0560*/  @P1 R2UR UR43, R3 ;  /* 0x00000000032b12ca */ /* 0x020fe400000e0000 */
[----:B---3--:R-:W-:Y:S02]  /*0570*/  @P2 R2UR UR8, R2 ;  /* 0x00000000020822ca */ /* 0x008fe400000e0000 */
[----:B--2---:R-:W-:-:S13]  /*0580*/  @P0 R2UR UR42, R0 ;  /* 0x00000000002a02ca */ /* 0x004fda00000e0000 */
[----:B------:R-:W-:Y:S01]  /*0590*/  @UP0 UIADD3 UR42, UPT, UPT, UR42, -UR43, URZ ;  /* 0x8000002b2a2a0290 */ /* 0x000fe2000fffe0ff */
[----:B----4-:R-:W-:Y:S02]  /*05a0*/  @P4 R2UR UR19, R4 ;  /* 0x00000000041342ca */ /* 0x010fe400000e0000 */
[----:B------:R-:W-:Y:S01]  /*05b0*/  @!P3 R2UR UR45, R6 ;  /* 0x00000000062db2ca */ /* 0x000fe200000e0000 */
[----:B------:R-:W-:-:S14]  /*05c0*/  BRA.U !UP6, `(.L_x_365) ;  /* 0x000000010e247547 */ /* 0x000fdc000b800000 */
[----:B------:R-:W-:Y:S01]  /*05d0*/  UISETP.NE.AND UP1, UPT, UR30, URZ, UPT ;  /* 0x000000ff1e00728c */ /* 0x000fe2000bf25270 */
[----:B------:R-:W-:Y:S02]  /*05e0*/  IMAD.U32 R2, RZ, RZ, UR48 ;  /* 0x00000030ff027e24 */ /* 0x000fe4000f8e00ff */
[----:B------:R-:W-:-:S03]  /*05f0*/  IMAD.U32 R3, RZ, RZ, UR49 ;  /* 0x00000031ff037e24 */ /* 0x000fc6000f8e00ff */
[----:B------:R-:W-:-:S13]  /*0600*/  PLOP3.LUT P0, PT, PT, PT, UP1, 0x80, 0x8 ;  /* 0x000000000008781c */ /* 0x000fda0003f0f018 */
[----:B------:R-:W2:Y:S04]  /*0610*/  @P0 LDG.E R0, desc[UR38][R2.64+0x4] ;  /* 0x0000042602000981 */ /* 0x000ea8000c1e1900 */
[----:B------:R-:W3:Y:S01]  /*0620*/  @!P0 LDG.E R2, desc[UR38][R2.64] ;  /* 0x0000002602028981 */ /* 0x000ee2000c1e1900 */
[----:B--2---:R-:W-:-:S13]  /*0630*/  @P0 R2UR UR10, R0 ;  /* 0x00000000000a02ca */ /* 0x004fda00000e0000 */
[----:B------:R-:W-:-:S07]  /*0640*/  @UP1 UIADD3 UR10, UPT, UPT, UR10, -UR45, URZ ;  /* 0x8000002d0a0a1290 */ /* 0x000fce000fffe0ff */
[----:B---3--:R-:W-:-:S15]  /*0650*/  @!P0 R2UR UR10, R2 ;  /* 0x00000000020a82ca */ /* 0x008fde00000e0000 */
.L_x_365:
        /* <DEDUP_REMOVED lines=34> */
.L_x_367:
[----:B------:R-:W1:Y:S01]  /*0880*/  LDCU.64 UR14, c[0x0][0x3b8] ;  /* 0x00007700ff0e77ac */ /* 0x000e620008000a00 */
[----:B------:R-:W-:-:S04]  /*0890*/  UIADD3 UR8, UPT, UPT, UR43, UR45, URZ ;  /* 0x0000002d2b087290 */ /* 0x000fc8000fffe0ff */
[----:B-1----:R-:W-:Y:S02]  /*08a0*/  UIMAD.WIDE.U32 UR54, UR8, UR14, URZ ;  /* 0x0000000e083672a5 */ /* 0x002fe4000f8e00ff */
[----:B------:R-:W-:-:S04]  /*08b0*/  UIMAD UR8, UR8, UR15, URZ ;  /* 0x0000000f080872a4 */ /* 0x000fc8000f8e02ff */
[----:B------:R-:W-:-:S06]  /*08c0*/  UIADD3 UR8, UPT, UPT, UR55, UR8, URZ ;  /* 0x0000000837087290 */ /* 0x000fcc000fffe0ff */
[----:B------:R-:W-:Y:S02]  /*08d0*/  MOV R9, UR8 ;  /* 0x0000000800097c02 */ /* 0x000fe40008000f00 */
.L_x_368:
        /* <DEDUP_REMOVED lines=42> */
.L_x_369:
[----:B------:R-:W1:Y:S01]  /*0b80*/  LDCU.64 UR12, c[0x0][0x3c0] ;  /* 0x00007800ff0c77ac */ /* 0x000e620008000a00 */
[----:B------:R-:W-:-:S04]  /*0b90*/  UIADD3 UR8, UPT, UPT, UR43, UR45, URZ ;  /* 0x0000002d2b087290 */ /* 0x000fc8000fffe0ff */
[----:B-1----:R-:W-:Y:S02]  /*0ba0*/  UIMAD.WIDE.U32 UR10, UR8, UR12, URZ ;  /* 0x0000000c080a72a5 */ /* 0x002fe4000f8e00ff */
[----:B------:R-:W-:-:S04]  /*0bb0*/  UIMAD UR8, UR8, UR13, URZ ;  /* 0x0000000d080872a4 */ /* 0x000fc8000f8e02ff */
[----:B------:R-:W-:Y:S01]  /*0bc0*/  UIADD3 UR8, UPT, UPT, UR11, UR8, URZ ;  /* 0x000000080b087290 */ /* 0x000fe2000fffe0ff */
[----:B------:R-:W-:-:S05]  /*0bd0*/  UMOV UR52, UR10 ;  /* 0x0000000a00347c82 */ /* 0x000fca0008000000 */
[----:B------:R-:W-:-:S07]  /*0be0*/  MOV R10, UR8 ;  /* 0x00000008000a7c02 */ /* 0x000fce0008000f00 */
.L_x_370:
        /* <DEDUP_REMOVED lines=13> */
[----:B-1----:R-:W-:Y:S02]  /*0cc0*/  USHF.R.S32.HI UR9, URZ, 0x1f, UR8 ;  /* 0x0000001fff097899 */ /* 0x002fe40008011408 */
[----:B------:R-:W-:Y:S02]  /*0cd0*/  UIMAD.WIDE.U32 UR10, UR29, UR8, URZ ;  /* 0x000000081d0a72a5 */ /* 0x000fe4000f8e00ff */
[----:B------:R-:W-:Y:S02]  /*0ce0*/  UIMAD UR8, UR9, UR29, URZ ;  /* 0x0000001d090872a4 */ /* 0x000fe4000f8e02ff */
[----:B------:R-:W-:Y:S02]  /*0cf0*/  USHF.R.S32.HI UR9, URZ, 0x1f, UR20 ;  /* 0x0000001fff097899 */ /* 0x000fe40008011414 */
[----:B------:R-:W-:-:S02]  /*0d00*/  UIADD3 UR8, UPT, UPT, UR11, UR8, URZ ;  /* 0x000000080b087290 */ /* 0x000fc4000fffe0ff */
[----:B------:R-:W-:Y:S02]  /*0d10*/  UIMAD.WIDE.U32 UR50, UR10, UR20, URZ ;  /* 0x000000140a3272a5 */ /* 0x000fe4000f8e00ff */
[----:B------:R-:W-:-:S04]  /*0d20*/  UIMAD UR8, UR8, UR20, URZ ;  /* 0x00000014080872a4 */ /* 0x000fc8000f8e02ff */
[----:B------:R-:W-:Y:S01]  /*0d30*/  UIMAD UR8, UR9, UR10, UR8 ;  /* 0x0000000a090872a4 */ /* 0x000fe2000f8e0208 */
[----:B------:R-:W-:-:S03]  /*0d40*/  IMAD.WIDE.U32 R2, R13, UR50, RZ ;  /* 0x000000320d027c25 */ /* 0x000fc6000f8e00ff */
[----:B------:R-:W-:Y:S01]  /*0d50*/  UIADD3 UR8, UPT, UPT, UR51, UR8, URZ ;  /* 0x0000000833087290 */ /* 0x000fe2000fffe0ff */
[----:B------:R-:W-:-:S05]  /*0d60*/  MOV R14, R2 ;  /* 0x00000002000e7202 */ /* 0x000fca0000000f00 */
[----:B------:R-:W-:-:S04]  /*0d70*/  IMAD R18, R13, UR8, RZ ;  /* 0x000000080d127c24 */ /* 0x000fc8000f8e02ff */
[----:B------:R-:W-:-:S05]  /*0d80*/  IMAD R18, R0, UR50, R18 ;  /* 0x0000003200127c24 */ /* 0x000fca000f8e0212 */
[----:B------:R-:W-:Y:S01]  /*0d90*/  IADD3 R18, PT, PT, R3, R18, RZ ;  /* 0x0000001203127210 */ /* 0x000fe20007ffe0ff */
[----:B------:R-:W-:Y:S06]  /*0da0*/  BRA `(.L_x_372) ;  /* 0x00000000000c7947 */ /* 0x000fec0003800000 */
.L_x_371:
[----:B------:R-:W-:Y:S02]  /*0db0*/  IMAD R18, R25, UR19, RZ ;  /* 0x0000001319127c24 */ /* 0x000fe4000f8e02ff */
[----:B------:R-:W-:-:S05]  /*0dc0*/  IMAD.WIDE.U32 R14, R24, UR19, RZ ;  /* 0x00000013180e7c25 */ /* 0x000fca000f8e00ff */
[----:B------:R-:W-:-:S07]  /*0dd0*/  IADD3 R18, PT, PT, R15, R18, RZ ;  /* 0x000000120f127210 */ /* 0x000fce0007ffe0ff */
.L_x_372:
        /* <DEDUP_REMOVED lines=21> */
.L_x_373:
[----:B------:R-:W1:Y:S01]  /*0f30*/  LDCU UR56, c[0x0][0x434] ;  /* 0x00008680ff3877ac */ /* 0x000e620008000800 */
[----:B------:R-:W-:-:S04]  /*0f40*/  UIMAD UR8, UR29, UR20, UR28 ;  /* 0x000000141d0872a4 */ /* 0x000fc8000f8e021c */
[----:B-1----:R-:W-:-:S12]  /*0f50*/  UIMAD UR56, UR8, UR56, URZ ;  /* 0x00000038083872a4 */ /* 0x002fd8000f8e02ff */
.L_x_374:
        /* <DEDUP_REMOVED lines=10> */
.L_x_375:
[----:B------:R-:W1:Y:S01]  /*1000*/  LDCU UR55, c[0x0][0x444] ;  /* 0x00008880ff3777ac */ /* 0x000e620008000800 */
[----:B------:R-:W-:-:S04]  /*1010*/  UIMAD UR8, UR29, UR20, UR28 ;  /* 0x000000141d0872a4 */ /* 0x000fc8000f8e021c */
[----:B-1----:R-:W-:-:S12]  /*1020*/  UIMAD UR55, UR8, UR55, URZ ;  /* 0x00000037083772a4 */ /* 0x002fd8000f8e02ff */
.L_x_376:
[----:B------:R-:W1:Y:S01]  /*1030*/  LDCU UR9, c[0x0][0x508] ;  /* 0x0000a100ff0977ac */ /* 0x000e620008000800 */
[----:B------:R-:W2:Y:S01]  /*1040*/  S2R R0, SR_TID.X ;  /* 0x0000000000007919 */ /* 0x000ea20000002100 */
[----:B------:R-:W3:Y:S01]  /*1050*/  LDC.64 R2, c[0x0][0x3b0] ;  /* 0x0000ec00ff027b82 */ /* 0x000ee20000000a00 */
[----:B------:R-:W-:Y:S01]  /*1060*/  IMAD R13, R13, UR20, RZ ;  /* 0x000000140d0d7c24 */ /* 0x000fe2000f8e02ff */
[----:B------:R-:W-:Y:S01]  /*1070*/  UIADD3 UR51, UPT, UPT, UR34, UR44, URZ ;  /* 0x0000002c22337290 */ /* 0x000fe2000fffe0ff */
[----:B------:R-:W-:Y:S01]  /*1080*/  MOV R21, RZ ;  /* 0x000000ff00157202 */ /* 0x000fe20000000f00 */
[----:B------:R-:W4:Y:S01]  /*1090*/  LDCU.64 UR60, c[0x0][0x5e8] ;  /* 0x0000bd00ff3c77ac */ /* 0x000f220008000a00 */
[----:B------:R-:W-:Y:S01]  /*10a0*/  ISETP.NE.AND P3, PT, RZ, UR57, PT ;  /* 0x00000039ff007c0c */ /* 0x000fe2000bf65270 */
[----:B------:R-:W-:Y:S02]  /*10b0*/  BSSY.RECONVERGENT B1, `(.L_x_366) ;  /* 0x000086c000017945 */ /* 0x000fe40003800200 */
        /* <DEDUP_REMOVED lines=17> */
[----:B------:R-:W4:Y:S01]  /*11d0*/  LDCU.64 UR20, c[0x0][0x3c8] ;  /* 0x00007900ff1477ac */ /* 0x000f220008000a00 */
[--C-:B------:R-:W-:Y:S02]  /*11e0*/  IADD3 R14, P1, P0, R24, R14, R19.reuse ;  /* 0x0000000e180e7210 */ /* 0x100fe4000783e013 */
        /* <DEDUP_REMOVED lines=8> */
[----:B------:R-:W-:-:S02]  /*1270*/  SHF.R.U32.HI R16, RZ, 0x5, R0 ;  /* 0x00000005ff107819 */ /* 0x000fc40000011600 */
        /* <DEDUP_REMOVED lines=11> */
[----:B------:R-:W3:Y:S01]  /*1330*/  LDCU.64 UR10, c[0x0][0x570] ;  /* 0x0000ae00ff0a77ac */ /* 0x000ee20008000a00 */
[----:B------:R-:W-:Y:S01]  /*1340*/  SEL R11, R18, RZ, P3 ;  /* 0x000000ff120b7207 */ /* 0x000fe20001800000 */
[----:B----4-:R-:W-:Y:S02]  /*1350*/  IMAD.U32 R18, RZ, RZ, UR20 ;  /* 0x00000014ff127e24 */ /* 0x010fe4000f8e00ff */
[----:B------:R-:W-:Y:S01]  /*1360*/  IADD3.X R23, PT, PT, R23, UR18, R6, P0, !PT ;  /* 0x0000001217177c10 */ /* 0x000fe200087fe406 */
[----:B------:R-:W-:Y:S01]  /*1370*/  IMAD R6, R7, UR26, R19 ;  /* 0x0000001a07067c24 */ /* 0x000fe2000f8e0213 */
[----:B------:R-:W4:Y:S01]  /*1380*/  LDCU.64 UR18, c[0x0][0x380] ;  /* 0x00007000ff1277ac */ /* 0x000f220008000a00 */
[----:B------:R-:W-:Y:S01]  /*1390*/  IADD3 R14, P1, P0, R15, R14, R11 ;  /* 0x0000000e0f0e7210 */ /* 0x000fe2000783e00b */
[----:B------:R-:W-:Y:S01]  /*13a0*/  IMAD R17, R16, UR28, R25 ;  /* 0x0000001c10117c24 */ /* 0x000fe2000f8e0219 */
[----:B------:R-:W-:Y:S01]  /*13b0*/  SHF.R.U32.HI R11, RZ, 0x3, R0 ;  /* 0x00000003ff0b7819 */ /* 0x000fe20000011600 */
[----:B------:R-:W-:Y:S01]  /*13c0*/  IMAD.MOV.U32 R16, RZ, RZ, R24 ;  /* 0x000000ffff107224 */ /* 0x000fe200078e0018 */
[----:B------:R-:W-:Y:S01]  /*13d0*/  SHF.R.S32.HI R15, RZ, 0x1f, R15 ;  /* 0x0000001fff0f7819 */ /* 0x000fe2000001140f */
[----:B------:R-:W-:Y:S01]  /*13e0*/  IMAD.SHL.U32 R13, R13, 0x40, RZ ;  /* 0x000000400d0d7824 */ /* 0x000fe200078e00ff */
[----:B------:R-:W-:Y:S01]  /*13f0*/  SEL R6, R6, RZ, P3 ;  /* 0x000000ff06067207 */ /* 0x000fe20001800000 */
[----:B------:R-:W-:Y:S01]  /*1400*/  IMAD.WIDE.U32 R18, R18, UR28, R22 ;  /* 0x0000001c12127c25 */ /* 0x000fe2000f8e0016 */
[----:B------:R-:W-:-:S02]  /*1410*/  USHF.L.U64.HI UR20, UR8, 0x5, UR9 ;  /* 0x0000000508147899 */ /* 0x000fc40008010209 */
[----:B------:R-:W-:Y:S01]  /*1420*/  IADD3.X R12, PT, PT, R15, R12, R6, P1, P0 ;  /* 0x0000000c0f0c7210 */ /* 0x000fe20000fe0406 */
[----:B------:R-:W-:Y:S01]  /*1430*/  IMAD.U32 R7, RZ, RZ, UR21 ;  /* 0x00000015ff077e24 */ /* 0x000fe2000f8e00ff */
[----:B------:R-:W-:Y:S01]  /*1440*/  IADD3 R6, P0, PT, R13, R14, RZ ;  /* 0x0000000e0d067210 */ /* 0x000fe20007f1e0ff */
[----:B------:R-:W-:-:S03]  /*1450*/  IMAD.WIDE.U32 R16, R11, UR8, R16 ;  /* 0x000000080b107c25 */ /* 0x000fc6000f8e0010 */
[----:B------:R-:W-:Y:S01]  /*1460*/  LEA.HI.X.SX32 R12, R13, R12, 0x1, P0 ;  /* 0x0000000c0d0c7211 */ /* 0x000fe200000f0eff */
[----:B------:R-:W-:Y:S01]  /*1470*/  IMAD R19, R7, UR28, R19 ;  /* 0x0000001c07137c24 */ /* 0x000fe2000f8e0213 */
[----:B-1----:R-:W-:Y:S01]  /*1480*/  LEA R230, P2, R16, UR16, 0x1 ;  /* 0x0000001010e67c11 */ /* 0x002fe2000f8408ff */
[C---:B------:R-:W-:Y:S01]  /*1490*/  IMAD R7, R11.reuse, UR9, R17 ;  /* 0x000000090b077c24 */ /* 0x040fe2000f8e0211 */
[----:B---3--:R-:W-:Y:S01]  /*14a0*/  LEA R200, P0, R6, UR10, 0x2 ;  /* 0x0000000a06c87c11 */ /* 0x008fe2000f8010ff */
[C---:B------:R-:W-:Y:S01]  /*14b0*/  IMAD.WIDE.U32 R18, R11.reuse, R2, R18 ;  /* 0x000000020b127225 */ /* 0x040fe200078e0012 */
[----:B------:R-:W-:Y:S01]  /*14c0*/  SHF.L.U32 R13, R2, 0x5, RZ ;  /* 0x00000005020d7819 */ /* 0x000fe200000006ff */
[----:B------:R-:W-:Y:S01]  /*14d0*/  USHF.L.U32 UR16, UR8, 0x5, URZ ;  /* 0x0000000508107899 */ /* 0x000fe200080006ff */
[----:B------:R-:W-:Y:S01]  /*14e0*/  LEA.HI.X R231, R16, UR17, R7, 0x1, P2 ;  /* 0x0000001110e77c11 */ /* 0x000fe200090f0c07 */
[C---:B------:R-:W-:Y:S01]  /*14f0*/  IMAD R7, R11.reuse, R3, R19 ;  /* 0x000000030b077224 */ /* 0x040fe200078e0213 */
[----:B------:R-:W-:Y:S01]  /*1500*/  LEA.HI.X R201, R6, UR11, R12, 0x2, P0 ;  /* 0x0000000b06c97c11 */ /* 0x000fe200080f140c */
[C---:B------:R-:W-:Y:S01]  /*1510*/  VIADD R15, R11.reuse, 0x20 ;  /* 0x000000200b0f7836 */ /* 0x040fe20000000000 */
[C---:B----4-:R-:W-:Y:S01]  /*1520*/  LEA R246, P1, R18.reuse, UR18, 0x1 ;  /* 0x0000001212f67c11 */ /* 0x050fe2000f8208ff */
[----:B------:R-:W-:Y:S01]  /*1530*/  UMOV UR10, UR60 ;  /* 0x0000003c000a7c82 */ /* 0x000fe20008000000 */
[----:B------:R-:W-:Y:S01]  /*1540*/  IADD3 R12, P0, PT, R11, 0x20, RZ ;  /* 0x000000200b0c7810 */ /* 0x000fe20007f1e0ff */
[----:B------:R-:W-:Y:S01]  /*1550*/  UMOV UR11, UR61 ;  /* 0x0000003d000b7c82 */ /* 0x000fe20008000000 */
[----:B------:R-:W-:Y:S01]  /*1560*/  LEA.HI.X R247, R18, UR19, R7, 0x1, P1 ;  /* 0x0000001312f77c11 */ /* 0x000fe200088f0c07 */
[----:B--2---:R-:W-:Y:S01]  /*1570*/  UIMAD.WIDE UR18, UR56, 0x4, UR58 ;  /* 0x00000004381278a5 */ /* 0x004fe2000f8e023a */
[----:B------:R-:W-:Y:S01]  /*1580*/  SHF.L.U64.HI R3, R2, 0x5, R3 ;  /* 0x0000000502037819 */ /* 0x000fe20000010203 */
[----:B------:R-:W-:Y:S01]  /*1590*/  IMAD.X R2, RZ, RZ, RZ, P0 ;  /* 0x000000ffff027224 */ /* 0x000fe200000e06ff */
        /* <DEDUP_REMOVED lines=17> */
.L_x_378:
[----:B------:R-:W1:Y:S01]  /*16b0*/  LDCU.64 UR10, c[0x0][0x5c0] ;  /* 0x0000b800ff0a77ac */ /* 0x000e620008000a00 */
[----:B------:R-:W-:-:S04]  /*16c0*/  UIADD3 UR8, UPT, UPT, UR43, UR45, URZ ;  /* 0x0000002d2b087290 */ /* 0x000fc8000fffe0ff */
[----:B-1----:R-:W-:Y:S02]  /*16d0*/  UIMAD.WIDE.U32 UR16, UR8, UR10, URZ ;  /* 0x0000000a081072a5 */ /* 0x002fe4000f8e00ff */
[----:B------:R-:W-:-:S04]  /*16e0*/  UIMAD UR8, UR8, UR11, URZ ;  /* 0x0000000b080872a4 */ /* 0x000fc8000f8e02ff */
[----:B------:R-:W-:-:S06]  /*16f0*/  UIADD3 UR8, UPT, UPT, UR17, UR8, URZ ;  /* 0x0000000811087290 */ /* 0x000fcc000fffe0ff */
[----:B------:R-:W-:Y:S02]  /*1700*/  MOV R3, UR8 ;  /* 0x0000000800037c02 */ /* 0x000fe40008000f00 */
.L_x_379:
        /* <DEDUP_REMOVED lines=13> */
.L_x_380:
[----:B------:R-:W1:Y:S01]  /*17e0*/  LDCU.64 UR8, c[0x0][0x5c8] ;  /* 0x0000b900ff0877ac */ /* 0x000e620008000a00 */
[----:B------:R-:W-:-:S04]  /*17f0*/  UIADD3 UR43, UPT, UPT, UR43, UR45, URZ ;  /* 0x0000002d2b2b7290 */ /* 0x000fc8000fffe0ff */
[----:B-1----:R-:W-:Y:S02]  /*1800*/  UIMAD.WIDE.U32 UR14, UR43, UR8, URZ ;  /* 0x000000082b0e72a5 */ /* 0x002fe4000f8e00ff */
[----:B------:R-:W-:-:S04]  /*1810*/  UIMAD UR43, UR43, UR9, URZ ;  /* 0x000000092b2b72a4 */ /* 0x000fc8000f8e02ff */
[----:B------:R-:W-:-:S06]  /*1820*/  UIADD3 UR43, UPT, UPT, UR15, UR43, URZ ;  /* 0x0000002b0f2b7290 */ /* 0x000fcc000fffe0ff */
[----:B------:R-:W-:-:S07]  /*1830*/  MOV R0, UR43 ;  /* 0x0000002b00007c02 */ /* 0x000fce0008000f00 */
.L_x_381:
        /* <DEDUP_REMOVED lines=32> */
.L_x_383:
[----:B------:R-:W-:Y:S05]  /*1a40*/  BSYNC.RECONVERGENT B0 ;  /* 0x0000000000007941 */ /* 0x000fea0003800200 */
.L_x_382:
[----:B------:R-:W-:Y:S04]  /*1a50*/  BSSY.RECONVERGENT B0, `(.L_x_384) ;  /* 0x0000013000007945 */ /* 0x000fe80003800200 */
[----:B------:R-:W-:Y:S05]  /*1a60*/  @P5 BRA `(.L_x_385) ;  /* 0x0000000000445947 */ /* 0x000fea0003800000 */
[----:B------:R-:W2:Y:S01]  /*1a70*/  LDCU UR15, c[0x0][0x440] ;  /* 0x00008800ff0f77ac */ /* 0x000ea20008000800 */
[----:B------:R-:W-:Y:S02]  /*1a80*/  IMAD R4, R2, UR10, RZ ;  /* 0x0000000a02047c24 */ /* 0x000fe4000f8e02ff */
[----:B------:R-:W-:Y:S01]  /*1a90*/  IMAD.MOV.U32 R7, RZ, RZ, R3 ;  /* 0x000000ffff077224 */ /* 0x000fe200078e0003 */
[----:B------:R-:W1:Y:S01]  /*1aa0*/  LDCU.64 UR12, c[0x0][0x560] ;  /* 0x0000ac00ff0c77ac */ /* 0x000e620008000a00 */
[C---:B------:R-:W-:Y:S02]  /*1ab0*/  IMAD R4, R12.reuse, UR11, R4 ;  /* 0x0000000b0c047c24 */ /* 0x040fe4000f8e0204 */
[----:B------:R-:W-:-:S04]  /*1ac0*/  IMAD.WIDE.U32 R6, R12, UR10, R6 ;  /* 0x0000000a0c067c25 */ /* 0x000fc8000f8e0006 */
[----:B------:R-:W-:Y:S01]  /*1ad0*/  IMAD.IADD R4, R7, 0x1, R4 ;  /* 0x0000000107047824 */ /* 0x000fe200078e0204 */
[----:B--2---:R-:W-:Y:S02]  /*1ae0*/  ISETP.GE.AND P3, PT, R20, UR15, PT ;  /* 0x0000000f14007c0c */ /* 0x004fe4000bf66270 */
[----:B------:R-:W-:Y:S02]  /*1af0*/  ISETP.GE.AND P2, PT, R18, UR15, PT ;  /* 0x0000000f12007c0c */ /* 0x000fe4000bf46270 */
[----:B------:R-:W-:Y:S02]  /*1b00*/  ISETP.GE.AND P1, PT, R17, UR15, PT ;  /* 0x0000000f11007c0c */ /* 0x000fe4000bf26270 */
[----:B------:R-:W-:Y:S02]  /*1b10*/  ISETP.GE.AND P0, PT, R16, UR15, PT ;  /* 0x0000000f10007c0c */ /* 0x000fe4000bf06270 */
[----:B-1----:R-:W-:-:S04]  /*1b20*/  LEA R8, P4, R6, UR12, 0x1 ;  /* 0x0000000c06087c11 */ /* 0x002fc8000f8808ff */
[----:B------:R-:W-:-:S05]  /*1b30*/  LEA.HI.X R9, R6, UR13, R4, 0x1, P4 ;  /* 0x0000000d06097c11 */ /* 0x000fca000a0f0c04 */
[----:B------:R2:W-:Y:S04]  /*1b40*/  @!P3 STG.E.128 desc[UR38][R8.64], RZ ;  /* 0x000000ff0800b986 */ /* 0x0005e8000c101d26 */
[----:B------:R2:W-:Y:S04]  /*1b50*/  @!P2 STG.E.128 desc[UR38][R8.64+0x80], RZ ;  /* 0x000080ff0800a986 */ /* 0x0005e8000c101d26 */
[----:B------:R2:W-:Y:S04]  /*1b60*/  @!P1 STG.E.128 desc[UR38][R8.64+0x100], RZ ;  /* 0x000100ff08009986 */ /* 0x0005e8000c101d26 */
[----:B------:R2:W-:Y:S02]  /*1b70*/  @!P0 STG.E.128 desc[UR38][R8.64+0x180], RZ ;  /* 0x000180ff08008986 */ /* 0x0005e4000c101d26 */
.L_x_385:
[----:B------:R-:W-:Y:S05]  /*1b80*/  BSYNC.RECONVERGENT B0 ;  /* 0x0000000000007941 */ /* 0x000fea0003800200 */
.L_x_384:
[----:B------:R-:W3:Y:S01]  /*1b90*/  LDCU.64 UR10, c[0x0][0x5e0] ;  /* 0x0000bc00ff0a77ac */ /* 0x000ee20008000a00 */
[----:B------:R-:W-:Y:S01]  /*1ba0*/  MOV R3, UR8 ;  /* 0x0000000800037c02 */ /* 0x000fe20008000f00 */
        /* <DEDUP_REMOVED lines=11> */
[----:B------:R-:W3:Y:S01]  /*1c60*/  LDCU UR12, c[0x0][0x440] ;  /* 0x00008800ff0c77ac */ /* 0x000ee20008000800 */
[----:B------:R-:W-:Y:S02]  /*1c70*/  IMAD.MOV.U32 R6, RZ, RZ, R4 ;  /* 0x000000ffff067224 */ /* 0x000fe400078e0004 */
[----:B------:R-:W-:Y:S01]  /*1c80*/  IMAD.MOV.U32 R7, RZ, RZ, R0 ;  /* 0x000000ffff077224 */ /* 0x000fe200078e0000 */
[----:B------:R-:W1:Y:S01]  /*1c90*/  LDCU.64 UR10, c[0x0][0x568] ;  /* 0x0000ad00ff0a77ac */ /* 0x000e620008000a00 */
[----:B------:R-:W-:-:S04]  /*1ca0*/  IMAD.WIDE.U32 R6, R11, UR8, R6 ;  /* 0x000000080b067c25 */ /* 0x000fc8000f8e0006 */
[----:B------:R-:W-:Y:S01]  /*1cb0*/  IMAD R11, R11, UR9, R7 ;  /* 0x000000090b0b7c24 */ /* 0x000fe2000f8e0207 */
[----:B---3--:R-:W-:Y:S02]  /*1cc0*/  ISETP.GE.AND P3, PT, R20, UR12, PT ;  /* 0x0000000c14007c0c */ /* 0x008fe4000bf66270 */
[----:B------:R-:W-:Y:S02]  /*1cd0*/  ISETP.GE.AND P2, PT, R18, UR12, PT ;  /* 0x0000000c12007c0c */ /* 0x000fe4000bf46270 */
[----:B------:R-:W-:Y:S02]  /*1ce0*/  ISETP.GE.AND P1, PT, R17, UR12, PT ;  /* 0x0000000c11007c0c */ /* 0x000fe4000bf26270 */
[----:B------:R-:W-:Y:S02]  /*1cf0*/  ISETP.GE.AND P0, PT, R16, UR12, PT ;  /* 0x0000000c10007c0c */ /* 0x000fe4000bf06270 */
[----:B-12---:R-:W-:-:S04]  /*1d00*/  LEA R8, P4, R6, UR10, 0x1 ;  /* 0x0000000a06087c11 */ /* 0x006fc8000f8808ff */
[----:B------:R-:W-:-:S05]  /*1d10*/  LEA.HI.X R9, R6, UR11, R11, 0x1, P4 ;  /* 0x0000000b06097c11 */ /* 0x000fca000a0f0c0b */
[----:B------:R3:W-:Y:S04]  /*1d20*/  @!P3 STG.E.128 desc[UR38][R8.64], RZ ;  /* 0x000000ff0800b986 */ /* 0x0007e8000c101d26 */
[----:B------:R3:W-:Y:S04]  /*1d30*/  @!P2 STG.E.128 desc[UR38][R8.64+0x80], RZ ;  /* 0x000080ff0800a986 */ /* 0x0007e8000c101d26 */
[----:B------:R3:W-:Y:S04]  /*1d40*/  @!P1 STG.E.128 desc[UR38][R8.64+0x100], RZ ;  /* 0x000100ff08009986 */ /* 0x0007e8000c101d26 */
[----:B------:R3:W-:Y:S02]  /*1d50*/  @!P0 STG.E.128 desc[UR38][R8.64+0x180], RZ ;  /* 0x000180ff08008986 */ /* 0x0007e4000c101d26 */
.L_x_387:
[----:B------:R-:W-:Y:S05]  /*1d60*/  BSYNC.RECONVERGENT B0 ;  /* 0x0000000000007941 */ /* 0x000fea0003800200 */
.L_x_386:
[----:B------:R-:W-:Y:S05]  /*1d70*/  @P5 BRA `(.L_x_388) ;  /* 0x00000078007c5947 */ /* 0x000fea0003800000 */
[----:B------:R-:W4:Y:S01]  /*1d80*/  LDCU UR12, c[0x0][0x440] ;  /* 0x00008800ff0c77ac */ /* 0x000f220008000800 */
[----:B------:R-:W-:Y:S02]  /*1d90*/  IMAD R2, R2, UR8, RZ ;  /* 0x0000000802027c24 */ /* 0x000fe4000f8e02ff */
[----:B------:R-:W-:Y:S01]  /*1da0*/  IMAD.MOV.U32 R5, RZ, RZ, R0 ;  /* 0x000000ffff057224 */ /* 0x000fe200078e0000 */
[----:B------:R-:W5:Y:S01]  /*1db0*/  LDCU.64 UR10, c[0x0][0x568] ;  /* 0x0000ad00ff0a77ac */ /* 0x000f620008000a00 */
[C---:B------:R-:W-:Y:S02]  /*1dc0*/  IMAD R2, R12.reuse, UR9, R2 ;  /* 0x000000090c027c24 */ /* 0x040fe4000f8e0202 */
[----:B------:R-:W-:-:S04]  /*1dd0*/  IMAD.WIDE.U32 R4, R12, UR8, R4 ;  /* 0x000000080c047c25 */ /* 0x000fc8000f8e0004 */
[----:B------:R-:W-:Y:S01]  /*1de0*/  IMAD.IADD R2, R5, 0x1, R2 ;  /* 0x0000000105027824 */ /* 0x000fe200078e0202 */
[----:B----4-:R-:W-:Y:S02]  /*1df0*/  ISETP.GE.AND P2, PT, R20, UR12, PT ;  /* 0x0000000c14007c0c */ /* 0x010fe4000bf46270 */
[----:B------:R-:W-:Y:S02]  /*1e00*/  ISETP.GE.AND P1, PT, R18, UR12, PT ;  /* 0x0000000c12007c0c */ /* 0x000fe4000bf26270 */
[----:B------:R-:W-:Y:S02]  /*1e10*/  ISETP.GE.AND P0, PT, R17, UR12, PT ;  /* 0x0000000c11007c0c */ /* 0x000fe4000bf06270 */
[----:B-----5:R-:W-:-:S04]  /*1e20*/  LEA R6, P3, R4, UR10, 0x1 ;  /* 0x0000000a04067c11 */ /* 0x020fc8000f8608ff */
        /* <DEDUP_REMOVED lines=8> */
.L_x_377:
        /* <DEDUP_REMOVED lines=35> */
.L_x_390:
[----:B------:R2:W-:Y:S04]  /*20e0*/  STS.128 [R14+0x8000], RZ ;  /* 0x008000ff0e007388 */ /* 0x0005e80000000c00 */
[----:B------:R2:W-:Y:S04]  /*20f0*/  STS.128 [R14+0xa000], RZ ;  /* 0x00a000ff0e007388 */ /* 0x0005e80000000c00 */
[----:B------:R2:W-:Y:S04]  /*2100*/  STS.128 [R14+0xc000], RZ ;  /* 0x00c000ff0e007388 */ /* 0x0005e80000000c00 */
[----:B------:R2:W-:Y:S02]  /*2110*/  STS.128 [R14+0xe000], RZ ;  /* 0x00e000ff0e007388 */ /* 0x0005e40000000c00 */
.L_x_391:
[----:B------:R-:W-:Y:S05]  /*2120*/  BSYNC.RECONVERGENT B0 ;  /* 0x0000000000007941 */ /* 0x000fea0003800200 */
.L_x_389:
        /* <DEDUP_REMOVED lines=37> */
.L_x_393:
[----:B------:R-:W-:Y:S05]  /*2380*/  BSYNC.RECONVERGENT B0 ;  /* 0x0000000000007941 */ /* 0x000fea0003800200 */
.L_x_392:
        /* <DEDUP_REMOVED lines=28> */
.L_x_395:
[----:B------:R1:W-:Y:S04]  /*2550*/  STS.128 [R14], RZ ;  /* 0x000000ff0e007388 */ /* 0x0003e80000000c00 */
[----:B------:R1:W-:Y:S04]  /*2560*/  STS.128 [R14+0x2000], RZ ;  /* 0x002000ff0e007388 */ /* 0x0003e80000000c00 */
[----:B------:R1:W-:Y:S04]  /*2570*/  STS.128 [R14+0x4000], RZ ;  /* 0x004000ff0e007388 */ /* 0x0003e80000000c00 */
[----:B------:R1:W-:Y:S02]  /*2580*/  STS.128 [R14+0x6000], RZ ;  /* 0x006000ff0e007388 */ /* 0x0003e40000000c00 */
.L_x_396:
[----:B------:R-:W-:Y:S05]  /*2590*/  BSYNC.RECONVERGENT B0 ;  /* 0x0000000000007941 */ /* 0x000fea0003800200 */
.L_x_394:
        /* <DEDUP_REMOVED lines=46> */
.L_x_398:
[----:B------:R-:W-:Y:S05]  /*2880*/  BSYNC.RECONVERGENT B0 ;  /* 0x0000000000007941 */ /* 0x000fea0003800200 */
.L_x_397:
        /* <DEDUP_REMOVED lines=48> */
.L_x_400:
[----:B------:R2:W-:Y:S04]  /*2b90*/  STS.128 [R14+0x10000], RZ ;  /* 0x010000ff0e007388 */ /* 0x0005e80000000c00 */
[----:B------:R2:W-:Y:S04]  /*2ba0*/  STS.128 [R14+0x12000], RZ ;  /* 0x012000ff0e007388 */ /* 0x0005e80000000c00 */
[----:B------:R2:W-:Y:S04]  /*2bb0*/  STS.128 [R14+0x14000], RZ ;  /* 0x014000ff0e007388 */ /* 0x0005e80000000c00 */
[----:B------:R2:W-:Y:S02]  /*2bc0*/  STS.128 [R14+0x16000], RZ ;  /* 0x016000ff0e007388 */ /* 0x0005e40000000c00 */
.L_x_401:
[----:B------:R-:W-:Y:S05]  /*2bd0*/  BSYNC.RECONVERGENT B0 ;  /* 0x0000000000007941 */ /* 0x000fea0003800200 */
.L_x_399:
        /* <DEDUP_REMOVED lines=40> */
.L_x_403:
[----:B------:R-:W-:Y:S05]  /*2e60*/  BSYNC.RECONVERGENT B0 ;  /* 0x0000000000007941 */ /* 0x000fea0003800200 */
.L_x_402:
        /* <DEDUP_REMOVED lines=46> */
.L_x_405:
[----:B------:R2:W-:Y:S04]  /*3150*/  STS.128 [R14+0x18000], RZ ;  /* 0x018000ff0e007388 */ /* 0x0005e80000000c00 */
[----:B------:R2:W-:Y:S04]  /*3160*/  STS.128 [R14+0x1a000], RZ ;  /* 0x01a000ff0e007388 */ /* 0x0005e80000000c00 */
[----:B------:R2:W-:Y:S04]  /*3170*/  STS.128 [R14+0x1c000], RZ ;  /* 0x01c000ff0e007388 */ /* 0x0005e80000000c00 */
[----:B------:R2:W-:Y:S02]  /*3180*/  STS.128 [R14+0x1e000], RZ ;  /* 0x01e000ff0e007388 */ /* 0x0005e40000000c00 */
.L_x_406:
[----:B------:R-:W-:Y:S05]  /*3190*/  BSYNC.RECONVERGENT B0 ;  /* 0x0000000000007941 */ /* 0x000fea0003800200 */
.L_x_404:
[----:B------:R1:W-:Y:S01]  /*31a0*/  @P5 STS.128 [R14+0x19000], RZ ;  /* 0x019000ff0e005388 */ /* 0x0003e20000000c00 */
[----:B------:R-:W-:Y:S03]  /*31b0*/  BSSY.RECONVERGENT B0, `(.L_x_407) ;  /* 0x0000027000007945 */ /* 0x000fe60003800200 */
[----:B------:R1:W-:Y:S04]  /*31c0*/  @P5 STS.128 [R14+0x1b000], RZ ;  /* 0x01b000ff0e005388 */ /* 0x0003e80000000c00 */
[----:B------:R1:W-:Y:S04]  /*31d0*/  @P5 STS.128 [R14+0x1d000], RZ ;  /* 0x01d000ff0e005388 */ /* 0x0003e80000000c00 */
[----:B------:R1:W-:Y:S01]  /*31e0*/  @P5 STS.128 [R14+0x1f000], RZ ;  /* 0x01f000ff0e005388 */ /* 0x0003e20000000c00 */
[----:B------:R-:W-:Y:S05]  /*31f0*/  @P5 BRA `(.L_x_408) ;  /* 0x0000000000885947 */ /* 0x000fea0003800000 */
[----:B------:R-:W2:Y:S01]  /*3200*/  LDCU UR14, c[0x0][0x440] ;  /* 0x00008800ff0e77ac */ /* 0x000ea20008000800 */
[----:B------:R-:W-:Y:S02]  /*3210*/  IMAD R2, R2, UR12, RZ ;  /* 0x0000000c02027c24 */ /* 0x000fe4000f8e02ff */
[----:B------:R-:W-:Y:S01]  /*3220*/  IMAD.MOV.U32 R8, RZ, RZ, R22 ;  /* 0x000000ffff087224 */ /* 0x000fe200078e0016 */
        /* <DEDUP_REMOVED lines=31> */
.L_x_408:
[----:B------:R-:W-:Y:S05]  /*3420*/  BSYNC.RECONVERGENT B0 ;  /* 0x0000000000007941 */ /* 0x000fea0003800200 */
.L_x_407:
[----:B------:R-:W2:Y:S01]  /*3430*/  LDCU.64 UR8, c[0x0][0x538] ;  /* 0x0000a700ff0877ac */ /* 0x000ea20008000a00 */
[----:B------:R-:W-:Y:S01]  /*3440*/  IMAD.U32 R8, RZ, RZ, UR28 ;  /* 0x0000001cff087e24 */ /* 0x000fe2000f8e00ff */
[----:B------:R-:W3:Y:S01]  /*3450*/  S2R R210, SR_TID.X ;  /* 0x0000000000d27919 */ /* 0x000ee20000002100 */
[C---:B------:R-:W-:Y:S01]  /*3460*/  IMAD.SHL.U32 R220, R0.reuse, 0x40, RZ ;  /* 0x0000004000dc7824 */ /* 0x040fe200078e00ff */
[----:B------:R-:W1:Y:S01]  /*3470*/  LDC R233, c[0x0][0x44c] ;  /* 0x00011300ffe97b82 */ /* 0x000e620000000800 */
[----:B------:R-:W-:Y:S01]  /*3480*/  IMAD.SHL.U32 R219, R0, 0x10, RZ ;  /* 0x0000001000db7824 */ /* 0x000fe200078e00ff */
[----:B------:R-:W0:Y:S01]  /*3490*/  LDGDEPBAR ;  /* 0x00000000000079af */ /* 0x000e220000000000 */
[----:B------:R-:W4:Y:S01]  /*34a0*/  LDCU UR13, c[0x0][0x590] ;  /* 0x0000b200ff0d77ac */ /* 0x000f220008000800 */
[----:B------:R-:W-:Y:S02]  /*34b0*/  IMAD.MOV.U32 R236, RZ, RZ, RZ ;  /* 0x000000ffffec7224 */ /* 0x000fe400078e00ff */
[----:B------:R-:W-:Y:S01]  /*34c0*/  IMAD.U32 R235, RZ, RZ, UR46 ;  /* 0x0000002effeb7e24 */ /* 0x000fe2000f8e00ff */
[----:B------:R-:W1:Y:S01]  /*34d0*/  LDCU UR12, c[0x0][0x45c] ;  /* 0x00008b80ff0c77ac */ /* 0x000e620008000800 */
[----:B--2---:R-:W-:-:S04]  /*34e0*/  ISETP.NE.U32.AND P0, PT, RZ, UR8, PT ;  /* 0x00000008ff007c0c */ /* 0x004fc8000bf05070 */
[----:B------:R-:W-:-:S13]  /*34f0*/  ISETP.NE.AND.EX P0, PT, RZ, UR9, PT, P0 ;  /* 0x00000009ff007c0c */ /* 0x000fda000bf05300 */
[----:B------:R-:W2:Y:S01]  /*3500*/  @P0 LDC.64 R2, c[0x0][0x540] ;  /* 0x00015000ff020b82 */ /* 0x000ea20000000a00 */
[----:B------:R-:W-:Y:S02]  /*3510*/  @P0 IMAD.MOV.U32 R9, RZ, RZ, RZ ;  /* 0x000000ffff090224 */ /* 0x000fe400078e00ff */
[----:B--2---:R-:W-:-:S04]  /*3520*/  @P0 IMAD.WIDE.U32 R8, R2, UR29, R8 ;  /* 0x0000001d02080c25 */ /* 0x004fc8000f8e0008 */
[----:B------:R-:W-:Y:S01]  /*3530*/  @P0 IMAD R3, R3, UR29, R9 ;  /* 0x0000001d03030c24 */ /* 0x000fe2000f8e0209 */
[----:B------:R-:W-:Y:S01]  /*3540*/  @P0 LEA R2, P1, R8, UR8, 0x2 ;  /* 0x0000000808020c11 */ /* 0x000fe2000f8210ff */
[----:B---3--:R-:W-:Y:S01]  /*3550*/  IMAD.SHL.U32 R9, R210, 0x2, RZ ;  /* 0x00000002d2097824 */ /* 0x008fe200078e00ff */
[----:B-1----:R-:W-:Y:S01]  /*3560*/  LOP3.LUT R10, R220, 0x1c0, RZ, 0xc0, !PT ;  /* 0x000001c0dc0a7812 */ /* 0x002fe200078ec0ff */
[----:B------:R-:W-:Y:S01]  /*3570*/  IMAD.SHL.U32 R225, R210, 0x10, RZ ;  /* 0x00000010d2e17824 */ /* 0x000fe200078e00ff */
[----:B------:R-:W-:Y:S01]  /*3580*/  @P0 LEA.HI.X R3, R8, UR9, R3, 0x2, P1 ;  /* 0x0000000908030c11 */ /* 0x000fe200088f1403 */
[----:B------:R-:W-:Y:S01]  /*3590*/  IMAD.SHL.U32 R209, R210, 0x40, RZ ;  /* 0x00000040d2d17824 */ /* 0x000fe200078e00ff */
[----:B------:R-:W-:Y:S01]  /*35a0*/  LOP3.LUT R220, R220, 0x200, RZ, 0xc0, !PT ;  /* 0x00000200dcdc7812 */ /* 0x000fe200078ec0ff */
[----:B------:R-:W-:Y:S01]  /*35b0*/  IMAD.SHL.U32 R224, R210, 0x8, RZ ;  /* 0x00000008d2e07824 */ /* 0x000fe200078e00ff */
[----:B------:R-:W-:Y:S01]  /*35c0*/  LOP3.LUT R10, R10, 0x38, R4, 0xf8, !PT ;  /* 0x000000380a0a7812 */ /* 0x000fe200078ef804 */
[----:B------:R1:W2:Y:S01]  /*35d0*/  @P0 LDG.E R5, desc[UR38][R2.64] ;  /* 0x0000002602050981 */ /* 0x0002a2000c1e1900 */
[----:B------:R-:W-:Y:S01]  /*35e0*/  SHF.R.U32.HI R4, RZ, 0x3, R210 ;  /* 0x00000003ff047819 */ /* 0x000fe200000116d2 */
[----:B------:R-:W-:Y:S01]  /*35f0*/  IMAD.MOV.U32 R216, RZ, RZ, 0x40 ;  /* 0x00000040ffd87424 */ /* 0x000fe200078e00ff */
[----:B------:R-:W-:Y:S01]  /*3600*/  LOP3.LUT R11, R9, 0x20, RZ, 0xc0, !PT ;  /* 0x00000020090b7812 */ /* 0x000fe200078ec0ff */
[----:B------:R-:W-:Y:S01]  /*3610*/  IMAD.MOV.U32 R215, RZ, RZ, 0x20 ;  /* 0x00000020ffd77424 */ /* 0x000fe200078e00ff */
[----:B------:R-:W-:Y:S01]  /*3620*/  R2P PR, R0, 0x6 ;  /* 0x0000000600007804 */ /* 0x000fe20000000000 */
[----:B------:R-:W-:Y:S01]  /*3630*/  IMAD.MOV.U32 R208, RZ, RZ, 0x40 ;  /* 0x00000040ffd07424 */ /* 0x000fe200078e00ff */
[----:B------:R-:W-:Y:S01]  /*3640*/  LOP3.LUT R4, R11, 0x18, R4, 0xf8, !PT ;  /* 0x000000180b047812 */ /* 0x000fe200078ef804 */
[----:B------:R-:W-:Y:S01]  /*3650*/  IMAD.MOV.U32 R248, RZ, RZ, 0x10 ;  /* 0x00000010fff87424 */ /* 0x000fe200078e00ff */
[----:B------:R-:W-:Y:S01]  /*3660*/  LOP3.LUT R11, R9, 0x38, RZ, 0xc0, !PT ;  /* 0x00000038090b7812 */ /* 0x000fe200078ec0ff */
[----:B------:R-:W-:Y:S01]  /*3670*/  IMAD.MOV.U32 R232, RZ, RZ, 0x3f ;  /* 0x0000003fffe87424 */ /* 0x000fe200078e00ff */
[----:B------:R-:W-:Y:S01]  /*3680*/  LOP3.LUT R4, R4, 0x1c0, R209, 0xf8, !PT ;  /* 0x000001c004047812 */ /* 0x000fe200078ef8d1 */
[----:B------:R-:W-:Y:S01]  /*3690*/  IMAD.MOV.U32 R229, RZ, RZ, 0x37 ;  /* 0x00000037ffe57424 */ /* 0x000fe200078e00ff */
[----:B------:R-:W-:-:S02]  /*36a0*/  SEL R216, R216, 0xffffffc0, !P2 ;  /* 0xffffffc0d8d87807 */ /* 0x000fc40005000000 */
[----:B------:R-:W-:Y:S02]  /*36b0*/  CS2R R190, SRZ ;  /* 0x0000000000be7805 */ /* 0x000fe4000001ff00 */
[----:B------:R-:W-:Y:S02]  /*36c0*/  LOP3.LUT R212, R4, 0x38, R224, 0x78, !PT ;  /* 0x0000003804d47812 */ /* 0x000fe400078e78e0 */
[----:B------:R-:W-:Y:S02]  /*36d0*/  CS2R R188, SRZ ;  /* 0x0000000000bc7805 */ /* 0x000fe4000001ff00 */
[----:B------:R-:W-:Y:S02]  /*36e0*/  SEL R215, R215, 0xffffffe0, !P1 ;  /* 0xffffffe0d7d77807 */ /* 0x000fe40004800000 */
[----:B------:R-:W-:Y:S02]  /*36f0*/  CS2R R194, SRZ ;  /* 0x0000000000c27805 */ /* 0x000fe4000001ff00 */
[----:B------:R-:W-:-:S02]  /*3700*/  LOP3.LUT R212, R212, 0x200, R209, 0xf8, !PT ;  /* 0x00000200d4d47812 */ /* 0x000fc400078ef8d1 */
[----:B------:R-:W-:Y:S02]  /*3710*/  CS2R R192, SRZ ;  /* 0x0000000000c07805 */ /* 0x000fe4000001ff00 */
[----:B------:R-:W-:Y:S02]  /*3720*/  LOP3.LUT P3, RZ, R210, 0x4, RZ, 0xc0, !PT ;  /* 0x00000004d2ff7812 */ /* 0x000fe4000786c0ff */
[----:B------:R-:W-:Y:S02]  /*3730*/  CS2R R186, SRZ ;  /* 0x0000000000ba7805 */ /* 0x000fe4000001ff00 */
[----:B------:R-:W-:Y:S02]  /*3740*/  CS2R R184, SRZ ;  /* 0x0000000000b87805 */ /* 0x000fe4000001ff00 */
[----:B------:R-:W-:Y:S01]  /*3750*/  CS2R R182, SRZ ;  /* 0x0000000000b67805 */ /* 0x000fe2000001ff00 */
[C---:B-1----:R-:W-:Y:S01]  /*3760*/  IMAD.SHL.U32 R2, R0.reuse, 0x2, RZ ;  /* 0x0000000200027824 */ /* 0x042fe200078e00ff */
[----:B------:R-:W-:Y:S01]  /*3770*/  CS2R R180, SRZ ;  /* 0x0000000000b47805 */ /* 0x000fe2000001ff00 */
[----:B------:R-:W-:Y:S01]  /*3780*/  IMAD.SHL.U32 R3, R0, 0x20, RZ ;  /* 0x0000002000037824 */ /* 0x000fe200078e00ff */
[----:B------:R-:W-:-:S02]  /*3790*/  CS2R R174, SRZ ;  /* 0x0000000000ae7805 */ /* 0x000fc4000001ff00 */
[----:B------:R-:W-:Y:S02]  /*37a0*/  CS2R R172, SRZ ;  /* 0x0000000000ac7805 */ /* 0x000fe4000001ff00 */
[----:B------:R-:W-:Y:S02]  /*37b0*/  LOP3.LUT R2, R2, 0x6, RZ, 0xc0, !PT ;  /* 0x0000000602027812 */ /* 0x000fe400078ec0ff */
[----:B------:R-:W-:Y:S02]  /*37c0*/  CS2R R178, SRZ ;  /* 0x0000000000b27805 */ /* 0x000fe4000001ff00 */
[----:B------:R-:W-:Y:S02]  /*37d0*/  LOP3.LUT R8, R3, 0x200, RZ, 0xc0, !PT ;  /* 0x0000020003087812 */ /* 0x000fe400078ec0ff */
[----:B------:R-:W-:Y:S02]  /*37e0*/  CS2R R176, SRZ ;  /* 0x0000000000b07805 */ /* 0x000fe4000001ff00 */
[----:B------:R-:W-:-:S02]  /*37f0*/  LOP3.LUT R6, R2, 0xe0, R6, 0xf8, !PT ;  /* 0x000000e002067812 */ /* 0x000fc400078ef806 */
[----:B------:R-:W-:Y:S01]  /*3800*/  CS2R R170, SRZ ;  /* 0x0000000000aa7805 */ /* 0x000fe2000001ff00 */
[----:B------:R-:W1:Y:S01]  /*3810*/  @P0 LDC R2, c[0x0][0x458] ;  /* 0x00011600ff020b82 */ /* 0x000e620000000800 */
[----:B------:R-:W-:Y:S01]  /*3820*/  LOP3.LUT R220, R220, 0xc00, R3, 0xf8, !PT ;  /* 0x00000c00dcdc7812 */ /* 0x000fe200078ef803 */
[----:B------:R-:W-:Y:S01]  /*3830*/  IMAD.SHL.U32 R3, R210, 0x20, RZ ;  /* 0x00000020d2037824 */ /* 0x000fe200078e00ff */
[----:B------:R-:W-:Y:S01]  /*3840*/  LOP3.LUT R219, R8, 0x3800, R219, 0xf8, !PT ;  /* 0x0000380008db7812 */ /* 0x000fe200078ef8db */
[----:B------:R-:W-:Y:S01]  /*3850*/  IMAD.U32 R235, R235, 0x40, R6 ;  /* 0x00000040ebeb7824 */ /* 0x000fe200078e0006 */
[----:B------:R-:W-:Y:S02]  /*3860*/  LOP3.LUT R8, R10, 0x8, R0, 0x78, !PT ;  /* 0x000000080a087812 */ /* 0x000fe400078e7800 */
[----:B------:R-:W-:Y:S02]  /*3870*/  CS2R R168, SRZ ;  /* 0x0000000000a87805 */ /* 0x000fe4000001ff00 */
[----:B------:R-:W-:-:S02]  /*3880*/  SHF.R.U32.HI R0, RZ, 0x2, R210 ;  /* 0x00000002ff007819 */ /* 0x000fc400000116d2 */
[----:B------:R-:W-:Y:S02]  /*3890*/  CS2R R166, SRZ ;  /* 0x0000000000a67805 */ /* 0x000fe4000001ff00 */
[----:B------:R-:W-:Y:S02]  /*38a0*/  LOP3.LUT R234, R3, 0x200, RZ, 0xc0, !PT ;  /* 0x0000020003ea7812 */ /* 0x000fe400078ec0ff */
[----:B------:R-:W-:Y:S02]  /*38b0*/  CS2R R164, SRZ ;  /* 0x0000000000a47805 */ /* 0x000fe4000001ff00 */
[----:B------:R-:W-:Y:S02]  /*38c0*/  LOP3.LUT R0, R11, 0x20, R0, 0x78, !PT ;  /* 0x000000200b007812 */ /* 0x000fe400078e7800 */
[----:B------:R-:W-:Y:S02]  /*38d0*/  CS2R R158, SRZ ;  /* 0x00000000009e7805 */ /* 0x000fe4000001ff00 */
[----:B------:R-:W-:-:S02]  /*38e0*/  LOP3.LUT R10, R10, 0x8, R7, 0x78, !PT ;  /* 0x000000080a0a7812 */ /* 0x000fc400078e7807 */
[----:B------:R-:W-:Y:S02]  /*38f0*/  CS2R R156, SRZ ;  /* 0x00000000009c7805 */ /* 0x000fe4000001ff00 */
[----:B------:R-:W-:Y:S02]  /*3900*/  LOP3.LUT R7, R3, 0xc00, RZ, 0xc0, !PT ;  /* 0x00000c0003077812 */ /* 0x000fe400078ec0ff */
[----:B------:R-:W-:Y:S02]  /*3910*/  CS2R R162, SRZ ;  /* 0x0000000000a27805 */ /* 0x000fe4000001ff00 */
[--C-:B------:R-:W-:Y:S02]  /*3920*/  LOP3.LUT R234, R234, 0x3800, R225.reuse, 0xf8, !PT ;  /* 0x00003800eaea7812 */ /* 0x100fe400078ef8e1 */
[----:B------:R-:W-:Y:S02]  /*3930*/  CS2R R160, SRZ ;  /* 0x0000000000a07805 */ /* 0x000fe4000001ff00 */
[----:B------:R-:W-:-:S02]  /*3940*/  LOP3.LUT R225, R0, 0x1c0, R225, 0xf8, !PT ;  /* 0x000001c000e17812 */ /* 0x000fc400078ef8e1 */
[----:B------:R-:W-:Y:S02]  /*3950*/  CS2R R154, SRZ ;  /* 0x00000000009a7805 */ /* 0x000fe4000001ff00 */
[----:B------:R-:W-:Y:S02]  /*3960*/  SHF.R.U32.HI R0, RZ, 0x1, R210 ;  /* 0x00000001ff007819 */ /* 0x000fe400000116d2 */
[----:B------:R-:W-:Y:S02]  /*3970*/  CS2R R152, SRZ ;  /* 0x0000000000987805 */ /* 0x000fe4000001ff00 */
[----:B------:R-:W-:Y:S02]  /*3980*/  LOP3.LUT R9, R7, 0x6, R9, 0xf8, !PT ;  /* 0x0000000607097812 */ /* 0x000fe400078ef809 */
[----:B------:R-:W-:Y:S02]  /*3990*/  CS2R R150, SRZ ;  /* 0x0000000000967805 */ /* 0x000fe4000001ff00 */
[----:B------:R-:W-:Y:S01]  /*39a0*/  LOP3.LUT R219, R219, R8, RZ, 0xfc, !PT ;  /* 0x00000008dbdb7212 */ /* 0x000fe200078efcff */
[----:B-1----:R1:W2:Y:S01]  /*39b0*/  @P0 MUFU.RCP R7, R2 ;  /* 0x0000000200070308 */ /* 0x0022a20000001000 */
[----:B------:R-:W-:-:S02]  /*39c0*/  LOP3.LUT R8, R0, 0x10, RZ, 0xc0, !PT ;  /* 0x0000001000087812 */ /* 0x000fc400078ec0ff */
[----:B------:R-:W-:Y:S02]  /*39d0*/  CS2R R148, SRZ ;  /* 0x0000000000947805 */ /* 0x000fe4000001ff00 */
[----:B------:R-:W-:Y:S02]  /*39e0*/  LOP3.LUT R220, R220, R10, RZ, 0xfc, !PT ;  /* 0x0000000adcdc7212 */ /* 0x000fe400078efcff */
[----:B------:R-:W-:Y:S02]  /*39f0*/  CS2R R142, SRZ ;  /* 0x00000000008e7805 */ /* 0x000fe4000001ff00 */
[----:B------:R-:W-:Y:S02]  /*3a00*/  LOP3.LUT R8, R8, 0x8, R210, 0xf8, !PT ;  /* 0x0000000808087812 */ /* 0x000fe400078ef8d2 */
[----:B------:R-:W-:Y:S02]  /*3a10*/  CS2R R140, SRZ ;  /* 0x00000000008c7805 */ /* 0x000fe4000001ff00 */
[----:B------:R-:W-:-:S02]  /*3a20*/  LEA R219, R219, UR37, 0x1 ;  /* 0x00000025dbdb7c11 */ /* 0x000fc4000f8e08ff */
[----:B------:R-:W-:Y:S02]  /*3a30*/  CS2R R146, SRZ ;  /* 0x0000000000927805 */ /* 0x000fe4000001ff00 */
[----:B------:R-:W-:Y:S02]  /*3a40*/  LEA R220, R220, UR37, 0x1 ;  /* 0x00000025dcdc7c11 */ /* 0x000fe4000f8e08ff */
[----:B------:R-:W-:Y:S02]  /*3a50*/  CS2R R144, SRZ ;  /* 0x0000000000907805 */ /* 0x000fe4000001ff00 */
[----:B------:R-:W-:Y:S01]  /*3a60*/  LOP3.LUT R225, R9, R225, RZ, 0xfc, !PT ;  /* 0x000000e109e17212 */ /* 0x000fe200078efcff */
[C---:B------:R-:W-:Y:S01]  /*3a70*/  IMAD.IADD R214, R216.reuse, 0x1, R219 ;  /* 0x00000001d8d67824 */ /* 0x040fe200078e02db */
[----:B------:R-:W-:Y:S01]  /*3a80*/  CS2R R138, SRZ ;  /* 0x00000000008a7805 */ /* 0x000fe2000001ff00 */
[----:B------:R-:W-:Y:S01]  /*3a90*/  IMAD.IADD R216, R216, 0x1, R220 ;  /* 0x00000001d8d87824 */ /* 0x000fe200078e02dc */
[----:B------:R-:W-:Y:S01]  /*3aa0*/  CS2R R136, SRZ ;  /* 0x0000000000887805 */ /* 0x000fe2000001ff00 */
[----:B------:R-:W-:Y:S01]  /*3ab0*/  IMAD.IADD R217, R219, 0x1, R215 ;  /* 0x00000001dbd97824 */ /* 0x000fe200078e02d7 */
[----:B------:R-:W-:-:S02]  /*3ac0*/  CS2R R134, SRZ ;  /* 0x0000000000867805 */ /* 0x000fc4000001ff00 */
[----:B-1----:R-:W-:Y:S01]  /*3ad0*/  LOP3.LUT R2, R209, 0x1c0, RZ, 0xc0, !PT ;  /* 0x000001c0d1027812 */ /* 0x002fe200078ec0ff */
[----:B------:R-:W-:Y:S01]  /*3ae0*/  IMAD.IADD R218, R215, 0x1, R220 ;  /* 0x00000001d7da7824 */ /* 0x000fe200078e02dc */
[----:B------:R-:W-:Y:S01]  /*3af0*/  LOP3.LUT R209, R209, 0x200, RZ, 0xc0, !PT ;  /* 0x00000200d1d17812 */ /* 0x000fe200078ec0ff */
[----:B------:R-:W-:Y:S01]  /*3b00*/  IMAD.IADD R213, R215, 0x1, R214 ;  /* 0x00000001d7d57824 */ /* 0x000fe200078e02d6 */
[----:B------:R-:W-:Y:S02]  /*3b10*/  LOP3.LUT R2, R2, 0x38, R224, 0xf8, !PT ;  /* 0x0000003802027812 */ /* 0x000fe400078ef8e0 */
[----:B------:R-:W-:Y:S02]  /*3b20*/  CS2R R132, SRZ ;  /* 0x0000000000847805 */ /* 0x000fe4000001ff00 */
[----:B------:R-:W-:Y:S02]  /*3b30*/  LOP3.LUT R249, R209, 0xc00, R3, 0xf8, !PT ;  /* 0x00000c00d1f97812 */ /* 0x000fe400078ef803 */
[----:B------:R-:W-:-:S02]  /*3b40*/  CS2R R78, SRZ ;  /* 0x00000000004e7805 */ /* 0x000fc4000001ff00 */
[----:B------:R-:W-:Y:S02]  /*3b50*/  LOP3.LUT R211, R8, R2, RZ, 0x3c, !PT ;  /* 0x0000000208d37212 */ /* 0x000fe400078e3cff */
[----:B------:R-:W-:Y:S02]  /*3b60*/  CS2R R76, SRZ ;  /* 0x00000000004c7805 */ /* 0x000fe4000001ff00 */
[C---:B------:R-:W-:Y:S02]  /*3b70*/  LOP3.LUT R0, R2.reuse, 0x8, R0, 0x78, !PT ;  /* 0x0000000802007812 */ /* 0x040fe400078e7800 */
[----:B------:R-:W-:Y:S02]  /*3b80*/  CS2R R82, SRZ ;  /* 0x0000000000527805 */ /* 0x000fe4000001ff00 */
[----:B------:R-:W-:Y:S01]  /*3b90*/  LOP3.LUT R8, R2, 0x8, R210, 0x78, !PT ;  /* 0x0000000802087812 */ /* 0x000fe200078e78d2 */
[----:B------:R-:W-:Y:S01]  /*3ba0*/  VIADD R2, R6, UR34 ;  /* 0x0000002206027c36 */ /* 0x000fe20008000000 */
[----:B------:R-:W-:-:S02]  /*3bb0*/  CS2R R80, SRZ ;  /* 0x0000000000507805 */ /* 0x000fc4000001ff00 */
[----:B------:R-:W-:Y:S02]  /*3bc0*/  CS2R R74, SRZ ;  /* 0x00000000004a7805 */ /* 0x000fe4000001ff00 */
[----:B------:R-:W-:Y:S01]  /*3bd0*/  LOP3.LUT R234, R234, R8, RZ, 0xfc, !PT ;  /* 0x00000008eaea7212 */ /* 0x000fe200078efcff */
[C---:B------:R-:W-:Y:S01]  /*3be0*/  VIADD R242, R2.reuse, 0x1 ;  /* 0x0000000102f27836 */ /* 0x040fe20000000000 */
[----:B------:R-:W-:Y:S01]  /*3bf0*/  I2FP.F32.S32 R243, R2 ;  /* 0x0000000200f37245 */ /* 0x000fe20000201400 */
[C---:B------:R-:W-:Y:S01]  /*3c00*/  VIADD R241, R2.reuse, 0x8 ;  /* 0x0000000802f17836 */ /* 0x040fe20000000000 */
[----:B------:R-:W-:Y:S01]  /*3c10*/  CS2R R72, SRZ ;  /* 0x0000000000487805 */ /* 0x000fe2000001ff00 */
[C---:B------:R-:W-:Y:S01]  /*3c20*/  VIADD R240, R2.reuse, 0x9 ;  /* 0x0000000902f07836 */ /* 0x040fe20000000000 */
[----:B------:R-:W-:Y:S01]  /*3c30*/  I2FP.F32.S32 R242, R242 ;  /* 0x000000f200f27245 */ /* 0x000fe20000201400 */
[C---:B------:R-:W-:Y:S01]  /*3c40*/  VIADD R239, R2.reuse, 0x10 ;  /* 0x0000001002ef7836 */ /* 0x040fe20000000000 */
[----:B------:R-:W-:Y:S01]  /*3c50*/  I2FP.F32.S32 R241, R241 ;  /* 0x000000f100f17245 */ /* 0x000fe20000201400 */
[C---:B------:R-:W-:Y:S01]  /*3c60*/  VIADD R238, R2.reuse, 0x11 ;  /* 0x0000001102ee7836 */ /* 0x040fe20000000000 */
[----:B------:R-:W-:Y:S01]  /*3c70*/  I2FP.F32.S32 R240, R240 ;  /* 0x000000f000f07245 */ /* 0x000fe20000201400 */
[C---:B------:R-:W-:Y:S01]  /*3c80*/  VIADD R237, R2.reuse, 0x18 ;  /* 0x0000001802ed7836 */ /* 0x040fe20000000000 */
[----:B------:R-:W-:Y:S01]  /*3c90*/  I2FP.F32.S32 R239, R239 ;  /* 0x000000ef00ef7245 */ /* 0x000fe20000201400 */
[----:B------:R-:W-:Y:S01]  /*3ca0*/  VIADD R2, R2, 0x19 ;  /* 0x0000001902027836 */ /* 0x000fe20000000000 */
[----:B------:R-:W-:-:S02]  /*3cb0*/  I2FP.F32.S32 R238, R238 ;  /* 0x000000ee00ee7245 */ /* 0x000fc40000201400 */
[----:B------:R-:W-:Y:S02]  /*3cc0*/  CS2R R70, SRZ ;  /* 0x0000000000467805 */ /* 0x000fe4000001ff00 */
[----:B------:R-:W-:Y:S02]  /*3cd0*/  I2FP.F32.S32 R237, R237 ;  /* 0x000000ed00ed7245 */ /* 0x000fe40000201400 */
[----:B------:R-:W-:Y:S02]  /*3ce0*/  CS2R R68, SRZ ;  /* 0x0000000000447805 */ /* 0x000fe4000001ff00 */
[----:B------:R-:W-:Y:S02]  /*3cf0*/  I2FP.F32.S32 R2, R2 ;  /* 0x0000000200027245 */ /* 0x000fe40000201400 */
        /* <DEDUP_REMOVED lines=24> */
[----:B------:R-:W-:Y:S01]  /*3e80*/  LOP3.LUT P4, RZ, R210, 0x8, RZ, 0xc0, !PT ;  /* 0x00000008d2ff7812 */ /* 0x000fe2000788c0ff */
[----:B------:R-:W-:Y:S01]  /*3e90*/  IMAD.IADD R215, R215, 0x1, R216 ;  /* 0x00000001d7d77824 */ /* 0x000fe200078e02d8 */
[----:B------:R-:W-:Y:S01]  /*3ea0*/  SEL R208, R208, 0xffffffc0, !P3 ;  /* 0xffffffc0d0d07807 */ /* 0x000fe20005800000 */
[----:B------:R-:W1:Y:S01]  /*3eb0*/  LDCU UR8, c[0x0][0x440] ;  /* 0x00008800ff0877ac */ /* 0x000e620008000800 */
[----:B------:R-:W-:-:S02]  /*3ec0*/  SEL R248, R248, 0xfffffff0, !P3 ;  /* 0xfffffff0f8f87807 */ /* 0x000fc40005800000 */
[----:B------:R-:W-:Y:S01]  /*3ed0*/  LOP3.LUT R245, R224, 0x38, RZ, 0xc0, !PT ;  /* 0x00000038e0f57812 */ /* 0x000fe200078ec0ff */
[----:B------:R-:W3:Y:S01]  /*3ee0*/  LDCU UR9, c[0x0][0x3e0] ;  /* 0x00007c00ff0977ac */ /* 0x000ee20008000800 */
[----:B------:R-:W-:Y:S02]  /*3ef0*/  LOP3.LUT R211, R211, 0x200, R3, 0xf8, !PT ;  /* 0x00000200d3d37812 */ /* 0x000fe400078ef803 */
[----:B------:R-:W-:Y:S01]  /*3f00*/  LOP3.LUT R249, R249, R0, RZ, 0xfc, !PT ;  /* 0x00000000f9f97212 */ /* 0x000fe200078efcff */
[----:B----4-:R-:W-:Y:S02]  /*3f10*/  USHF.L.U32 UR13, UR13, 0x6, URZ ;  /* 0x000000060d0d7899 */ /* 0x010fe400080006ff */
[----:B------:R-:W-:Y:S01]  /*3f20*/  UIADD3 UR51, UPT, UPT, UR51, 0x40, -UR42 ;  /* 0x0000004033337890 */ /* 0x000fe2000fffe82a */
[----:B--2---:R-:W-:Y:S01]  /*3f30*/  @P0 FMUL.FTZ R236, R5, R7 ;  /* 0x0000000705ec0220 */ /* 0x004fe20000410000 */
[----:B------:R-:W-:Y:S01]  /*3f40*/  IMAD.U32 R5, RZ, RZ, UR40 ;  /* 0x00000028ff057e24 */ /* 0x000fe2000f8e00ff */
[----:B------:R-:W-:-:S02]  /*3f50*/  LOP3.LUT P0, RZ, R210, 0x2, RZ, 0xc0, !PT ;  /* 0x00000002d2ff7812 */ /* 0x000fc4000780c0ff */
[-C--:B------:R-:W-:Y:S01]  /*3f60*/  FMUL.FTZ R242, R242, R236.reuse ;  /* 0x000000ecf2f27220 */ /* 0x080fe20000410000 */
[-C--:B------:R-:W-:Y:S01]  /*3f70*/  FMUL.FTZ R241, R241, R236.reuse ;  /* 0x000000ecf1f17220 */ /* 0x080fe20000410000 */
[-C--:B------:R-:W-:Y:S01]  /*3f80*/  FMUL.FTZ R240, R240, R236.reuse ;  /* 0x000000ecf0f07220 */ /* 0x080fe20000410000 */
[-C--:B------:R-:W-:Y:S01]  /*3f90*/  FMUL.FTZ R239, R239, R236.reuse ;  /* 0x000000ecefef7220 */ /* 0x080fe20000410000 */
[-C--:B------:R-:W-:Y:S01]  /*3fa0*/  FMUL.FTZ R238, R238, R236.reuse ;  /* 0x000000eceeee7220 */ /* 0x080fe20000410000 */
[-C--:B------:R-:W-:Y:S01]  /*3fb0*/  FMUL.FTZ R237, R237, R236.reuse ;  /* 0x000000eceded7220 */ /* 0x080fe20000410000 */
[-C--:B------:R-:W-:Y:S01]  /*3fc0*/  FMUL.FTZ R243, R243, R236.reuse ;  /* 0x000000ecf3f37220 */ /* 0x080fe20000410000 */
[----:B------:R-:W-:Y:S01]  /*3fd0*/  FMUL.FTZ R236, R2, R236 ;  /* 0x000000ec02ec7220 */ /* 0x000fe20000410000 */
[----:B------:R-:W-:Y:S01]  /*3fe0*/  IMAD.MOV.U32 R2, RZ, RZ, 0x20 ;  /* 0x00000020ff027424 */ /* 0x000fe200078e00ff */
[----:B------:R-:W-:-:S04]  /*3ff0*/  IADD3 R5, PT, PT, R5, UR42, R228 ;  /* 0x0000002a05057c10 */ /* 0x000fc8000fffe0e4 */
[----:B------:R-:W-:Y:S01]  /*4000*/  SEL R2, R2, 0xffffffe0, !P0 ;  /* 0xffffffe002027807 */ /* 0x000fe20004000000 */
[----:B-1-3--:R-:W-:-:S07]  /*4010*/  VIADD R244, R5, -UR44 ;  /* 0x8000002c05f47c36 */ /* 0x00afce0008000000 */
.L_x_411:
[----:B------:R-:W0:Y:S01]  /*4020*/  LDGDEPBAR ;  /* 0x00000000000079af */ /* 0x000e220000000000 */
[----:B------:R-:W-:Y:S01]  /*4030*/  IMAD.U32 R116, RZ, RZ, UR10 ;  /* 0x0000000aff747e24 */ /* 0x000fe2000f8e00ff */
[----:B------:R-:W-:Y:S01]  /*4040*/  LEA R222, R211, UR4, 0x1 ;  /* 0x00000004d3de7c11 */ /* 0x000fe2000f8e08ff */
[----:B------:R-:W-:Y:S01]  /*4050*/  IMAD.U32 R117, RZ, RZ, UR11 ;  /* 0x0000000bff757e24 */ /* 0x000fe2000f8e00ff */
[----:B------:R-:W-:Y:S01]  /*4060*/  LEA R221, R212, UR4, 0x1 ;  /* 0x00000004d4dd7c11 */ /* 0x000fe2000f8e08ff */
[----:B------:R-:W-:Y:S01]  /*4070*/  UIADD3 UR40, UPT, UPT, UR40, -0x40, URZ ;  /* 0xffffffc028287890 */ /* 0x000fe2000fffe0ff */
[----:B------:R-:W-:Y:S01]  /*4080*/  LEA R130, R225, UR4, 0x1 ;  /* 0x00000004e1827c11 */ /* 0x000fe2000f8e08ff */
[----:B------:R-:W-:Y:S01]  /*4090*/  USHF.L.U32 UR14, UR46, 0x6, URZ ;  /* 0x000000062e0e7899 */ /* 0x000fe200080006ff */
[----:B-----5:R-:W-:Y:S01]  /*40a0*/  FSETP.NEU.FTZ.AND P2, PT, R227, -INF , PT ;  /* 0xff800000e300780b */ /* 0x020fe20003f5d000 */
[----:B------:R-:W-:Y:S01]  /*40b0*/  UISETP.GE.AND UP0, UPT, UR40, UR51, UPT ;  /* 0x000000332800728c */ /* 0x000fe2000bf06270 */
[----:B------:R-:W-:Y:S01]  /*40c0*/  FSETP.NEU.FTZ.AND P1, PT, R226, -INF , PT ;  /* 0xff800000e200780b */ /* 0x000fe20003f3d000 */
[----:B------:R-:W-:Y:S01]  /*40d0*/  UIADD3 UR14, UPT, UPT, UR14, 0x40, URZ ;  /* 0x000000400e0e7890 */ /* 0x000fe2000fffe0ff */
[----:B------:R-:W-:Y:S01]  /*40e0*/  LEA R196, R225, UR5, 0x1 ;  /* 0x00000005e1c47c11 */ /* 0x000fe2000f8e08ff */
[----:B------:R-:W-:Y:S01]  /*40f0*/  UIADD3 UR41, UPT, UPT, UR41, -0x1, URZ ;  /* 0xffffffff29297890 */ /* 0x000fe2000fffe0ff */
[----:B------:R-:W-:Y:S01]  /*4100*/  LOP3.LUT R223, R209, 0x400, R3, 0xf8, !PT ;  /* 0x00000400d1df7812 */ /* 0x000fe200078ef803 */
[----:B------:R-:W-:Y:S02]  /*4110*/  UISETP.LT.AND UP0, UPT, UR14, UR42, UP0 ;  /* 0x0000002a0e00728c */ /* 0x000fe40008701270 */
[C---:B------:R-:W-:Y:S01]  /*4120*/  VIADD R131, R196.reuse, 0x20 ;  /* 0x00000020c4837836 */ /* 0x040fe20000000000 */
[C---:B------:R-:W-:Y:S01]  /*4130*/  @P4 IADD3 R131, PT, PT, R196.reuse, -0x20, RZ ;  /* 0xffffffe0c4834810 */ /* 0x040fe20007ffe0ff */
[----:B------:R-:W-:Y:S01]  /*4140*/  IMAD.IADD R196, R196, 0x1, R248 ;  /* 0x00000001c4c47824 */ /* 0x000fe200078e02f8 */
[----:B------:R-:W-:Y:S02]  /*4150*/  LOP3.LUT R223, R223, R0, RZ, 0xfc, !PT ;  /* 0x00000000dfdf7212 */ /* 0x000fe400078efcff */
[----:B------:R-:W-:Y:S01]  /*4160*/  IADD3 R127, PT, PT, R248, R131, RZ ;  /* 0x00000083f87f7210 */ /* 0x000fe20007ffe0ff */
[----:B------:R-:W-:Y:S04]  /*4170*/  DEPBAR.LE SB0, 0x0 ;  /* 0x000080000000791a */ /* 0x000fe80000000000 */
[----:B------:R-:W-:Y:S01]  /*4180*/  BAR.SYNC.DEFER_BLOCKING 0x0 ;  /* 0x0000000000007b1d */ /* 0x000fe20000010000 */
[----:B------:R-:W-:Y:S01]  /*4190*/  PLOP3.LUT P0, PT, PT, PT, UP0, 0x80, 0x8 ;  /* 0x000000000008781c */ /* 0x000fe20003f0f008 */
[----:B------:R-:W-:Y:S01]  /*41a0*/  UISETP.GT.AND UP0, UPT, UR41, UR50, UPT ;  /* 0x000000322900728c */ /* 0x000fe2000bf04270 */
[----:B------:R-:W-:Y:S10]  /*41b0*/  LEA R223, R223, UR4, 0x1 ;  /* 0x00000004dfdf7c11 */ /* 0x000ff4000f8e08ff */
[----:B------:R-:W-:Y:S04]  /*41c0*/  @UP0 UIADD3 UR15, UP1, UPT, UR18, -0x100, URZ ;  /* 0xffffff00120f0890 */ /* 0x000fe8000ff3e0ff */
[----:B------:R-:W-:Y:S02]  /*41d0*/  @UP0 UIADD3.X UR14, UPT, UPT, UR19, -0x1, URZ, UP1, !UPT ;  /* 0xffffffff130e0890 */ /* 0x000fe40008ffe4ff */
[----:B------:R-:W-:Y:S04]  /*41e0*/  @UP0 UIADD3 UR10, UP1, UPT, UR10, -0x100, URZ ;  /* 0xffffff000a0a0890 */ /* 0x000fe8000ff3e0ff */
[----:B------:R-:W-:Y:S01]  /*41f0*/  @UP0 UIADD3.X UR11, UPT, UPT, UR11, -0x1, URZ, UP1, !UPT ;  /* 0xffffffff0b0b0890 */ /* 0x000fe20008ffe4ff */
[----:B------:R-:W-:Y:S05]  /*4200*/  LDSM.16.M88.4 R16, [R220] ;  /* 0x00000000dc10783b */ /* 0x000fea0000000200 */
[----:B-1----:R-:W1:Y:S05]  /*4210*/  LDSM.16.M88.4 R8, [R219+0x10000] ;  /* 0x01000000db08783b */ /* 0x002e6a0000000200 */
[----:B------:R-:W2:Y:S05]  /*4220*/  LDSM.16.M88.4 R84, [R219+0x10800] ;  /* 0x01080000db54783b */ /* 0x000eaa0000000200 */
[----:B------:R-:W-:Y:S05]  /*4230*/  LDSM.16.M88.4 R88, [R218] ;  /* 0x00000000da58783b */ /* 0x000fea0000000200 */
[----:B------:R-:W3:Y:S05]  /*4240*/  LDSM.16.M88.4 R92, [R217+0x10000] ;  /* 0x01000000d95c783b */ /* 0x000eea0000000200 */
[----:B------:R-:W4:Y:S05]  /*4250*/  LDSM.16.M88.4 R96, [R217+0x10800] ;  /* 0x01080000d960783b */ /* 0x000f2a0000000200 */
[----:B------:R-:W-:Y:S05]  /*4260*/  LDSM.16.M88.4 R100, [R216] ;  /* 0x00000000d864783b */ /* 0x000fea0000000200 */
[----:B------:R-:W4:Y:S05]  /*4270*/  LDSM.16.M88.4 R104, [R214+0x10000] ;  /* 0x01000000d668783b */ /* 0x000f2a0000000200 */
[----:B------:R-:W-:Y:S01]  /*4280*/  LDSM.16.M88.4 R108, [R215] ;  /* 0x00000000d76c783b */ /* 0x000fe20000000200 */
[C---:B-1----:R-:W-:Y:S04]  /*4290*/  HMMA.16816.F32.BF16 R4, R16.reuse, R8, RZ ;  /* 0x000000081004723c */ /* 0x042fe800000418ff */
[----:B------:R-:W-:Y:S04]  /*42a0*/  LDSM.16.M88.4 R112, [R213+0x10000] ;  /* 0x01000000d570783b */ /* 0x000fe80000000200 */
[C---:B------:R-:W-:Y:S08]  /*42b0*/  HMMA.16816.F32.BF16 R8, R16.reuse, R10, RZ ;  /* 0x0000000a1008723c */ /* 0x040ff000000418ff */
[C---:B--2---:R-:W-:Y:S08]  /*42c0*/  HMMA.16816.F32.BF16 R12, R16.reuse, R84, RZ ;  /* 0x00000054100c723c */ /* 0x044ff000000418ff */
[----:B------:R-:W-:Y:S01]  /*42d0*/  HMMA.16816.F32.BF16 R16, R16, R86, RZ ;  /* 0x000000561010723c */ /* 0x000fe200000418ff */
[----:B------:R-:W1:Y:S07]  /*42e0*/  LDSM.16.M88.4 R84, [R214+0x10800] ;  /* 0x01080000d654783b */ /* 0x000e6e0000000200 */
[C---:B---3--:R-:W-:Y:S08]  /*42f0*/  HMMA.16816.F32.BF16 R4, R88.reuse, R92, R4 ;  /* 0x0000005c5804723c */ /* 0x048ff00000041804 */
[C---:B------:R-:W-:Y:S01]  /*4300*/  HMMA.16816.F32.BF16 R8, R88.reuse, R94, R8 ;  /* 0x0000005e5808723c */ /* 0x040fe20000041808 */
[----:B------:R-:W-:Y:S07]  /*4310*/  LDSM.16.M88.4 R92, [R220+0x2000] ;  /* 0x00200000dc5c783b */ /* 0x000fee0000000200 */
[C---:B----4-:R-:W-:Y:S08]  /*4320*/  HMMA.16816.F32.BF16 R12, R88.reuse, R96, R12 ;  /* 0x00000060580c723c */ /* 0x050ff0000004180c */
[----:B------:R-:W-:Y:S01]  /*4330*/  HMMA.16816.F32.BF16 R16, R88, R98, R16 ;  /* 0x000000625810723c */ /* 0x000fe20000041810 */
[----:B------:R-:W2:Y:S05]  /*4340*/  LDSM.16.M88.4 R88, [R213+0x10800] ;  /* 0x01080000d558783b */ /* 0x000eaa0000000200 */
[----:B------:R-:W3:Y:S02]  /*4350*/  LDSM.16.M88.4 R96, [R219+0x12000] ;  /* 0x01200000db60783b */ /* 0x000ee40000000200 */
[C---:B------:R-:W-:Y:S08]  /*4360*/  HMMA.16816.F32.BF16 R4, R100.reuse, R104, R4 ;  /* 0x000000686404723c */ /* 0x040ff00000041804 */
        /* <DEDUP_REMOVED lines=54> */
[----:B------:R4:W2:Y:S02]  /*46d0*/  LDSM.16.M88.4 R108, [R220+0x6000] ;  /* 0x00600000dc6c783b */ /* 0x0008a40000000200 */
[C---:B---3--:R-:W-:Y:S08]  /*46e0*/  HMMA.16816.F32.BF16 R4, R92.reuse, R96, R4 ;  /* 0x000000605c04723c */ /* 0x048ff00000041804 */
[C---:B------:R-:W-:Y:S01]  /*46f0*/  HMMA.16816.F32.BF16 R8, R92.reuse, R98, R8 ;  /* 0x000000625c08723c */ /* 0x040fe20000041808 */
[----:B------:R-:W-:Y:S07]  /*4700*/  LDSM.16.M88.4 R96, [R217+0x16000] ;  /* 0x01600000d960783b */ /* 0x000fee0000000200 */
[C---:B-1----:R-:W-:Y:S03]  /*4710*/  HMMA.16816.F32.BF16 R12, R92.reuse, R84, R12 ;  /* 0x000000545c0c723c */ /* 0x042fe6000004180c */
[----:B----4-:R-:W-:Y:S05]  /*4720*/  LEA R220, R249, UR4, 0x1 ;  /* 0x00000004f9dc7c11 */ /* 0x010fea000f8e08ff */
        /* <DEDUP_REMOVED lines=8> */
[--C-:B----4-:R-:W-:Y:S04]  /*47b0*/  IMAD.IADD R218, R2, 0x1, R220.reuse ;  /* 0x0000000102da7824 */ /* 0x110fe800078e02dc */
[----:B------:R-:W-:Y:S01]  /*47c0*/  HMMA.16816.F32.BF16 R16, R100, R90, R16 ;  /* 0x0000005a6410723c */ /* 0x000fe20000041810 */
[----:B------:R1:W2:Y:S05]  /*47d0*/  LDSM.16.M88.4 R88, [R217+0x16800] ;  /* 0x01680000d958783b */ /* 0x0002aa0000000200 */
[----:B------:R4:W2:Y:S02]  /*47e0*/  LDSM.16.M88.4 R100, [R216+0x6000] ;  /* 0x00600000d864783b */ /* 0x0008a40000000200 */
[C---:B------:R-:W-:Y:S08]  /*47f0*/  HMMA.16816.F32.BF16 R4, R108.reuse, R112, R4 ;  /* 0x000000706c04723c */ /* 0x040ff00000041804 */
[C---:B------:R-:W-:Y:S01]  /*4800*/  HMMA.16816.F32.BF16 R8, R108.reuse, R114, R8 ;  /* 0x000000726c08723c */ /* 0x040fe20000041808 */
[----:B------:R-:W-:Y:S07]  /*4810*/  LDSM.16.M88.4 R112, [R213+0x16000] ;  /* 0x01600000d570783b */ /* 0x000fee0000000200 */
[C---:B---3--:R-:W-:Y:S03]  /*4820*/  HMMA.16816.F32.BF16 R12, R108.reuse, R84, R12 ;  /* 0x000000546c0c723c */ /* 0x048fe6000004180c */
[----:B-1----:R-:W-:Y:S01]  /*4830*/  IADD3 R217, PT, PT, R219, R2, RZ ;  /* 0x00000002dbd97210 */ /* 0x002fe20007ffe0ff */
[----:B----4-:R-:W-:Y:S04]  /*4840*/  IMAD.IADD R216, R208, 0x1, R220 ;  /* 0x00000001d0d87824 */ /* 0x010fe800078e02dc */
[----:B------:R-:W-:Y:S01]  /*4850*/  HMMA.16816.F32.BF16 R16, R108, R86, R16 ;  /* 0x000000566c10723c */ /* 0x000fe20000041810 */
[----:B------:R-:W1:Y:S05]  /*4860*/  LDSM.16.M88.4 R84, [R214+0x16800] ;  /* 0x01680000d654783b */ /* 0x000e6a0000000200 */
[----:B------:R3:W4:Y:S02]  /*4870*/  LDSM.16.M88.4 R108, [R215+0x6000] ;  /* 0x00600000d76c783b */ /* 0x0007240000000200 */
[C---:B------:R-:W-:Y:S08]  /*4880*/  HMMA.16816.F32.BF16 R4, R92.reuse, R96, R4 ;  /* 0x000000605c04723c */ /* 0x040ff00000041804 */
[C---:B------:R-:W-:Y:S08]  /*4890*/  HMMA.16816.F32.BF16 R8, R92.reuse, R98, R8 ;  /* 0x000000625c08723c */ /* 0x040ff00000041808 */
[C---:B--2---:R-:W-:Y:S03]  /*48a0*/  HMMA.16816.F32.BF16 R12, R92.reuse, R88, R12 ;  /* 0x000000585c0c723c */ /* 0x044fe6000004180c */
[C---:B------:R-:W-:Y:S02]  /*48b0*/  @!P0 VIADDMNMX R89, R244.reuse, -R232, UR42, PT ;  /* 0x0000002af4598e46 */ /* 0x040fe4000b8009e8 */
[----:B------:R-:W-:Y:S01]  /*48c0*/  @!P0 VIADDMNMX R88, R244, -R229, UR42, PT ;  /* 0x0000002af4588e46 */ /* 0x000fe2000b8009e5 */
[----:B---3--:R-:W-:Y:S01]  /*48d0*/  IMAD.IADD R215, R2, 0x1, R216 ;  /* 0x0000000102d77824 */ /* 0x008fe200078e02d8 */
[----:B------:R-:W-:Y:S01]  /*48e0*/  IADD3 R214, PT, PT, R208, R219, RZ ;  /* 0x000000dbd0d67210 */ /* 0x000fe20007ffe0ff */
[----:B------:R-:W-:Y:S03]  /*48f0*/  HMMA.16816.F32.BF16 R16, R92, R90, R16 ;  /* 0x0000005a5c10723c */ /* 0x000fe60000041810 */
[----:B------:R-:W-:Y:S01]  /*4900*/  @!P0 IADD3 R90, PT, PT, R235, 0x1, RZ ;  /* 0x00000001eb5a8810 */ /* 0x000fe20007ffe0ff */
[----:B------:R-:W-:Y:S01]  /*4910*/  FMUL.FTZ R93, R227, 1.4426950216293334961 ;  /* 0x3fb8aa3be35d7820 */ /* 0x000fe20000410000 */
[----:B------:R-:W-:Y:S02]  /*4920*/  FMUL.FTZ R92, R226, 1.4426950216293334961 ;  /* 0x3fb8aa3be25c7820 */ /* 0x000fe40000410000 */
[CC--:B------:R-:W-:Y:S01]  /*4930*/  @!P0 ISETP.GE.AND P6, PT, R90.reuse, R89.reuse, PT ;  /* 0x000000595a00820c */ /* 0x0c0fe20003fc6270 */
[C---:B------:R-:W-:Y:S05]  /*4940*/  HMMA.16816.F32.BF16 R4, R100.reuse, R104, R4 ;  /* 0x000000686404723c */ /* 0x040fea0000041804 */
[----:B------:R-:W-:Y:S03]  /*4950*/  @!P0 ISETP.GE.AND P5, PT, R90, R88, PT ;  /* 0x000000585a00820c */ /* 0x000fe60003fa6270 */
[C---:B------:R-:W-:Y:S08]  /*4960*/  HMMA.16816.F32.BF16 R8, R100.reuse, R106, R8 ;  /* 0x0000006a6408723c */ /* 0x040ff00000041808 */
[C---:B-1----:R-:W-:Y:S08]  /*4970*/  HMMA.16816.F32.BF16 R12, R100.reuse, R84, R12 ;  /* 0x00000054640c723c */ /* 0x042ff0000004180c */
[----:B------:R-:W-:Y:S01]  /*4980*/  HMMA.16816.F32.BF16 R16, R100, R86, R16 ;  /* 0x000000566410723c */ /* 0x000fe20000041810 */
[----:B------:R1:W2:Y:S07]  /*4990*/  LDSM.16.M88.4 R84, [R213+0x16800] ;  /* 0x01680000d554783b */ /* 0x0002ae0000000200 */
[C---:B----4-:R-:W-:Y:S08]  /*49a0*/  HMMA.16816.F32.BF16 R4, R108.reuse, R112, R4 ;  /* 0x000000706c04723c */ /* 0x050ff00000041804 */
[C---:B------:R-:W-:Y:S03]  /*49b0*/  HMMA.16816.F32.BF16 R8, R108.reuse, R114, R8 ;  /* 0x000000726c08723c */ /* 0x040fe60000041808 */
[----:B-1----:R-:W-:Y:S08]  /*49c0*/  IADD3 R213, PT, PT, R2, R214, RZ ;  /* 0x000000d602d57210 */ /* 0x002ff00007ffe0ff */
[----:B------:R-:W-:Y:S01]  /*49d0*/  FADD.FTZ R90, R243, R4 ;  /* 0x00000004f35a7221 */ /* 0x000fe20000010000 */
[C---:B------:R-:W-:Y:S01]  /*49e0*/  FADD.FTZ R91, R242.reuse, R5 ;  /* 0x00000005f25b7221 */ /* 0x040fe20000010000 */
[----:B------:R-:W-:Y:S01]  /*49f0*/  FSEL R5, R93, RZ, P2 ;  /* 0x000000ff5d057208 */ /* 0x000fe20001000000 */
[C---:B------:R-:W-:Y:S01]  /*4a00*/  @!P0 VIADD R93, R235.reuse, 0x8 ;  /* 0x00000008eb5d8836 */ /* 0x040fe20000000000 */
[-C--:B------:R-:W-:Y:S01]  /*4a10*/  @!P0 ISETP.GE.AND P2, PT, R235, R89.reuse, PT ;  /* 0x00000059eb00820c */ /* 0x080fe20003f46270 */
[----:B------:R-:W-:Y:S01]  /*4a20*/  FADD.FTZ R6, R243, R6 ;  /* 0x00000006f3067221 */ /* 0x000fe20000010000 */
[----:B------:R-:W-:Y:S01]  /*4a30*/  @!P0 FSEL R91, R91, -INF , !P6 ;  /* 0xff8000005b5b8808 */ /* 0x000fe20007000000 */
[----:B------:R-:W-:Y:S01]  /*4a40*/  FADD.FTZ R7, R242, R7 ;  /* 0x00000007f2077221 */ /* 0x000fe20000010000 */
[----:B------:R-:W-:Y:S01]  /*4a50*/  @!P0 FSEL R90, R90, -INF , !P2 ;  /* 0xff8000005a5a8808 */ /* 0x000fe20005000000 */
[----:B------:R-:W-:Y:S01]  /*4a60*/  FADD.FTZ R10, R241, R10 ;  /* 0x0000000af10a7221 */ /* 0x000fe20000010000 */
[-C--:B------:R-:W-:Y:S01]  /*4a70*/  @!P0 ISETP.GE.AND P6, PT, R93, R88.reuse, PT ;  /* 0x000000585d00820c */ /* 0x080fe20003fc6270 */
[--C-:B------:R-:W-:Y:S01]  /*4a80*/  FFMA.FTZ R119, R91, UR12, -R5.reuse ;  /* 0x0000000c5b777c23 */ /* 0x100fe20008010805 */
[-C--:B------:R-:W-:Y:S01]  /*4a90*/  @!P0 ISETP.GE.AND P2, PT, R93, R89.reuse, PT ;  /* 0x000000595d00820c */ /* 0x080fe20003f46270 */
[----:B------:R-:W-:Y:S01]  /*4aa0*/  FFMA.FTZ R118, R90, UR12, -R5 ;  /* 0x0000000c5a767c23 */ /* 0x000fe20008010805 */
[C---:B--2---:R-:W-:Y:S03]  /*4ab0*/  HMMA.16816.F32.BF16 R12, R108.reuse, R84, R12 ;  /* 0x000000546c0c723c */ /* 0x044fe6000004180c */
[----:B------:R-:W-:Y:S01]  /*4ac0*/  @!P0 FSEL R10, R10, -INF , !P6 ;  /* 0xff8000000a0a8808 */ /* 0x000fe20007000000 */
[----:B------:R-:W-:Y:S01]  /*4ad0*/  MUFU.EX2 R119, R119 ;  /* 0x0000007700777308 */ /* 0x000fe20000000800 */
[----:B------:R-:W-:Y:S01]  /*4ae0*/  @!P0 FSEL R7, R7, -INF , !P5 ;  /* 0xff80000007078808 */ /* 0x000fe20006800000 */
[----:B------:R-:W-:Y:S01]  /*4af0*/  FADD.FTZ R11, R240, R11 ;  /* 0x0000000bf00b7221 */ /* 0x000fe20000010000 */
[----:B------:R-:W-:Y:S01]  /*4b00*/  FSEL R4, R92, RZ, P1 ;  /* 0x000000ff5c047208 */ /* 0x000fe20000800000 */
[----:B------:R-:W-:Y:S06]  /*4b10*/  HMMA.16816.F32.BF16 R16, R108, R86, R16 ;  /* 0x000000566c10723c */ /* 0x000fec0000041810 */
[----:B------:R-:W1:Y:S01]  /*4b20*/  MUFU.EX2 R118, R118 ;  /* 0x0000007600767308 */ /* 0x000e620000000800 */
[-C--:B------:R-:W-:Y:S01]  /*4b30*/  @!P0 ISETP.GE.AND P1, PT, R235, R88.reuse, PT ;  /* 0x00000058eb00820c */ /* 0x080fe20003f26270 */
[----:B------:R-:W-:Y:S01]  /*4b40*/  FADD.FTZ R8, R241, R8 ;  /* 0x00000008f1087221 */ /* 0x000fe20000010000 */
[----:B------:R-:W-:Y:S01]  /*4b50*/  @!P0 IADD3 R92, PT, PT, R235, 0x9, RZ ;  /* 0x00000009eb5c8810 */ /* 0x000fe20007ffe0ff */
[----:B------:R-:W-:Y:S01]  /*4b60*/  FADD.FTZ R9, R240, R9 ;  /* 0x00000009f0097221 */ /* 0x000fe20000010000 */
[----:B------:R-:W-:Y:S01]  /*4b70*/  @!P0 FSEL R6, R6, -INF , !P1 ;  /* 0xff80000006068808 */ /* 0x000fe20004800000 */
[--C-:B------:R-:W-:Y:S01]  /*4b80*/  FFMA.FTZ R120, R7, UR12, -R4.reuse ;  /* 0x0000000c07787c23 */ /* 0x100fe20008010804 */
[-C--:B------:R-:W-:Y:S01]  /*4b90*/  @!P0 ISETP.GE.AND P1, PT, R92, R89.reuse, PT ;  /* 0x000000595c00820c */ /* 0x080fe20003f26270 */
[----:B------:R-:W-:Y:S01]  /*4ba0*/  FFMA.FTZ R125, R10, UR12, -R4 ;  /* 0x0000000c0a7d7c23 */ /* 0x000fe20008010804 */
[-C--:B------:R-:W-:Y:S01]  /*4bb0*/  @!P0 ISETP.GE.AND P5, PT, R92, R88.reuse, PT ;  /* 0x000000585c00820c */ /* 0x080fe20003fa6270 */
[C---:B------:R-:W-:Y:S01]  /*4bc0*/  @!P0 VIADD R92, R235.reuse, 0x10 ;  /* 0x00000010eb5c8836 */ /* 0x040fe20000000000 */
[----:B------:R-:W-:Y:S01]  /*4bd0*/  @!P0 IADD3 R84, PT, PT, R235, 0x11, RZ ;  /* 0x00000011eb548810 */ /* 0x000fe20007ffe0ff */
[----:B------:R-:W-:Y:S01]  /*4be0*/  FADD.FTZ R12, R239, R12 ;  /* 0x0000000cef0c7221 */ /* 0x000fe20000010000 */
[----:B------:R-:W-:Y:S01]  /*4bf0*/  @!P0 FSEL R11, R11, -INF , !P5 ;  /* 0xff8000000b0b8808 */ /* 0x000fe20006800000 */
[----:B------:R-:W-:Y:S01]  /*4c00*/  FADD.FTZ R13, R238, R13 ;  /* 0x0000000dee0d7221 */ /* 0x000fe20000010000 */
[-C--:B------:R-:W-:Y:S01]  /*4c10*/  @!P0 ISETP.GE.AND P6, PT, R84, R89.reuse, PT ;  /* 0x000000595400820c */ /* 0x080fe20003fc6270 */
[----:B------:R-:W-:Y:S01]  /*4c20*/  FFMA.FTZ R121, R6, UR12, -R4 ;  /* 0x0000000c06797c23 */ /* 0x000fe20008010804 */
[-C--:B------:R-:W-:Y:S01]  /*4c30*/  @!P0 ISETP.GE.AND P5, PT, R84, R88.reuse, PT ;  /* 0x000000585400820c */ /* 0x080fe20003fa6270 */
[----:B------:R-:W-:Y:S01]  /*4c40*/  @!P0 VIADD R84, R235, 0x18 ;  /* 0x00000018eb548836 */ /* 0x000fe20000000000 */
[----:B------:R-:W-:Y:S01]  /*4c50*/  @!P0 FSEL R8, R8, -INF , !P2 ;  /* 0xff80000008088808 */ /* 0x000fe20005000000 */
[----:B------:R-:W-:Y:S01]  /*4c60*/  FADD.FTZ R14, R239, R14 ;  /* 0x0000000eef0e7221 */ /* 0x000fe20000010000 */
[-C--:B------:R-:W-:Y:S01]  /*4c70*/  @!P0 ISETP.GE.AND P2, PT, R92, R89.reuse, PT ;  /* 0x000000595c00820c */ /* 0x080fe20003f46270 */
[----:B------:R-:W-:Y:S01]  /*4c80*/  FADD.FTZ R16, R237, R16 ;  /* 0x00000010ed107221 */ /* 0x000fe20000010000 */
[----:B------:R-:W-:Y:S01]  /*4c90*/  @!P0 IADD3 R6, PT, PT, R235, 0x19, RZ ;  /* 0x00000019eb068810 */ /* 0x000fe20007ffe0ff */
[----:B------:R-:W-:Y:S01]  /*4ca0*/  FADD.FTZ R15, R238, R15 ;  /* 0x0000000fee0f7221 */ /* 0x000fe20000010000 */
[----:B------:R-:W-:Y:S01]  /*4cb0*/  @!P0 FSEL R9, R9, -INF , !P1 ;  /* 0xff80000009098808 */ /* 0x000fe20004800000 */
[----:B------:R-:W-:Y:S01]  /*4cc0*/  FADD.FTZ R17, R236, R17 ;  /* 0x00000011ec117221 */ /* 0x000fe20000010000 */
[-C--:B------:R-:W-:Y:S01]  /*4cd0*/  @!P0 ISETP.GE.AND P1, PT, R92, R88.reuse, PT ;  /* 0x000000585c00820c */ /* 0x080fe20003f26270 */
[----:B------:R-:W-:Y:S01]  /*4ce0*/  FADD.FTZ R18, R237, R18 ;  /* 0x00000012ed127221 */ /* 0x000fe20000010000 */
[----:B------:R-:W-:Y:S01]  /*4cf0*/  @!P0 FSEL R12, R12, -INF , !P2 ;  /* 0xff8000000c0c8808 */ /* 0x000fe20005000000 */
[----:B------:R-:W-:Y:S01]  /*4d00*/  FADD.FTZ R19, R236, R19 ;  /* 0x00000013ec137221 */ /* 0x000fe20000010000 */
[-C--:B------:R-:W-:Y:S01]  /*4d10*/  @!P0 ISETP.GE.AND P2, PT, R84, R89.reuse, PT ;  /* 0x000000595400820c */ /* 0x080fe20003f46270 */
[--C-:B------:R-:W-:Y:S01]  /*4d20*/  FFMA.FTZ R123, R9, UR12, -R5.reuse ;  /* 0x0000000c097b7c23 */ /* 0x100fe20008010805 */
[----:B------:R-:W-:Y:S01]  /*4d30*/  @!P0 FSEL R13, R13, -INF , !P6 ;  /* 0xff8000000d0d8808 */ /* 0x000fe20007000000 */
[--C-:B------:R-:W-:Y:S01]  /*4d40*/  FFMA.FTZ R124, R11, UR12, -R4.reuse ;  /* 0x0000000c0b7c7c23 */ /* 0x100fe20008010804 */
[----:B------:R-:W-:Y:S01]  /*4d50*/  @!P0 ISETP.GE.AND P6, PT, R6, R89, PT ;  /* 0x000000590600820c */ /* 0x000fe20003fc6270 */
[--C-:B------:R-:W-:Y:S01]  /*4d60*/  FFMA.FTZ R122, R8, UR12, -R5.reuse ;  /* 0x0000000c087a7c23 */ /* 0x100fe20008010805 */
[----:B------:R-:W-:Y:S01]  /*4d70*/  @!P0 FSEL R14, R14, -INF , !P1 ;  /* 0xff8000000e0e8808 */ /* 0x000fe20004800000 */
[--C-:B------:R-:W-:Y:S01]  /*4d80*/  FFMA.FTZ R126, R12, UR12, -R5.reuse ;  /* 0x0000000c0c7e7c23 */ /* 0x100fe20008010805 */
[-C--:B------:R-:W-:Y:S01]  /*4d90*/  @!P0 ISETP.GE.AND P1, PT, R84, R88.reuse, PT ;  /* 0x000000585400820c */ /* 0x080fe20003f26270 */
[--C-:B------:R-:W-:Y:S01]  /*4da0*/  FFMA.FTZ R129, R13, UR12, -R5.reuse ;  /* 0x0000000c0d817c23 */ /* 0x100fe20008010805 */
[----:B------:R-:W-:Y:S01]  /*4db0*/  @!P0 FSEL R16, R16, -INF , !P2 ;  /* 0xff80000010108808 */ /* 0x000fe20005000000 */
[----:B------:R-:W-:Y:S01]  /*4dc0*/  MUFU.EX2 R121, R121 ;  /* 0x0000007900797308 */ /* 0x000fe20000000800 */
[----:B------:R-:W-:Y:S01]  /*4dd0*/  @!P0 FSEL R15, R15, -INF , !P5 ;  /* 0xff8000000f0f8808 */ /* 0x000fe20006800000 */
[--C-:B------:R-:W-:Y:S01]  /*4de0*/  FFMA.FTZ R128, R14, UR12, -R4.reuse ;  /* 0x0000000c0e807c23 */ /* 0x100fe20008010804 */
[----:B------:R-:W-:Y:S01]  /*4df0*/  @!P0 ISETP.GE.AND P5, PT, R6, R88, PT ;  /* 0x000000580600820c */ /* 0x000fe20003fa6270 */
[--C-:B------:R-:W-:Y:S01]  /*4e00*/  FFMA.FTZ R203, R16, UR12, -R5.reuse ;  /* 0x0000000c10cb7c23 */ /* 0x100fe20008010805 */
[----:B------:R-:W-:Y:S05]  /*4e10*/  @!P0 FSEL R17, R17, -INF , !P6 ;  /* 0xff80000011118808 */ /* 0x000fea0007000000 */
[----:B------:R-:W2:Y:S01]  /*4e20*/  MUFU.EX2 R120, R120 ;  /* 0x0000007800787308 */ /* 0x000ea20000000800 */
[----:B------:R-:W-:Y:S01]  /*4e30*/  @!P0 FSEL R18, R18, -INF , !P1 ;  /* 0xff80000012128808 */ /* 0x000fe20004800000 */
[--C-:B------:R-:W-:Y:S01]  /*4e40*/  FFMA.FTZ R199, R15, UR12, -R4.reuse ;  /* 0x0000000c0fc77c23 */ /* 0x100fe20008010804 */
[----:B------:R-:W-:Y:S01]  /*4e50*/  @!P0 FSEL R19, R19, -INF , !P5 ;  /* 0xff80000013138808 */ /* 0x000fe20006800000 */
[----:B------:R-:W-:Y:S06]  /*4e60*/  FFMA.FTZ R5, R17, UR12, -R5 ;  /* 0x0000000c11057c23 */ /* 0x000fec0008010805 */
[----:B------:R-:W-:Y:S01]  /*4e70*/  MUFU.EX2 R122, R122 ;  /* 0x0000007a007a7308 */ /* 0x000fe20000000800 */
[--C-:B------:R-:W-:Y:S01]  /*4e80*/  FFMA.FTZ R198, R18, UR12, -R4.reuse ;  /* 0x0000000c12c67c23 */ /* 0x100fe20008010804 */
[----:B-1----:R-:W-:Y:S01]  /*4e90*/  F2FP.BF16.F32.PACK_AB R8, R119, R118 ;  /* 0x000000767708723e */ /* 0x002fe200000010ff */
[----:B------:R-:W-:Y:S07]  /*4ea0*/  FFMA.FTZ R4, R19, UR12, -R4 ;  /* 0x0000000c13047c23 */ /* 0x000fee0008010804 */
[----:B------:R-:W1:Y:S01]  /*4eb0*/  MUFU.EX2 R123, R123 ;  /* 0x0000007b007b7308 */ /* 0x000e620000000800 */
[----:B------:R-:W-:Y:S01]  /*4ec0*/  LEA R204, P0, R228, R116, 0x2 ;  /* 0x00000074e4cc7211 */ /* 0x000fe200078010ff */
[----:B------:R-:W-:Y:S08]  /*4ed0*/  STS [R130+0x22000], R8 ;  /* 0x0220000882007388 */ /* 0x000ff00000000800 */
[----:B------:R-:W-:Y:S01]  /*4ee0*/  MUFU.EX2 R125, R125 ;  /* 0x0000007d007d7308 */ /* 0x000fe20000000800 */
[----:B--2---:R-:W-:Y:S02]  /*4ef0*/  F2FP.BF16.F32.PACK_AB R7, R120, R121 ;  /* 0x000000797807723e */ /* 0x004fe400000010ff */
[----:B------:R-:W-:Y:S07]  /*4f00*/  LEA.HI.X R205, R228, R117, RZ, 0x2, P0 ;  /* 0x00000075e4cd7211 */ /* 0x000fee00000f14ff */
[----:B------:R-:W2:Y:S01]  /*4f10*/  MUFU.EX2 R124, R124 ;  /* 0x0000007c007c7308 */ /* 0x000ea20000000800 */
[----:B------:R-:W-:Y:S09]  /*4f20*/  STS [R130+0x22400], R7 ;  /* 0x0224000782007388 */ /* 0x000ff20000000800 */
[----:B------:R2:W-:Y:S01]  /*4f30*/  MUFU.EX2 R202, R5 ;  /* 0x0000000500ca7308 */ /* 0x0005e20000000800 */
[----:B-1----:R-:W-:Y:S01]  /*4f40*/  F2FP.BF16.F32.PACK_AB R6, R123, R122 ;  /* 0x0000007a7b06723e */ /* 0x002fe200000010ff */
[----:B------:R-:W3:Y:S08]  /*4f50*/  LDG.E R116, desc[UR38][R204.64] ;  /* 0x00000026cc747981 */ /* 0x000ef0000c1e1900 */
[----:B------:R-:W-:Y:S01]  /*4f60*/  MUFU.EX2 R126, R126 ;  /* 0x0000007e007e7308 */ /* 0x000fe20000000800 */
[----:B------:R1:W-:Y:S09]  /*4f70*/  STS [R196], R6 ;  /* 0x00000006c4007388 */ /* 0x0003f20000000800 */
[----:B------:R-:W4:Y:S01]  /*4f80*/  MUFU.EX2 R129, R129 ;  /* 0x0000008100817308 */ /* 0x000f220000000800 */
[----:B------:R-:W3:Y:S09]  /*4f90*/  LDG.E R117, desc[UR38][R204.64+0x20] ;  /* 0x00002026cc757981 */ /* 0x000ef2000c1e1900 */
[----:B------:R4:W-:Y:S01]  /*4fa0*/  MUFU.EX2 R197, R4 ;  /* 0x0000000400c57308 */ /* 0x0009e20000000800 */
[----:B--2---:R-:W-:Y:S09]  /*4fb0*/  F2FP.BF16.F32.PACK_AB R5, R124, R125 ;  /* 0x0000007d7c05723e */ /* 0x004ff200000010ff */
[----:B------:R-:W-:Y:S01]  /*4fc0*/  MUFU.EX2 R128, R128 ;  /* 0x0000008000807308 */ /* 0x000fe20000000800 */
[----:B------:R2:W-:Y:S09]  /*4fd0*/  STS [R196+0x400], R5 ;  /* 0x00040005c4007388 */ /* 0x0005f20000000800 */
[----:B------:R-:W1:Y:S10]  /*4fe0*/  MUFU.EX2 R199, R199 ;  /* 0x000000c700c77308 */ /* 0x000e740000000800 */
[----:B------:R-:W2:Y:S01]  /*4ff0*/  MUFU.EX2 R203, R203 ;  /* 0x000000cb00cb7308 */ /* 0x000ea20000000800 */
[----:B----4-:R-:W-:Y:S09]  /*5000*/  F2FP.BF16.F32.PACK_AB R4, R129, R126 ;  /* 0x0000007e8104723e */ /* 0x010ff200000010ff */
[----:B------:R-:W4:Y:S01]  /*5010*/  MUFU.EX2 R198, R198 ;  /* 0x000000c600c67308 */ /* 0x000f220000000800 */
[----:B------:R4:W-:Y:S01]  /*5020*/  STS [R131], R4 ;  /* 0x0000000483007388 */ /* 0x0009e20000000800 */
[----:B-1----:R-:W-:Y:S05]  /*5030*/  F2FP.BF16.F32.PACK_AB R6, R199, R128 ;  /* 0x00000080c706723e */ /* 0x002fea00000010ff */
[----:B------:R-:W-:Y:S01]  /*5040*/  STS [R131+0x400], R6 ;  /* 0x0004000683007388 */ /* 0x000fe20000000800 */
[----:B--2---:R-:W-:Y:S05]  /*5050*/  F2FP.BF16.F32.PACK_AB R5, R202, R203 ;  /* 0x000000cbca05723e */ /* 0x004fea00000010ff */
[----:B------:R-:W-:Y:S01]  /*5060*/  STS [R127], R5 ;  /* 0x000000057f007388 */ /* 0x000fe20000000800 */
[----:B----4-:R-:W-:Y:S05]  /*5070*/  F2FP.BF16.F32.PACK_AB R4, R197, R198 ;  /* 0x000000c6c504723e */ /* 0x010fea00000010ff */
[----:B------:R-:W-:Y:S05]  /*5080*/  STS [R127+0x400], R4 ;  /* 0x000400047f007388 */ /* 0x000fea0000000800 */
[----:B------:R-:W-:Y:S05]  /*5090*/  LDSM.16.M88.4 R16, [R220+0x8000] ;  /* 0x00800000dc10783b */ /* 0x000fea0000000200 */
[----:B------:R-:W1:Y:S05]  /*50a0*/  LDSM.16.M88.4 R8, [R219+0x18000] ;  /* 0x01800000db08783b */ /* 0x000e6a0000000200 */
[----:B------:R-:W2:Y:S05]  /*50b0*/  LDSM.16.M88.4 R84, [R219+0x18800] ;  /* 0x01880000db54783b */ /* 0x000eaa0000000200 */
[----:B------:R-:W-:Y:S05]  /*50c0*/  LDSM.16.M88.4 R88, [R218+0x8000] ;  /* 0x00800000da58783b */ /* 0x000fea0000000200 */
[----:B------:R-:W4:Y:S05]  /*50d0*/  LDSM.16.M88.4 R92, [R217+0x18000] ;  /* 0x01800000d95c783b */ /* 0x000f2a0000000200 */
[----:B------:R-:W4:Y:S05]  /*50e0*/  LDSM.16.M88.4 R96, [R217+0x18800] ;  /* 0x01880000d960783b */ /* 0x000f2a0000000200 */
[----:B------:R-:W-:Y:S05]  /*50f0*/  LDSM.16.M88.4 R100, [R216+0x8000] ;  /* 0x00800000d864783b */ /* 0x000fea0000000200 */
[----:B------:R-:W4:Y:S05]  /*5100*/  LDSM.16.M88.4 R104, [R214+0x18000] ;  /* 0x01800000d668783b */ /* 0x000f2a0000000200 */
[----:B------:R-:W-:Y:S01]  /*5110*/  LDSM.16.M88.4 R108, [R213+0x18000] ;  /* 0x01800000d56c783b */ /* 0x000fe20000000200 */
[C---:B-1----:R-:W-:Y:S04]  /*5120*/  HMMA.16816.F32.BF16 R4, R16.reuse, R8, RZ ;  /* 0x000000081004723c */ /* 0x042fe800000418ff */
[----:B------:R-:W-:Y:S04]  /*5130*/  LDSM.16.M88.4 R112, [R219+0x1a000] ;  /* 0x01a00000db70783b */ /* 0x000fe80000000200 */
[C---:B------:R-:W-:Y:S08]  /*5140*/  HMMA.16816.F32.BF16 R8, R16.reuse, R10, RZ ;  /* 0x0000000a1008723c */ /* 0x040ff000000418ff */
[C---:B--2---:R-:W-:Y:S08]  /*5150*/  HMMA.16816.F32.BF16 R12, R16.reuse, R84, RZ ;  /* 0x00000054100c723c */ /* 0x044ff000000418ff */
[----:B------:R-:W-:Y:S01]  /*5160*/  HMMA.16816.F32.BF16 R16, R16, R86, RZ ;  /* 0x000000561010723c */ /* 0x000fe200000418ff */
[----:B------:R-:W1:Y:S07]  /*5170*/  LDSM.16.M88.4 R84, [R214+0x18800] ;  /* 0x01880000d654783b */ /* 0x000e6e0000000200 */
[C---:B----4-:R-:W-:Y:S08]  /*5180*/  HMMA.16816.F32.BF16 R4, R88.reuse, R92, R4 ;  /* 0x0000005c5804723c */ /* 0x050ff00000041804 */
[C---:B------:R-:W-:Y:S01]  /*5190*/  HMMA.16816.F32.BF16 R8, R88.reuse, R94, R8 ;  /* 0x0000005e5808723c */ /* 0x040fe20000041808 */
[----:B------:R-:W2:Y:S07]  /*51a0*/  LDSM.16.M88.4 R92, [R215+0x8000] ;  /* 0x00800000d75c783b */ /* 0x000eae0000000200 */
[C---:B------:R-:W-:Y:S08]  /*51b0*/  HMMA.16816.F32.BF16 R12, R88.reuse, R96, R12 ;  /* 0x00000060580c723c */ /* 0x040ff0000004180c */
[----:B------:R-:W-:Y:S01]  /*51c0*/  HMMA.16816.F32.BF16 R16, R88, R98, R16 ;  /* 0x000000625810723c */ /* 0x000fe20000041810 */
[----:B------:R-:W4:Y:S05]  /*51d0*/  LDSM.16.M88.4 R88, [R213+0x18800] ;  /* 0x01880000d558783b */ /* 0x000f2a0000000200 */
        /* <DEDUP_REMOVED lines=11> */
[C---:B----4-:R-:W-:Y:S08]  /*5290*/  HMMA.16816.F32.BF16 R12, R92.reuse, R88, R12 ;  /* 0x000000585c0c723c */ /* 0x050ff0000004180c */
        /* <DEDUP_REMOVED lines=9> */
[----:B------:R-:W3:Y:S02]  /*5330*/  LDSM.16.M88.4 R96, [R215+0xa000] ;  /* 0x00a00000d760783b */ /* 0x000ee40000000200 */
[C---:B------:R-:W-:Y:S08]  /*5340*/  HMMA.16816.F32.BF16 R4, R100.reuse, R104, R4 ;  /* 0x000000686404723c */ /* 0x040ff00000041804 */
[C---:B------:R-:W-:Y:S01]  /*5350*/  HMMA.16816.F32.BF16 R8, R100.reuse, R106, R8 ;  /* 0x0000006a6408723c */ /* 0x040fe20000041808 */
[----:B------:R-:W-:Y:S07]  /*5360*/  LDSM.16.M88.4 R104, [R219+0x1c000] ;  /* 0x01c00000db68783b */ /* 0x000fee0000000200 */
[C---:B--2---:R-:W-:Y:S08]  /*5370*/  HMMA.16816.F32.BF16 R12, R100.reuse, R88, R12 ;  /* 0x00000058640c723c */ /* 0x044ff0000004180c */
[----:B------:R-:W-:Y:S01]  /*5380*/  HMMA.16816.F32.BF16 R16, R100, R90, R16 ;  /* 0x0000005a6410723c */ /* 0x000fe20000041810 */
[----:B------:R-:W2:Y:S05]  /*5390*/  LDSM.16.M88.4 R88, [R213+0x1a800] ;  /* 0x01a80000d558783b */ /* 0x000eaa0000000200 */
[----:B------:R-:W2:Y:S02]  /*53a0*/  LDSM.16.M88.4 R100, [R220+0xc000] ;  /* 0x00c00000dc64783b */ /* 0x000ea40000000200 */
[C---:B----4-:R-:W-:Y:S08]  /*53b0*/  HMMA.16816.F32.BF16 R4, R92.reuse, R108, R4 ;  /* 0x0000006c5c04723c */ /* 0x050ff00000041804 */
[C---:B------:R-:W-:Y:S01]  /*53c0*/  HMMA.16816.F32.BF16 R8, R92.reuse, R110, R8 ;  /* 0x0000006e5c08723c */ /* 0x040fe20000041808 */
[----:B------:R-:W-:Y:S07]  /*53d0*/  LDSM.16.M88.4 R108, [R217+0x1c000] ;  /* 0x01c00000d96c783b */ /* 0x000fee0000000200 */
[C---:B-1----:R-:W-:Y:S08]  /*53e0*/  HMMA.16816.F32.BF16 R12, R92.reuse, R84, R12 ;  /* 0x000000545c0c723c */ /* 0x042ff0000004180c */
[----:B------:R-:W-:Y:S01]  /*53f0*/  HMMA.16816.F32.BF16 R16, R92, R86, R16 ;  /* 0x000000565c10723c */ /* 0x000fe20000041810 */
[----:B------:R-:W1:Y:S05]  /*5400*/  LDSM.16.M88.4 R84, [R219+0x1c800] ;  /* 0x01c80000db54783b */ /* 0x000e6a0000000200 */
[----:B------:R-:W4:Y:S02]  /*5410*/  LDSM.16.M88.4 R92, [R218+0xc000] ;  /* 0x00c00000da5c783b */ /* 0x000f240000000200 */
[C---:B---3--:R-:W-:Y:S08]  /*5420*/  HMMA.16816.F32.BF16 R4, R96.reuse, R112, R4 ;  /* 0x000000706004723c */ /* 0x048ff00000041804 */
[C---:B------:R-:W-:Y:S01]  /*5430*/  HMMA.16816.F32.BF16 R8, R96.reuse, R114, R8 ;  /* 0x000000726008723c */ /* 0x040fe20000041808 */
[----:B------:R-:W-:Y:S07]  /*5440*/  LDSM.16.M88.4 R112, [R214+0x1c000] ;  /* 0x01c00000d670783b */ /* 0x000fee0000000200 */
[C---:B--2---:R-:W-:Y:S08]  /*5450*/  HMMA.16816.F32.BF16 R12, R96.reuse, R88, R12 ;  /* 0x00000058600c723c */ /* 0x044ff0000004180c */
        /* <DEDUP_REMOVED lines=9> */
[----:B------:R-:W1:Y:S02]  /*54f0*/  LDSM.16.M88.4 R100, [R215+0xc000] ;  /* 0x00c00000d764783b */ /* 0x000e640000000200 */
[C---:B----4-:R-:W-:Y:S08]  /*5500*/  HMMA.16816.F32.BF16 R4, R92.reuse, R108, R4 ;  /* 0x0000006c5c04723c */ /* 0x050ff00000041804 */
[C---:B------:R-:W-:Y:S01]  /*5510*/  HMMA.16816.F32.BF16 R8, R92.reuse, R110, R8 ;  /* 0x0000006e5c08723c */ /* 0x040fe20000041808 */
[----:B------:R-:W-:Y:S07]  /*5520*/  LDSM.16.M88.4 R108, [R219+0x1e000] ;  /* 0x01e00000db6c783b */ /* 0x000fee0000000200 */
[C---:B--2---:R-:W-:Y:S08]  /*5530*/  HMMA.16816.F32.BF16 R12, R92.reuse, R88, R12 ;  /* 0x000000585c0c723c */ /* 0x044ff0000004180c */
[----:B------:R-:W-:Y:S01]  /*5540*/  HMMA.16816.F32.BF16 R16, R92, R90, R16 ;  /* 0x0000005a5c10723c */ /* 0x000fe20000041810 */
[----:B------:R-:W2:Y:S05]  /*5550*/  LDSM.16.M88.4 R88, [R213+0x1c800] ;  /* 0x01c80000d558783b */ /* 0x000eaa0000000200 */
[----:B------:R-:W4:Y:S02]  /*5560*/  LDSM.16.M88.4 R92, [R220+0xe000] ;  /* 0x00e00000dc5c783b */ /* 0x000f240000000200 */
[C---:B---3--:R-:W-:Y:S08]  /*5570*/  HMMA.16816.F32.BF16 R4, R96.reuse, R112, R4 ;  /* 0x000000706004723c */ /* 0x048ff00000041804 */
        /* <DEDUP_REMOVED lines=20> */
[C---:B---3--:R-:W-:Y:S05]  /*56c0*/  HMMA.16816.F32.BF16 R4, R96.reuse, R112, R4 ;  /* 0x000000706004723c */ /* 0x048fea0000041804 */
[----:B------:R-:W-:Y:S03]  /*56d0*/  LEA R112, R211, UR5, 0x1 ;  /* 0x00000005d3707c11 */ /* 0x000fe6000f8e08ff */
[C---:B------:R-:W-:Y:S03]  /*56e0*/  HMMA.16816.F32.BF16 R8, R96.reuse, R114, R8 ;  /* 0x000000726008723c */ /* 0x040fe60000041808 */
[----:B------:R-:W-:Y:S05]  /*56f0*/  IADD3 R112, PT, PT, R208, R112, RZ ;  /* 0x00000070d0707210 */ /* 0x000fea0007ffe0ff */
[C---:B--2---:R-:W-:Y:S08]  /*5700*/  HMMA.16816.F32.BF16 R12, R96.reuse, R88, R12 ;  /* 0x00000058600c723c */ /* 0x044ff0000004180c */
[----:B------:R-:W-:Y:S01]  /*5710*/  HMMA.16816.F32.BF16 R16, R96, R90, R16 ;  /* 0x0000005a6010723c */ /* 0x000fe20000041810 */
[----:B------:R-:W2:Y:S07]  /*5720*/  LDSM.16.M88.4 R88, [R213+0x1e800] ;  /* 0x01e80000d558783b */ /* 0x000eae0000000200 */
[C---:B------:R-:W-:Y:S08]  /*5730*/  HMMA.16816.F32.BF16 R4, R100.reuse, R104, R4 ;  /* 0x000000686404723c */ /* 0x040ff00000041804 */
[C---:B------:R-:W-:Y:S08]  /*5740*/  HMMA.16816.F32.BF16 R8, R100.reuse, R106, R8 ;  /* 0x0000006a6408723c */ /* 0x040ff00000041808 */
[C---:B-1----:R-:W-:Y:S08]  /*5750*/  HMMA.16816.F32.BF16 R12, R100.reuse, R84, R12 ;  /* 0x00000054640c723c */ /* 0x042ff0000004180c */
[----:B------:R-:W-:Y:S08]  /*5760*/  HMMA.16816.F32.BF16 R16, R100, R86, R16 ;  /* 0x000000566410723c */ /* 0x000ff00000041810 */
[C---:B----4-:R-:W-:Y:S08]  /*5770*/  HMMA.16816.F32.BF16 R4, R92.reuse, R108, R4 ;  /* 0x0000006c5c04723c */ /* 0x050ff00000041804 */
[C---:B------:R-:W-:Y:S08]  /*5780*/  HMMA.16816.F32.BF16 R8, R92.reuse, R110, R8 ;  /* 0x0000006e5c08723c */ /* 0x040ff00000041808 */
[C---:B--2---:R-:W-:Y:S03]  /*5790*/  HMMA.16816.F32.BF16 R12, R92.reuse, R88, R12 ;  /* 0x000000585c0c723c */ /* 0x044fe6000004180c */
[C---:B------:R-:W-:Y:S01]  /*57a0*/  FADD.FTZ R4, -R116.reuse, R4 ;  /* 0x0000000474047221 */ /* 0x040fe20000010100 */
[----:B------:R-:W-:Y:S01]  /*57b0*/  FADD.FTZ R5, -R116, R5 ;  /* 0x0000000574057221 */ /* 0x000fe20000010100 */
[C---:B------:R-:W-:Y:S01]  /*57c0*/  FADD.FTZ R6, -R117.reuse, R6 ;  /* 0x0000000675067221 */ /* 0x040fe20000010100 */
[----:B------:R-:W-:Y:S01]  /*57d0*/  FADD.FTZ R7, -R117, R7 ;  /* 0x0000000775077221 */ /* 0x000fe20000010100 */
[----:B------:R-:W-:Y:S01]  /*57e0*/  FMUL.FTZ R4, R118, R4 ;  /* 0x0000000476047220 */ /* 0x000fe20000410000 */
[----:B------:R-:W-:Y:S03]  /*57f0*/  HMMA.16816.F32.BF16 R16, R92, R90, R16 ;  /* 0x0000005a5c10723c */ /* 0x000fe60000041810 */
[----:B------:R-:W-:Y:S01]  /*5800*/  FMUL.FTZ R5, R119, R5 ;  /* 0x0000000577057220 */ /* 0x000fe20000410000 */
[C---:B------:R-:W-:Y:S01]  /*5810*/  FADD.FTZ R8, -R116.reuse, R8 ;  /* 0x0000000874087221 */ /* 0x040fe20000010100 */
[----:B------:R-:W-:Y:S01]  /*5820*/  FADD.FTZ R9, -R116, R9 ;  /* 0x0000000974097221 */ /* 0x000fe20000010100 */
[----:B------:R-:W-:Y:S01]  /*5830*/  FMUL.FTZ R7, R120, R7 ;  /* 0x0000000778077220 */ /* 0x000fe20000410000 */
[C---:B------:R-:W-:Y:S01]  /*5840*/  FADD.FTZ R10, -R117.reuse, R10 ;  /* 0x0000000a750a7221 */ /* 0x040fe20000010100 */
[----:B------:R-:W-:Y:S01]  /*5850*/  FADD.FTZ R11, -R117, R11 ;  /* 0x0000000b750b7221 */ /* 0x000fe20000010100 */
[----:B------:R-:W-:Y:S01]  /*5860*/  FMUL.FTZ R6, R121, R6 ;  /* 0x0000000679067220 */ /* 0x000fe20000410000 */
        /* <DEDUP_REMOVED lines=8> */
[----:B------:R-:W-:Y:S01]  /*58f0*/  F2FP.BF16.F32.PACK_AB R4, R5, R4 ;  /* 0x000000040504723e */ /* 0x000fe200000010ff */
[C---:B------:R-:W-:Y:S01]  /*5900*/  FADD.FTZ R16, -R116.reuse, R16 ;  /* 0x0000001074107221 */ /* 0x040fe20000010100 */
[----:B------:R-:W-:Y:S01]  /*5910*/  F2FP.BF16.F32.PACK_AB R6, R7, R6 ;  /* 0x000000060706723e */ /* 0x000fe200000010ff */
[----:B------:R-:W-:Y:S01]  /*5920*/  FADD.FTZ R17, -R116, R17 ;  /* 0x0000001174117221 */ /* 0x000fe20000010100 */
[----:B------:R-:W-:Y:S01]  /*5930*/  FMUL.FTZ R13, R129, R13 ;  /* 0x0000000d810d7220 */ /* 0x000fe20000410000 */
[C---:B------:R-:W-:Y:S01]  /*5940*/  FADD.FTZ R18, -R117.reuse, R18 ;  /* 0x0000001275127221 */ /* 0x040fe20000010100 */
[----:B------:R-:W-:Y:S01]  /*5950*/  FADD.FTZ R19, -R117, R19 ;  /* 0x0000001375137221 */ /* 0x000fe20000010100 */
[----:B------:R-:W-:Y:S01]  /*5960*/  FMUL.FTZ R15, R199, R15 ;  /* 0x0000000fc70f7220 */ /* 0x000fe20000410000 */
[----:B------:R-:W-:Y:S01]  /*5970*/  FMUL.FTZ R12, R126, R12 ;  /* 0x0000000c7e0c7220 */ /* 0x000fe20000410000 */
[----:B------:R-:W-:Y:S01]  /*5980*/  FMUL.FTZ R14, R128, R14 ;  /* 0x0000000e800e7220 */ /* 0x000fe20000410000 */
[----:B------:R-:W-:Y:S01]  /*5990*/  F2FP.BF16.F32.PACK_AB R8, R9, R8 ;  /* 0x000000080908723e */ /* 0x000fe200000010ff */
[----:B------:R-:W-:Y:S01]  /*59a0*/  STS [R130+0x20000], R4 ;  /* 0x0200000482007388 */ /* 0x000fe20000000800 */
[----:B------:R-:W-:Y:S01]  /*59b0*/  F2FP.BF16.F32.PACK_AB R10, R11, R10 ;  /* 0x0000000a0b0a723e */ /* 0x000fe200000010ff */
[----:B------:R-:W-:Y:S01]  /*59c0*/  FMUL.FTZ R17, R202, R17 ;  /* 0x00000011ca117220 */ /* 0x000fe20000410000 */
[----:B------:R-:W-:Y:S02]  /*59d0*/  FMUL.FTZ R19, R197, R19 ;  /* 0x00000013c5137220 */ /* 0x000fe40000410000 */
[----:B------:R-:W-:Y:S01]  /*59e0*/  STS [R130+0x20400], R6 ;  /* 0x0204000682007388 */ /* 0x000fe20000000800 */
[----:B------:R-:W-:Y:S01]  /*59f0*/  FMUL.FTZ R16, R203, R16 ;  /* 0x00000010cb107220 */ /* 0x000fe20000410000 */
[----:B------:R-:W-:Y:S01]  /*5a00*/  FMUL.FTZ R18, R198, R18 ;  /* 0x00000012c6127220 */ /* 0x000fe20000410000 */
[----:B------:R-:W-:Y:S02]  /*5a10*/  F2FP.BF16.F32.PACK_AB R12, R13, R12 ;  /* 0x0000000c0d0c723e */ /* 0x000fe400000010ff */
[----:B------:R-:W-:Y:S01]  /*5a20*/  STS [R196+-0x2000], R8 ;  /* 0xffe00008c4007388 */ /* 0x000fe20000000800 */
[----:B------:R-:W-:Y:S02]  /*5a30*/  F2FP.BF16.F32.PACK_AB R14, R15, R14 ;  /* 0x0000000e0f0e723e */ /* 0x000fe400000010ff */
[----:B------:R-:W-:Y:S02]  /*5a40*/  F2FP.BF16.F32.PACK_AB R16, R17, R16 ;  /* 0x000000101110723e */ /* 0x000fe400000010ff */
[----:B------:R-:W-:Y:S01]  /*5a50*/  STS [R196+-0x1c00], R10 ;  /* 0xffe4000ac4007388 */ /* 0x000fe20000000800 */
[----:B------:R-:W-:Y:S04]  /*5a60*/  F2FP.BF16.F32.PACK_AB R18, R19, R18 ;  /* 0x000000121312723e */ /* 0x000fe800000010ff */
        /* <DEDUP_REMOVED lines=19> */
[-C--:B------:R-:W-:Y:S08]  /*5ba0*/  HMMA.16816.F32.BF16 R28, R12, R10.reuse, R28 ;  /* 0x0000000a0c1c723c */ /* 0x080ff0000004181c */
[C---:B------:R-:W-:Y:S01]  /*5bb0*/  HMMA.16816.F32.BF16 R32, R4.reuse, R10, R32 ;  /* 0x0000000a0420723c */ /* 0x040fe20000041820 */
[----:B------:R-:W2:Y:S07]  /*5bc0*/  LDSM.16.MT88.4 R8, [R221+0xe800] ;  /* 0x00e80000dd08783b */ /* 0x000eae0000004200 */
[-C--:B---3--:R-:W-:Y:S08]  /*5bd0*/  HMMA.16816.F32.BF16 R36, R4, R16.reuse, R36 ;  /* 0x000000100424723c */ /* 0x088ff00000041824 */
[C---:B------:R-:W-:Y:S08]  /*5be0*/  HMMA.16816.F32.BF16 R40, R12.reuse, R16, R40 ;  /* 0x000000100c28723c */ /* 0x040ff00000041828 */
[-C--:B------:R-:W-:Y:S08]  /*5bf0*/  HMMA.16816.F32.BF16 R44, R12, R18.reuse, R44 ;  /* 0x000000120c2c723c */ /* 0x080ff0000004182c */
[C---:B------:R-:W-:Y:S01]  /*5c00*/  HMMA.16816.F32.BF16 R48, R4.reuse, R18, R48 ;  /* 0x000000120430723c */ /* 0x040fe20000041830 */
[----:B------:R-:W-:Y:S05]  /*5c10*/  LDSM.16.MT88.4 R16, [R112+0x1000] ;  /* 0x001000007010783b */ /* 0x000fea0000004200 */
[----:B------:R-:W-:Y:S02]  /*5c20*/  LDSM.16.MT88.4 R112, [R112+0x1800] ;  /* 0x001800007070783b */ /* 0x000fe40000004200 */
        /* <DEDUP_REMOVED lines=69> */
[----:B------:R-:W-:Y:S02]  /*6080*/  LOP3.LUT R8, R224, 0x1f8, RZ, 0xc0, !PT ;  /* 0x000001f8e0087812 */ /* 0x000fe400078ec0ff */
[C---:B------:R-:W-:Y:S01]  /*6090*/  ISETP.GE.AND P6, PT, R245.reuse, UR8, PT ;  /* 0x00000008f5007c0c */ /* 0x040fe2000bfc6270 */
        /* <DEDUP_REMOVED lines=59> */
.L_x_409:
[----:B------:R-:W-:Y:S01]  /*6450*/  LDSM.16.M88.4 R128, [R223+0x20000] ;  /* 0x02000000df80783b */ /* 0x000fe20000000200 */
[----:B------:R-:W-:Y:S01]  /*6460*/  IMAD R250, R233, UR9, RZ ;  /* 0x00000009e9fa7c24 */ /* 0x000fe2000f8e02ff */
[----:B------:R-:W-:Y:S01]  /*6470*/  PLOP3.LUT P1, PT, PT, PT, UP0, 0x80, 0x8 ;  /* 0x000000000008781c */ /* 0x000fe20003f2f008 */
[--C-:B------:R-:W-:Y:S01]  /*6480*/  IMAD.IADD R204, R2, 0x1, R223.reuse ;  /* 0x0000000102cc7824 */ /* 0x100fe200078e02df */
[----:B------:R-:W1:Y:S01]  /*6490*/  LDSM.16.MT88.4 R16, [R221+0x10000] ;  /* 0x01000000dd10783b */ /* 0x000e620000004200 */
[----:B------:R-:W-:Y:S01]  /*64a0*/  IMAD.U32 R252, R250, -0x40, RZ ;  /* 0xffffffc0fafc7824 */ /* 0x000fe200078e00ff */
[----:B------:R-:W-:Y:S01]  /*64b0*/  PLOP3.LUT P5, PT, PT, PT, UP0, 0x80, 0x8 ;  /* 0x000000000008781c */ /* 0x000fe20003faf008 */
[----:B------:R-:W-:Y:S01]  /*64c0*/  UISETP.GT.AND UP1, UPT, UR41, UR50, UPT ;  /* 0x000000322900728c */ /* 0x000fe2000bf24270 */
[----:B------:R2:W3:Y:S01]  /*64d0*/  LDSM.16.M88.4 R124, [R223+0x21000] ;  /* 0x02100000df7c783b */ /* 0x0004e20000000200 */
[----:B------:R-:W-:Y:S02]  /*64e0*/  PLOP3.LUT P2, PT, PT, PT, UP0, 0x80, 0x8 ;  /* 0x000000000008781c */ /* 0x000fe40003f4f008 */
[C---:B------:R-:W-:Y:S01]  /*64f0*/  LEA R251, P0, R252.reuse, R200, 0x2 ;  /* 0x000000c8fcfb7211 */ /* 0x040fe200078010ff */
[----:B------:R-:W4:Y:S03]  /*6500*/  LDSM.16.MT88.4 R96, [R221+0x12000] ;  /* 0x01200000dd60783b */ /* 0x000f260000004200 */
[----:B------:R-:W-:Y:S01]  /*6510*/  LEA.HI.X.SX32 R252, R252, R201, 0x2, P0 ;  /* 0x000000c9fcfc7211 */ /* 0x000fe200000f16ff */
[----:B------:R-:W4:Y:S04]  /*6520*/  LDSM.16.MT88.4 R112, [R221+0x14000] ;  /* 0x01400000dd70783b */ /* 0x000f280000004200 */
[----:B------:R-:W4:Y:S04]  /*6530*/  LDSM.16.MT88.4 R196, [R221+0x16000] ;  /* 0x01600000ddc4783b */ /* 0x000f280000004200 */
[----:B------:R-:W-:Y:S04]  /*6540*/  LDSM.16.MT88.4 R200, [R221+0x10800] ;  /* 0x01080000ddc8783b */ /* 0x000fe80000004200 */
[----:B------:R-:W-:Y:S01]  /*6550*/  STL.64 [R1], R20 ;  /* 0x0000001401007387 */ /* 0x000fe20000100a00 */
[----:B--2---:R-:W-:Y:S01]  /*6560*/  IMAD.IADD R223, R208, 0x1, R223 ;  /* 0x00000001d0df7824 */ /* 0x004fe200078e02df */
        /* <DEDUP_REMOVED lines=35> */
[-C--:B------:R-:W-:Y:S01]  /*67a0*/  HMMA.16816.F32.BF16 R124, R204, R202.reuse, R124 ;  /* 0x000000cacc7c723c */ /* 0x080fe2000004187c */
[----:B------:R-:W-:Y:S07]  /*67b0*/  LDSM.16.M88.4 R204, [R223+0x21000] ;  /* 0x02100000dfcc783b */ /* 0x000fee0000000200 */
[----:B------:R-:W-:Y:S01]  /*67c0*/  HMMA.16816.F32.BF16 R128, R196, R202, R128 ;  /* 0x000000cac480723c */ /* 0x000fe20000041880 */
[----:B------:R-:W-:Y:S04]  /*67d0*/  LDSM.16.M88.4 R196, [R223+0x20000] ;  /* 0x02000000dfc4783b */ /* 0x000fe80000000200 */
[----:B------:R-:W1:Y:S03]  /*67e0*/  LDSM.16.MT88.4 R200, [R221+0x11000] ;  /* 0x01100000ddc8783b */ /* 0x000e660000004200 */
        /* <DEDUP_REMOVED lines=17> */
[-C--:B------:R-:W-:Y:S03]  /*6900*/  HMMA.16816.F32.BF16 R124, R204, R202.reuse, R124 ;  /* 0x000000cacc7c723c */ /* 0x080fe6000004187c */
[----:B------:R-:W-:Y:S05]  /*6910*/  IMAD.IADD R204, R2, 0x1, R223 ;  /* 0x0000000102cc7824 */ /* 0x000fea00078e02df */
[----:B------:R-:W-:Y:S01]  /*6920*/  HMMA.16816.F32.BF16 R128, R196, R202, R128 ;  /* 0x000000cac480723c */ /* 0x000fe20000041880 */
[----:B------:R-:W-:Y:S04]  /*6930*/  LDSM.16.M88.4 R196, [R204+0x20000] ;  /* 0x02000000ccc4783b */ /* 0x000fe80000000200 */
[----:B------:R-:W1:Y:S04]  /*6940*/  LDSM.16.MT88.4 R200, [R221+0x11800] ;  /* 0x01180000ddc8783b */ /* 0x000e680000004200 */
[----:B------:R-:W2:Y:S01]  /*6950*/  LDSM.16.M88.4 R204, [R204+0x21000] ;  /* 0x02100000cccc783b */ /* 0x000ea20000000200 */
        /* <DEDUP_REMOVED lines=17> */
[----:B------:R-:W-:Y:S02]  /*6a70*/  IMAD.MOV.U32 R200, RZ, RZ, R251 ;  /* 0x000000ffffc87224 */ /* 0x000fe400078e00fb */
[----:B------:R-:W-:Y:S02]  /*6a80*/  IMAD.MOV.U32 R201, RZ, RZ, R252 ;  /* 0x000000ffffc97224 */ /* 0x000fe400078e00fc */
[-C--:B------:R-:W-:Y:S03]  /*6a90*/  HMMA.16816.F32.BF16 R124, R204, R202.reuse, R124 ;  /* 0x000000cacc7c723c */ /* 0x080fe6000004187c */
[----:B------:R-:W-:Y:S05]  /*6aa0*/  IMAD.SHL.U32 R204, R250, 0x8, RZ ;  /* 0x00000008facc7824 */ /* 0x000fea00078e00ff */
[----:B------:R-:W-:Y:S04]  /*6ab0*/  HMMA.16816.F32.BF16 R128, R196, R202, R128 ;  /* 0x000000cac480723c */ /* 0x000fe80000041880 */
[C---:B------:R-:W-:Y:S02]  /*6ac0*/  LEA R206, P0, R204.reuse, R200, 0x2 ;  /* 0x000000c8ccce7211 */ /* 0x040fe400078010ff */
[--C-:B------:R-:W-:Y:S02]  /*6ad0*/  SHF.R.U32.HI R197, RZ, 0x1, R210.reuse ;  /* 0x00000001ffc57819 */ /* 0x100fe400000116d2 */
[----:B------:R-:W-:Y:S02]  /*6ae0*/  LEA.HI.X.SX32 R207, R204, R201, 0x2, P0 ;  /* 0x000000c9cccf7211 */ /* 0x000fe400000f16ff */
[C---:B------:R-:W-:Y:S02]  /*6af0*/  LEA R204, P0, R250.reuse, R206, 0x5 ;  /* 0x000000cefacc7211 */ /* 0x040fe400078028ff */
[----:B------:R-:W-:Y:S02]  /*6b00*/  @P1 LOP3.LUT R197, R197, 0x30, RZ, 0xc0, !PT ;  /* 0x00000030c5c51812 */ /* 0x000fe400078ec0ff */
[C---:B------:R-:W-:Y:S02]  /*6b10*/  LEA.HI.X.SX32 R205, R250.reuse, R207, 0x5, P0 ;  /* 0x000000cffacd7211 */ /* 0x040fe400000f2eff */
[C---:B------:R-:W-:Y:S02]  /*6b20*/  LEA R198, P0, R250.reuse, R204, 0x5 ;  /* 0x000000ccfac67211 */ /* 0x040fe400078028ff */
[----:B------:R-:W-:Y:S02]  /*6b30*/  SHF.R.U32.HI R196, RZ, 0x2, R210 ;  /* 0x00000002ffc47819 */ /* 0x000fe400000116d2 */
[C---:B------:R-:W-:Y:S02]  /*6b40*/  LEA.HI.X.SX32 R199, R250.reuse, R205, 0x5, P0 ;  /* 0x000000cdfac77211 */ /* 0x040fe400000f2eff */
[----:B------:R-:W-:Y:S02]  /*6b50*/  PLOP3.LUT P0, PT, PT, PT, UP0, 0x80, 0x8 ;  /* 0x000000000008781c */ /* 0x000fe40003f0f008 */
[----:B------:R-:W-:Y:S02]  /*6b60*/  PLOP3.LUT P1, PT, PT, PT, UP0, 0x80, 0x8 ;  /* 0x000000000008781c */ /* 0x000fe40003f2f008 */
[----:B------:R-:W-:Y:S01]  /*6b70*/  @P5 LOP3.LUT R228, R197, 0x7, R196, 0xf8, !PT ;  /* 0x00000007c5e45812 */ /* 0x000fe200078ef8c4 */
[----:B------:R-:W-:Y:S01]  /*6b80*/  IMAD.MOV.U32 R196, RZ, RZ, 0x4 ;  /* 0x00000004ffc47424 */ /* 0x000fe200078e00ff */
        /* <DEDUP_REMOVED lines=11> */
[----:B------:R4:W-:Y:S01]  /*6c40*/  REDG.E.ADD.F32.FTZ.RN.STRONG.GPU desc[UR38][R202.64], R8 ;  /* 0x00000008ca0079a6 */ /* 0x0009e2000c12f326 */
[C---:B-1----:R-:W-:Y:S04]  /*6c50*/  LEA R196, P0, R250.reuse, R202, 0x5 ;  /* 0x000000cafac47211 */ /* 0x042fe800078028ff */
[C---:B------:R-:W-:Y:S02]  /*6c60*/  LEA.HI.X.SX32 R197, R250.reuse, R203, 0x5, P0 ;  /* 0x000000cbfac57211 */ /* 0x040fe400000f2eff */
[C---:B--2---:R-:W-:Y:S03]  /*6c70*/  LEA R4, P0, R250.reuse, R196, 0x5 ;  /* 0x000000c4fa047211 */ /* 0x044fe600078028ff */
[----:B------:R1:W-:Y:S01]  /*6c80*/  REDG.E.ADD.F32.FTZ.RN.STRONG.GPU desc[UR38][R196.64], R9 ;  /* 0x00000009c40079a6 */ /* 0x0003e2000c12f326 */
[C---:B---3--:R-:W-:Y:S02]  /*6c90*/  LEA.HI.X.SX32 R5, R250.reuse, R197, 0x5, P0 ;  /* 0x000000c5fa057211 */ /* 0x048fe400000f2eff */
[C---:B------:R-:W-:Y:S03]  /*6ca0*/  LEA R206, P0, R250.reuse, R4, 0x5 ;  /* 0x00000004face7211 */ /* 0x040fe600078028ff */
[----:B------:R2:W-:Y:S01]  /*6cb0*/  REDG.E.ADD.F32.FTZ.RN.STRONG.GPU desc[UR38][R4.64], R10 ;  /* 0x0000000a040079a6 */ /* 0x0005e2000c12f326 */
[C---:B------:R-:W-:Y:S03]  /*6cc0*/  LEA.HI.X.SX32 R207, R250.reuse, R5, 0x5, P0 ;  /* 0x00000005facf7211 */ /* 0x040fe600000f2eff */
[C---:B----4-:R-:W-:Y:S02]  /*6cd0*/  IMAD.WIDE R204, R250.reuse, -0xc0, R206 ;  /* 0xffffff40facc7825 */ /* 0x050fe400078e02ce */
        /* <DEDUP_REMOVED lines=13> */
[C---:B-1----:R-:W-:Y:S02]  /*6db0*/  LEA.HI.X.SX32 R9, R250.reuse, R203, 0x5, P0 ;  /* 0x000000cbfa097211 */ /* 0x042fe400000f2eff */
[C---:B------:R-:W-:Y:S03]  /*6dc0*/  LEA R196, P0, R250.reuse, R8, 0x5 ;  /* 0x00000008fac47211 */ /* 0x040fe600078028ff */
[----:B------:R1:W-:Y:S01]  /*6dd0*/  REDG.E.ADD.F32.FTZ.RN.STRONG.GPU desc[UR38][R8.64+0x80], R13 ;  /* 0x0000800d080079a6 */ /* 0x0003e2000c12f326 */
[C---:B------:R-:W-:Y:S02]  /*6de0*/  LEA.HI.X.SX32 R197, R250.reuse, R9, 0x5, P0 ;  /* 0x00000009fac57211 */ /* 0x040fe400000f2eff */
[C---:B--2---:R-:W-:Y:S03]  /*6df0*/  LEA R4, P0, R250.reuse, R196, 0x5 ;  /* 0x000000c4fa047211 */ /* 0x044fe600078028ff */
[----:B------:R2:W-:Y:S01]  /*6e00*/  REDG.E.ADD.F32.FTZ.RN.STRONG.GPU desc[UR38][R196.64+0x80], R14 ;  /* 0x0000800ec40079a6 */ /* 0x0005e2000c12f326 */
[C---:B------:R-:W-:Y:S03]  /*6e10*/  LEA.HI.X.SX32 R5, R250.reuse, R197, 0x5, P0 ;  /* 0x000000c5fa057211 */ /* 0x040fe600000f2eff */
[C---:B---3--:R-:W-:Y:S02]  /*6e20*/  IMAD.WIDE R206, R250.reuse, -0xc0, R4 ;  /* 0xffffff40face7825 */ /* 0x048fe400078e0204 */
[----:B------:R-:W-:Y:S01]  /*6e30*/  REDG.E.ADD.F32.FTZ.RN.STRONG.GPU desc[UR38][R4.64+0x80], R15 ;  /* 0x0000800f040079a6 */ /* 0x000fe2000c12f326 */
[C---:B------:R-:W-:Y:S03]  /*6e40*/  LEA R10, P0, R250.reuse, R206, 0x5 ;  /* 0x000000cefa0a7211 */ /* 0x040fe600078028ff */
[----:B------:R-:W-:Y:S01]  /*6e50*/  REDG.E.ADD.F32.FTZ.RN.STRONG.GPU desc[UR38][R200.64+0x100], R84 ;  /* 0x00010054c80079a6 */ /* 0x000fe2000c12f326 */
[C---:B------:R-:W-:Y:S03]  /*6e60*/  LEA.HI.X.SX32 R11, R250.reuse, R207, 0x5, P0 ;  /* 0x000000cffa0b7211 */ /* 0x040fe600000f2eff */
[----:B------:R-:W-:Y:S01]  /*6e70*/  REDG.E.ADD.F32.FTZ.RN.STRONG.GPU desc[UR38][R206.64+0x100], R85 ;  /* 0x00010055ce0079a6 */ /* 0x000fe2000c12f326 */
        /* <DEDUP_REMOVED lines=13> */
[----:B------:R4:W-:Y:S01]  /*6f50*/  REDG.E.ADD.F32.FTZ.RN.STRONG.GPU desc[UR38][R6.64+0x100], R90 ;  /* 0x0001005a060079a6 */ /* 0x0009e2000c12f326 */
[C---:B------:R-:W-:Y:S03]  /*6f60*/  LEA.HI.X.SX32 R19, R250.reuse, R7, 0x5, P0 ;  /* 0x00000007fa137211 */ /* 0x040fe600000f2eff */
[C---:B------:R-:W-:Y:S02]  /*6f70*/  IMAD.WIDE R198, R250.reuse, -0xc0, R18 ;  /* 0xffffff40fac67825 */ /* 0x040fe400078e0212 */
[----:B------:R4:W-:Y:S01]  /*6f80*/  REDG.E.ADD.F32.FTZ.RN.STRONG.GPU desc[UR38][R18.64+0x100], R91 ;  /* 0x0001005b120079a6 */ /* 0x0009e2000c12f326 */
[C---:B------:R-:W-:Y:S03]  /*6f90*/  LEA R12, P0, R250.reuse, R198, 0x5 ;  /* 0x000000c6fa0c7211 */ /* 0x040fe600078028ff */
[----:B------:R-:W-:Y:S01]  /*6fa0*/  REDG.E.ADD.F32.FTZ.RN.STRONG.GPU desc[UR38][R200.64+0x180], R96 ;  /* 0x00018060c80079a6 */ /* 0x000fe2000c12f326 */
[C---:B-1----:R-:W-:Y:S03]  /*6fb0*/  LEA.HI.X.SX32 R13, R250.reuse, R199, 0x5, P0 ;  /* 0x000000c7fa0d7211 */ /* 0x042fe600000f2eff */
[----:B------:R-:W-:Y:S01]  /*6fc0*/  REDG.E.ADD.F32.FTZ.RN.STRONG.GPU desc[UR38][R198.64+0x180], R97 ;  /* 0x00018061c60079a6 */ /* 0x000fe2000c12f326 */
[C---:B------:R-:W-:Y:S03]  /*6fd0*/  LEA R8, P0, R250.reuse, R12, 0x5 ;  /* 0x0000000cfa087211 */ /* 0x040fe600078028ff */
[----:B------:R-:W-:Y:S01]  /*6fe0*/  REDG.E.ADD.F32.FTZ.RN.STRONG.GPU desc[UR38][R12.64+0x180], R98 ;  /* 0x000180620c0079a6 */ /* 0x000fe2000c12f326 */
[C---:B------:R-:W-:Y:S02]  /*6ff0*/  LEA.HI.X.SX32 R9, R250.reuse, R13, 0x5, P0 ;  /* 0x0000000dfa097211 */ /* 0x040fe400000f2eff */
[C---:B--2---:R-:W-:Y:S01]  /*7000*/  LEA R196, P0, R250.reuse, R8, 0x5 ;  /* 0x00000008fac47211 */ /* 0x044fe200078028ff */
[----:B---3--:R1:W5:Y:S03]  /*7010*/  LDL.LU.64 R20, [R1] ;  /* 0x0000000001147983 */ /* 0x0083660000300a00 */
        /* <DEDUP_REMOVED lines=32> */
[C-C-:B----4-:R-:W-:Y:S02]  /*7220*/  IMAD.WIDE R6, R250.reuse, -0xc0, R88.reuse ;  /* 0xffffff40fa067825 */ /* 0x150fe400078e0258 */
[----:B------:R-:W-:Y:S02]  /*7230*/  REDG.E.ADD.F32.FTZ.RN.STRONG.GPU desc[UR38][R88.64+0x200], R107 ;  /* 0x0002006b580079a6 */ /* 0x000fe4000c12f326 */
[C-C-:B------:R-:W-:Y:S01]  /*7240*/  IMAD.WIDE R18, R250.reuse, -0xc0, R88.reuse ;  /* 0xffffff40fa127825 */ /* 0x140fe200078e0258 */
[C---:B------:R-:W-:Y:S01]  /*7250*/  LEA R6, P0, R250.reuse, R6, 0x5 ;  /* 0x00000006fa067211 */ /* 0x040fe200078028ff */
[----:B------:R3:W-:Y:S02]  /*7260*/  REDG.E.ADD.F32.FTZ.RN.STRONG.GPU desc[UR38][R200.64+0x280], R112 ;  /* 0x00028070c80079a6 */ /* 0x0007e4000c12f326 */
[C---:B--2---:R-:W-:Y:S01]  /*7270*/  IMAD.WIDE R206, R250.reuse, -0xc0, R88 ;  /* 0xffffff40face7825 */ /* 0x044fe200078e0258 */
[C---:B------:R-:W-:Y:S01]  /*7280*/  LEA.HI.X.SX32 R7, R250.reuse, R19, 0x5, P0 ;  /* 0x00000013fa077211 */ /* 0x040fe200000f2eff */
[----:B------:R-:W-:Y:S01]  /*7290*/  LDSM.16.MT88.4 R104, [R221+0x2800] ;  /* 0x00280000dd68783b */ /* 0x000fe20000004200 */
[C---:B------:R-:W-:Y:S03]  /*72a0*/  LEA R18, P0, R250.reuse, R6, 0x5 ;  /* 0x00000006fa127211 */ /* 0x040fe600078028ff */
[----:B------:R-:W-:Y:S01]  /*72b0*/  REDG.E.ADD.F32.FTZ.RN.STRONG.GPU desc[UR38][R206.64+0x280], R113 ;  /* 0x00028071ce0079a6 */ /* 0x000fe2000c12f326 */
[C---:B------:R-:W-:Y:S02]  /*72c0*/  LEA.HI.X.SX32 R19, R250.reuse, R7, 0x5, P0 ;  /* 0x00000007fa137211 */ /* 0x040fe400000f2eff */
[C---:B------:R-:W-:Y:S01]  /*72d0*/  LEA R90, P0, R250.reuse, R18, 0x5 ;  /* 0x00000012fa5a7211 */ /* 0x040fe200078028ff */
[----:B------:R2:W-:Y:S03]  /*72e0*/  REDG.E.ADD.F32.FTZ.RN.STRONG.GPU desc[UR38][R6.64+0x280], R114 ;  /* 0x00028072060079a6 */ /* 0x0005e6000c12f326 */
        /* <DEDUP_REMOVED lines=9> */
[----:B------:R-:W-:Y:S01]  /*7380*/  LEA R12, P0, R250, R198, 0x5 ;  /* 0x000000c6fa0c7211 */ /* 0x000fe200078028ff */
[----:B---3--:R-:W-:Y:S02]  /*7390*/  VIADD R112, R222, 0x40 ;  /* 0x00000040de707836 */ /* 0x008fe40000000000 */
[----:B------:R-:W-:Y:S01]  /*73a0*/  REDG.E.ADD.F32.FTZ.RN.STRONG.GPU desc[UR38][R198.64+0x280], R110 ;  /* 0x0002806ec60079a6 */ /* 0x000fe2000c12f326 */
[----:B------:R-:W-:Y:S01]  /*73b0*/  LEA.HI.X.SX32 R13, R250, R199, 0x5, P0 ;  /* 0x000000c7fa0d7211 */ /* 0x000fe200000f2eff */
[----:B------:R-:W-:Y:S02]  /*73c0*/  @P3 VIADD R112, R222, 0xffffffc0 ;  /* 0xffffffc0de703836 */ /* 0x000fe40000000000 */
        /* <DEDUP_REMOVED lines=41> */
[C---:B--2---:R-:W-:Y:S01]  /*7660*/  LEA R6, P0, R250.reuse, R10, 0x5 ;  /* 0x0000000afa067211 */ /* 0x044fe200078028ff */
[----:B------:R-:W-:Y:S03]  /*7670*/  LDSM.16.MT88.4 R92, [R222+0x20800] ;  /* 0x02080000de5c783b */ /* 0x000fe60000004200 */
[C---:B------:R-:W-:Y:S01]  /*7680*/  LEA.HI.X.SX32 R7, R250.reuse, R11, 0x5, P0 ;  /* 0x0000000bfa077211 */ /* 0x040fe200000f2eff */
[----:B------:R-:W-:Y:S01]  /*7690*/  REDG.E.ADD.F32.FTZ.RN.STRONG.GPU desc[UR38][R10.64+0x380], R125 ;  /* 0x0003807d0a0079a6 */ /* 0x000fe2000c12f326 */
[C---:B---3--:R-:W-:Y:S03]  /*76a0*/  LEA R4, P0, R250.reuse, R6, 0x5 ;  /* 0x00000006fa047211 */ /* 0x048fe600078028ff */
[----:B------:R-:W-:Y:S01]  /*76b0*/  REDG.E.ADD.F32.FTZ.RN.STRONG.GPU desc[UR38][R6.64+0x380], R126 ;  /* 0x0003807e060079a6 */ /* 0x000fe2000c12f326 */
[----:B------:R-:W-:Y:S03]  /*76c0*/  LEA.HI.X.SX32 R5, R250, R7, 0x5, P0 ;  /* 0x00000007fa057211 */ /* 0x000fe600000f2eff */
[----:B------:R-:W-:Y:S04]  /*76d0*/  LDSM.16.MT88.4 R8, [R221] ;  /* 0x00000000dd08783b */ /* 0x000fe80000004200 */
[----:B------:R-:W-:Y:S04]  /*76e0*/  REDG.E.ADD.F32.FTZ.RN.STRONG.GPU desc[UR38][R4.64+0x380], R127 ;  /* 0x0003807f040079a6 */ /* 0x000fe8000c12f326 */
[----:B------:R-:W2:Y:S04]  /*76f0*/  LDSM.16.MT88.4 R4, [R222+0x20000] ;  /* 0x02000000de04783b */ /* 0x000ea80000004200 */
[----:B------:R-:W3:Y:S04]  /*7700*/  LDSM.16.MT88.4 R100, [R112+0x20800] ;  /* 0x020800007064783b */ /* 0x000ee80000004200 */
[----:B------:R-:W-:Y:S01]  /*7710*/  LDSM.16.MT88.4 R116, [R221+0x5800] ;  /* 0x00580000dd74783b */ /* 0x000fe20000004200 */
        /* <DEDUP_REMOVED lines=9> */
[----:B------:R-:W-:Y:S04]  /*77b0*/  LDSM.16.MT88.4 R16, [R112+0x21000] ;  /* 0x021000007010783b */ /* 0x000fe80000004200 */
[----:B------:R-:W-:Y:S03]  /*77c0*/  LDSM.16.MT88.4 R112, [R112+0x21800] ;  /* 0x021800007070783b */ /* 0x000fe60000004200 */
        /* <DEDUP_REMOVED lines=11> */
[----:B------:R-:W1:Y:S03]  /*7880*/  LDSM.16.MT88.4 R88, [R221+0x5000] ;  /* 0x00500000dd58783b */ /* 0x000e660000004200 */
[-C--:B------:R-:W-:Y:S08]  /*7890*/  HMMA.16816.F32.BF16 R132, R92, R96.reuse, R132 ;  /* 0x000000605c84723c */ /* 0x080ff00000041884 */
[C---:B---3--:R-:W-:Y:S08]  /*78a0*/  HMMA.16816.F32.BF16 R136, R100.reuse, R96, R136 ;  /* 0x000000606488723c */ /* 0x048ff00000041888 */
[-C--:B------:R-:W-:Y:S08]  /*78b0*/  HMMA.16816.F32.BF16 R140, R100, R98.reuse, R140 ;  /* 0x00000062648c723c */ /* 0x080ff0000004188c */
        /* <DEDUP_REMOVED lines=11> */
[----:B------:R-:W3:Y:S07]  /*7970*/  LDSM.16.MT88.4 R108, [R221+0x1800] ;  /* 0x00180000dd6c783b */ /* 0x000eee0000004200 */
[-C--:B--2---:R-:W-:Y:S08]  /*7980*/  HMMA.16816.F32.BF16 R180, R92, R8.reuse, R180 ;  /* 0x000000085cb4723c */ /* 0x084ff000000418b4 */
[C---:B------:R-:W-:Y:S08]  /*7990*/  HMMA.16816.F32.BF16 R184, R100.reuse, R8, R184 ;  /* 0x0000000864b8723c */ /* 0x040ff000000418b8 */
[-C--:B------:R-:W-:Y:S01]  /*79a0*/  HMMA.16816.F32.BF16 R188, R100, R10.reuse, R188 ;  /* 0x0000000a64bc723c */ /* 0x080fe200000418bc */
[----:B------:R-:W2:Y:S07]  /*79b0*/  LDSM.16.MT88.4 R100, [R221+0x3800] ;  /* 0x00380000dd64783b */ /* 0x000eae0000004200 */
[----:B------:R-:W-:Y:S01]  /*79c0*/  HMMA.16816.F32.BF16 R192, R92, R10, R192 ;  /* 0x0000000a5cc0723c */ /* 0x000fe200000418c0 */
[----:B------:R-:W2:Y:S07]  /*79d0*/  LDSM.16.MT88.4 R8, [R221+0x7800] ;  /* 0x00780000dd08783b */ /* 0x000eae0000004200 */
        /* <DEDUP_REMOVED lines=18> */
[-C--:B------:R-:W-:Y:S05]  /*7b00*/  HMMA.16816.F32.BF16 R132, R104, R108.reuse, R132 ;  /* 0x0000006c6884723c */ /* 0x080fea0000041884 */
[----:B------:R-:W-:Y:S03]  /*7b10*/  LOP3.LUT R4, R4, 0x38, R210, 0x78, !PT ;  /* 0x0000003804047812 */ /* 0x000fe600078e78d2 */
[C---:B------:R-:W-:Y:S04]  /*7b20*/  HMMA.16816.F32.BF16 R136, R112.reuse, R108, R136 ;  /* 0x0000006c7088723c */ /* 0x040fe80000041888 */
[----:B------:R-:W-:Y:S04]  /*7b30*/  LOP3.LUT R4, R4, 0x1e00, R224, 0xf8, !PT ;  /* 0x00001e0004047812 */ /* 0x000fe800078ef8e0 */
[-C--:B------:R-:W-:Y:S03]  /*7b40*/  HMMA.16816.F32.BF16 R140, R112, R110.reuse, R140 ;  /* 0x0000006e708c723c */ /* 0x080fe6000004188c */
[----:B------:R-:W-:Y:S05]  /*7b50*/  LEA R6, R4, UR4, 0x1 ;  /* 0x0000000404067c11 */ /* 0x000fea000f8e08ff */
        /* <DEDUP_REMOVED lines=11> */
[C---:B------:R-:W-:Y:S02]  /*7c10*/  LOP3.LUT R9, R245.reuse, 0x40, RZ, 0xfc, !PT ;  /* 0x00000040f5097812 */ /* 0x040fe400078efcff */
[----:B------:R-:W-:Y:S02]  /*7c20*/  LOP3.LUT R8, R245, 0x80, RZ, 0xfc, !PT ;  /* 0x00000080f5087812 */ /* 0x000fe400078efcff */
        /* <DEDUP_REMOVED lines=60> */
.L_x_410:
        /* <DEDUP_REMOVED lines=12> */
[----:B-----5:R-:W-:Y:S01]  /*80b0*/  F2FP.BF16.F32.PACK_AB R20, R21, R20 ;  /* 0x000000141514723e */ /* 0x020fe200000010ff */
        /* <DEDUP_REMOVED lines=217> */
[----:B------:R-:W-:-:S12]  /*8e50*/  UIMAD UR16, UR29, UR9, UR19 ;  /* 0x000000091d1072a4 */ /* 0x000fd8000f8e0213 */
.L_x_412:
        /* <DEDUP_REMOVED lines=10> */
[----:B-1----:R-:W-:Y:S01]  /*8f00*/  MOV R10, UR13 ;  /* 0x0000000d000a7c02 */ /* 0x002fe20008000f00 */
[----:B------:R-:W-:Y:S06]  /*8f10*/  BRA `(.L_x_414) ;  /* 0x0000000000187947 */ /* 0x000fec0003800000 */
.L_x_413:
[----:B------:R-:W3:Y:S01]  /*8f20*/  LDCU.64 UR8, c[0x0][0x5c8] ;  /* 0x0000b900ff0877ac */ /* 0x000ee20008000a00 */
[----:B------:R-:W-:-:S04]  /*8f30*/  UIADD3 UR12, UPT, UPT, UR43, UR45, URZ ;  /* 0x0000002d2b0c7290 */ /* 0x000fc8000fffe0ff */
[----:B---3--:R-:W-:Y:S02]  /*8f40*/  UIMAD.WIDE.U32 UR20, UR12, UR8, URZ ;  /* 0x000000080c1472a5 */ /* 0x008fe4000f8e00ff */
[----:B------:R-:W-:-:S04]  /*8f50*/  UIMAD UR12, UR12, UR9, URZ ;  /* 0x000000090c0c72a4 */ /* 0x000fc8000f8e02ff */
[----:B------:R-:W-:-:S06]  /*8f60*/  UIADD3 UR12, UPT, UPT, UR21, UR12, URZ ;  /* 0x0000000c150c7290 */ /* 0x000fcc000fffe0ff */
[----:B-1----:R-:W-:-:S07]  /*8f70*/  MOV R10, UR12 ;  /* 0x0000000c000a7c02 */ /* 0x002fce0008000f00 */
.L_x_414:
[----:B------:R-:W-:Y:S01]  /*8f80*/  BAR.SYNC.DEFER_BLOCKING 0x0 ;  /* 0x0000000000007b1d */ /* 0x000fe20000010000 */
[----:B------:R-:W-:Y:S02]  /*8f90*/  USHF.L.U32 UR14, UR46, 0x6, URZ ;  /* 0x000000062e0e7899 */ /* 0x000fe400080006ff */
[----:B------:R-:W-:Y:S02]  /*8fa0*/  USHF.L.U32 UR13, UR46, 0x6, URZ ;  /* 0x000000062e0d7899 */ /* 0x000fe400080006ff */
[----:B------:R-:W-:-:S03]  /*8fb0*/  UIMAD.WIDE.U32 UR40, UR14, UR10, URZ ;  /* 0x0000000a0e2872a5 */ /* 0x000fc6000f8e00ff */
[----:B--2---:R-:W1:Y:S01]  /*8fc0*/  LDC.64 R2, c[0x0][0x5d8] ;  /* 0x00017600ff027b82 */ /* 0x004e620000000a00 */
        /* <DEDUP_REMOVED lines=37> */
[----:B------:R-:W5:Y:S02]  /*9220*/  LDCU.64 UR12, c[0x0][0x560] ;  /* 0x0000ac00ff0c77ac */ /* 0x000f640008000a00 */
[----:B------:R-:W3:Y:S01]  /*9230*/  LDS.128 R64, [R6+0x14000] ;  /* 0x0140000006407984 */ /* 0x000ee20000000c00 */
        /* <DEDUP_REMOVED lines=8> */
[----:B-----5:R-:W-:-:S04]  /*92c0*/  LEA R76, P5, R78, UR12, 0x1 ;  /* 0x0000000c4e4c7c11 */ /* 0x020fc8000f8a08ff */
[----:B------:R-:W-:Y:S01]  /*92d0*/  LEA.HI.X R77, R78, UR13, R73, 0x1, P5 ;  /* 0x0000000d4e4d7c11 */ /* 0x000fe2000a8f0c49 */
[----:B------:R-:W2:Y:S04]  /*92e0*/  @!P3 LDS.128 R56, [R6+0x10000] ;  /* 0x010000000638b984 */ /* 0x000ea80000000c00 */
[----:B----4-:R4:W-:Y:S04]  /*92f0*/  @!P2 STG.E.128 desc[UR38][R76.64+0x80], R68 ;  /* 0x000080444c00a986 */ /* 0x0109e8000c101d26 */
[----:B---3--:R4:W-:Y:S04]  /*9300*/  @!P1 STG.E.128 desc[UR38][R76.64+0x100], R64 ;  /* 0x000100404c009986 */ /* 0x0089e8000c101d26 */
[----:B-1----:R4:W-:Y:S04]  /*9310*/  @!P0 STG.E.128 desc[UR38][R76.64+0x180], R60 ;  /* 0x0001803c4c008986 */ /* 0x0029e8000c101d26 */
[----:B--2---:R4:W-:Y:S02]  /*9320*/  @!P3 STG.E.128 desc[UR38][R76.64], R56 ;  /* 0x000000384c00b986 */ /* 0x0049e4000c101d26 */
.L_x_416:
[----:B------:R-:W-:Y:S05]  /*9330*/  BSYNC.RECONVERGENT B0 ;  /* 0x0000000000007941 */ /* 0x000fea0003800200 */
.L_x_415:
[----:B----4-:R2:W4:Y:S01]  /*9340*/  LDS.128 R56, [R6+0x17000] ;  /* 0x0170000006387984 */ /* 0x0105220000000c00 */
[----:B------:R-:W-:Y:S04]  /*9350*/  BSSY.RECONVERGENT B0, `(.L_x_417) ;  /* 0x0000014000007945 */ /* 0x000fe80003800200 */
[----:B------:R-:W-:Y:S05]  /*9360*/  @P6 BRA `(.L_x_418) ;  /* 0x0000000000486947 */ /* 0x000fea0003800000 */
[----:B------:R-:W5:Y:S01]  /*9370*/  LDCU UR16, c[0x0][0x440] ;  /* 0x00008800ff1077ac */ /* 0x000f620008000800 */
[----:B--23--:R-:W-:Y:S02]  /*9380*/  IMAD R6, R72, UR10, RZ ;  /* 0x0000000a48067c24 */ /* 0x00cfe4000f8e02ff */
[----:B------:R-:W-:Y:S01]  /*9390*/  IMAD.MOV.U32 R60, RZ, RZ, R74 ;  /* 0x000000ffff3c7224 */ /* 0x000fe200078e004a */
[----:B------:R-:W2:Y:S01]  /*93a0*/  LDCU.64 UR12, c[0x0][0x560] ;  /* 0x0000ac00ff0c77ac */ /* 0x000ea20008000a00 */
[----:B------:R-:W-:Y:S02]  /*93b0*/  IMAD.MOV.U32 R61, RZ, RZ, R3 ;  /* 0x000000ffff3d7224 */ /* 0x000fe400078e0003 */
[C---:B------:R-:W-:Y:S02]  /*93c0*/  IMAD R6, R11.reuse, UR11, R6 ;  /* 0x0000000b0b067c24 */ /* 0x040fe4000f8e0206 */
[----:B------:R-:W-:-:S04]  /*93d0*/  IMAD.WIDE.U32 R60, R11, UR10, R60 ;  /* 0x0000000a0b3c7c25 */ /* 0x000fc8000f8e003c */
[----:B------:R-:W-:Y:S01]  /*93e0*/  IMAD.IADD R6, R6, 0x1, R61 ;  /* 0x0000000106067824 */ /* 0x000fe200078e023d */
[----:B-----5:R-:W-:Y:S02]  /*93f0*/  ISETP.GE.AND P3, PT, R245, UR16, PT ;  /* 0x00000010f5007c0c */ /* 0x020fe4000bf66270 */
        /* <DEDUP_REMOVED lines=9> */
.L_x_418:
[----:B------:R-:W-:Y:S05]  /*9490*/  BSYNC.RECONVERGENT B0 ;  /* 0x0000000000007941 */ /* 0x000fea0003800200 */
.L_x_417:
[----:B--2---:R-:W-:Y:S01]  /*94a0*/  MOV R44, R245 ;  /* 0x000000f5002c7202 */ /* 0x004fe20000000f00 */
[----:B------:R-:W-:Y:S01]  /*94b0*/  UIMAD UR15, UR15, UR8, URZ ;  /* 0x000000080f0f72a4 */ /* 0x000fe2000f8e02ff */
[----:B------:R-:W-:Y:S01]  /*94c0*/  MOV R45, RZ ;  /* 0x000000ff002d7202 */ /* 0x000fe20000000f00 */
[----:B------:R-:W-:Y:S02]  /*94d0*/  BSSY.RECONVERGENT B0, `(.L_x_419) ;  /* 0x0000017000007945 */ /* 0x000fe40003800200 */
[----:B------:R-:W-:Y:S01]  /*94e0*/  UIMAD UR15, UR14, UR9, UR15 ;  /* 0x000000090e0f72a4 */ /* 0x000fe2000f8e020f */
[----:B------:R-:W-:-:S03]  /*94f0*/  IMAD.WIDE.U32 R2, R2, UR14, R44 ;  /* 0x0000000e02027c25 */ /* 0x000fc6000f8e002c */
[----:B------:R-:W-:-:S04]  /*9500*/  IADD3 R2, P0, PT, R2, UR20, RZ ;  /* 0x0000001402027c10 */ /* 0x000fc8000ff1e0ff */
[----:B------:R-:W-:-:S03]  /*9510*/  IADD3.X R3, PT, PT, R10, UR15, R3, P0, !PT ;  /* 0x0000000f0a037c10 */ /* 0x000fc600087fe403 */
[----:B------:R-:W-:-:S04]  /*9520*/  IMAD.WIDE.U32 R2, R4, UR25, R2 ;  /* 0x0000001904027c25 */ /* 0x000fc8000f8e0002 */
[----:B------:R-:W-:Y:S01]  /*9530*/  IMAD R5, R5, UR25, R3 ;  /* 0x0000001905057c24 */ /* 0x000fe2000f8e0203 */
[----:B------:R-:W-:Y:S06]  /*9540*/  @P4 BRA `(.L_x_420) ;  /* 0x00000000003c4947 */ /* 0x000fec0003800000 */
[----:B------:R-:W2:Y:S01]  /*9550*/  LDCU UR12, c[0x0][0x440] ;  /* 0x00008800ff0c77ac */ /* 0x000ea20008000800 */
[----:B------:R-:W-:Y:S01]  /*9560*/  IMAD.MOV.U32 R4, RZ, RZ, R2 ;  /* 0x000000ffff047224 */ /* 0x000fe200078e0002 */
[----:B------:R-:W5:Y:S03]  /*9570*/  LDCU.64 UR10, c[0x0][0x568] ;  /* 0x0000ad00ff0a77ac */ /* 0x000f660008000a00 */
[----:B------:R-:W-:-:S04]  /*9580*/  IMAD.WIDE.U32 R44, R0, UR8, R4 ;  /* 0x00000008002c7c25 */ /* 0x000fc8000f8e0004 */
[----:B------:R-:W-:Y:S01]  /*9590*/  IMAD R0, R0, UR9, R45 ;  /* 0x0000000900007c24 */ /* 0x000fe2000f8e022d */
[----:B--2---:R-:W-:Y:S02]  /*95a0*/  ISETP.GE.AND P3, PT, R245, UR12, PT ;  /* 0x0000000cf5007c0c */ /* 0x004fe4000bf66270 */
[----:B------:R-:W-:Y:S02]  /*95b0*/  ISETP.GE.AND P2, PT, R9, UR12, PT ;  /* 0x0000000c09007c0c */ /* 0x000fe4000bf46270 */
[----:B------:R-:W-:Y:S02]  /*95c0*/  ISETP.GE.AND P1, PT, R8, UR12, PT ;  /* 0x0000000c08007c0c */ /* 0x000fe4000bf26270 */
[----:B------:R-:W-:Y:S02]  /*95d0*/  ISETP.GE.AND P0, PT, R7, UR12, PT ;  /* 0x0000000c07007c0c */ /* 0x000fe4000bf06270 */
[----:B-----5:R-:W-:-:S04]  /*95e0*/  LEA R46, P4, R44, UR10, 0x1 ;  /* 0x0000000a2c2e7c11 */ /* 0x020fc8000f8808ff */
[----:B------:R-:W-:-:S05]  /*95f0*/  LEA.HI.X R47, R44, UR11, R0, 0x1, P4 ;  /* 0x0000000b2c2f7c11 */ /* 0x000fca000a0f0c00 */
[----:B-1----:R2:W-:Y:S04]  /*9600*/  @!P3 STG.E.128 desc[UR38][R46.64], R40 ;  /* 0x000000282e00b986 */ /* 0x0025e8000c101d26 */
[----:B------:R2:W-:Y:S04]  /*9610*/  @!P2 STG.E.128 desc[UR38][R46.64+0x80], R32 ;  /* 0x000080202e00a986 */ /* 0x0005e8000c101d26 */
[----:B------:R2:W-:Y:S04]  /*9620*/  @!P1 STG.E.128 desc[UR38][R46.64+0x100], R24 ;  /* 0x000100182e009986 */ /* 0x0005e8000c101d26 */
[----:B------:R2:W-:Y:S02]  /*9630*/  @!P0 STG.E.128 desc[UR38][R46.64+0x180], R16 ;  /* 0x000180102e008986 */ /* 0x0005e4000c101d26 */
.L_x_420:
[----:B------:R-:W-:Y:S05]  /*9640*/  BSYNC.RECONVERGENT B0 ;  /* 0x0000000000007941 */ /* 0x000fea0003800200 */
.L_x_419:
[----:B------:R-:W-:Y:S05]  /*9650*/  @P6 BRA `(.L_x_388) ;  /* 0x0000000000446947 */ /* 0x000fea0003800000 */
[----:B------:R-:W5:Y:S01]  /*9660*/  LDCU UR12, c[0x0][0x440] ;  /* 0x00008800ff0c77ac */ /* 0x000f620008000800 */
[----:B------:R-:W-:Y:S02]  /*9670*/  IMAD R72, R72, UR8, RZ ;  /* 0x0000000848487c24 */ /* 0x000fe4000f8e02ff */
[----:B------:R-:W-:Y:S01]  /*9680*/  IMAD.MOV.U32 R3, RZ, RZ, R5 ;  /* 0x000000ffff037224 */ /* 0x000fe200078e0005 */
[----:B------:R-:W1:Y:S01]  /*9690*/  LDCU.64 UR10, c[0x0][0x568] ;  /* 0x0000ad00ff0a77ac */ /* 0x000e620008000a00 */
[C---:B------:R-:W-:Y:S02]  /*96a0*/  IMAD R72, R11.reuse, UR9, R72 ;  /* 0x000000090b487c24 */ /* 0x040fe4000f8e0248 */
[----:B------:R-:W-:-:S04]  /*96b0*/  IMAD.WIDE.U32 R2, R11, UR8, R2 ;  /* 0x000000080b027c25 */ /* 0x000fc8000f8e0002 */
[----:B------:R-:W-:Y:S01]  /*96c0*/  IMAD.IADD R72, R72, 0x1, R3 ;  /* 0x0000000148487824 */ /* 0x000fe200078e0203 */
[----:B-----5:R-:W-:Y:S02]  /*96d0*/  ISETP.GE.AND P3, PT, R245, UR12, PT ;  /* 0x0000000cf5007c0c */ /* 0x020fe4000bf66270 */
[----:B------:R-:W-:Y:S02]  /*96e0*/  ISETP.GE.AND P2, PT, R9, UR12, PT ;  /* 0x0000000c09007c0c */ /* 0x000fe4000bf46270 */
[----:B------:R-:W-:Y:S02]  /*96f0*/  ISETP.GE.AND P1, PT, R8, UR12, PT ;  /* 0x0000000c08007c0c */ /* 0x000fe4000bf26270 */
[----:B------:R-:W-:Y:S02]  /*9700*/  ISETP.GE.AND P0, PT, R7, UR12, PT ;  /* 0x0000000c07007c0c */ /* 0x000fe4000bf06270 */
[----:B-1----:R-:W-:-:S04]  /*9710*/  LEA R4, P4, R2, UR10, 0x1 ;  /* 0x0000000a02047c11 */ /* 0x002fc8000f8808ff */
[----:B------:R-:W-:-:S05]  /*9720*/  LEA.HI.X R5, R2, UR11, R72, 0x1, P4 ;  /* 0x0000000b02057c11 */ /* 0x000fca000a0f0c48 */
[----:B------:R1:W-:Y:S04]  /*9730*/  @!P3 STG.E.128 desc[UR38][R4.64], R36 ;  /* 0x000000240400b986 */ /* 0x0003e8000c101d26 */
[----:B------:R1:W-:Y:S04]  /*9740*/  @!P2 STG.E.128 desc[UR38][R4.64+0x80], R28 ;  /* 0x0000801c0400a986 */ /* 0x0003e8000c101d26 */
[----:B------:R1:W-:Y:S04]  /*9750*/  @!P1 STG.E.128 desc[UR38][R4.64+0x100], R20 ;  /* 0x0001001404009986 */ /* 0x0003e8000c101d26 */
[----:B------:R1:W-:Y:S02]  /*9760*/  @!P0 STG.E.128 desc[UR38][R4.64+0x180], R12 ;  /* 0x0001800c04008986 */ /* 0x0003e4000c101d26 */
.L_x_388:
[----:B------:R-:W-:Y:S05]  /*9770*/  BSYNC.RECONVERGENT B1 ;  /* 0x0000000000017941 */ /* 0x000fea0003800200 */
.L_x_366:
[----:B------:R-:W5:Y:S01]  /*9780*/  LDCU UR9, c[0x0][0x438] ;  /* 0x00008700ff0977ac */ /* 0x000f620008000800 */
[----:B------:R-:W4:Y:S01]  /*9790*/  LDCU UR10, c[0x0][0x370] ;  /* 0x00006e00ff0a77ac */ /* 0x000f220008000800 */
[----:B-----5:R-:W-:-:S04]  /*97a0*/  UIADD3 UR9, UPT, UPT, UR9, 0x3f, URZ ;  /* 0x0000003f09097890 */ /* 0x020fc8000fffe0ff */
        /* <DEDUP_REMOVED lines=8> */
.L_x_422:
        /* <DEDUP_REMOVED lines=13> */
.L_x_1266:


//--------------------- .text._ZN5flash44flash_bwd_dq_dk_dv_loop_seqk_parallel_kernelI23Flash_bwd_kernel_traitsILi256ELi64ELi64ELi8ELi4ELi2ELi2ELb0ELb0EN7cutlass10bfloat16_tE19Flash_kernel_traitsILi256ELi64ELi64ELi8ES3_EELb0ELb1ELb0ELb0ELb0ELb0ELb0EEEvNS_16Flash_bwd_paramsE --------------------------
	.section	.text._ZN5flash44flash_bwd_dq_dk_dv_loop_seqk_parallel_kernelI23Flash_bwd_kernel_traitsILi256ELi64ELi64ELi8ELi4ELi2ELi2ELb0ELb0EN7cutlass10bfloat16_tE19Flash_kernel_traitsILi256ELi64ELi64ELi8ES3_EELb0ELb1ELb0ELb0ELb0ELb0ELb0EEEvNS_16Flash_bwd_paramsE,"ax",@progbits
	.align	128
        .global         _ZN5flash44flash_bwd_dq_dk_dv_loop_seqk_parallel_kernelI23Flash_bwd_kernel_traitsILi256ELi64ELi64ELi8ELi4ELi2ELi2ELb0ELb0EN7cutlass10bfloat16_tE19Flash_kernel_traitsILi256ELi64ELi64ELi8ES3_EELb0ELb1ELb0ELb0ELb0ELb0ELb0EEEvNS_16Flash_bwd_paramsE
        .type           _ZN5flash44flash_bwd_dq_dk_dv_loop_seqk_parallel_kernelI23Flash_bwd_kernel_traitsILi256ELi64ELi64ELi8ELi4ELi2ELi2ELb0ELb0EN7cutlass10bfloat16_tE19Flash_kernel_traitsILi256ELi64ELi64ELi8ES3_EELb0ELb1ELb0ELb0ELb0ELb0ELb0EEEvNS_16Flash_bwd_paramsE,@function
        .size           _ZN5flash44flash_bwd_dq_dk_dv_loop_seqk_parallel_kernelI23Flash_bwd_kernel_traitsILi256ELi64ELi64ELi8ELi4ELi2ELi2ELb0ELb0EN7cutlass10bfloat16_tE19Flash_kernel_traitsILi256ELi64ELi64ELi8ES3_EELb0ELb1ELb0ELb0ELb0ELb0ELb0EEEvNS_16Flash_bwd_paramsE,(.L_x_1267 - _ZN5flash44flash_bwd_dq_dk_dv_loop_seqk_parallel_kernelI23Flash_bwd_kernel_traitsILi256ELi64ELi64ELi8ELi4ELi2ELi2ELb0ELb0EN7cutlass10bfloat16_tE19Flash_kernel_traitsILi256ELi64ELi64ELi8ES3_EELb0ELb1ELb0ELb0ELb0ELb0ELb0EEEvNS_16Flash_bwd_paramsE)
        .other          _ZN5flash44flash_bwd_dq_dk_dv_loop_seqk_parallel_kernelI23Flash_bwd_kernel_traitsILi256ELi64ELi64ELi8ELi4ELi2ELi2ELb0ELb0EN7cutlass10bfloat16_tE19Flash_kernel_traitsILi256ELi64ELi64ELi8ES3_EELb0ELb1ELb0ELb0ELb0ELb0ELb0EEEvNS_16Flash_bwd_paramsE,@"STO_CUDA_ENTRY STV_DEFAULT"
_ZN5flash44flash_bwd_dq_dk_dv_loop_seqk_parallel_kernelI23Flash_bwd_kernel_traitsILi256ELi64ELi64ELi8ELi4ELi2ELi2ELb0ELb0EN7cutlass10bfloat16_tE19Flash_kernel_traitsILi256ELi64ELi64ELi8ES3_EELb0ELb1ELb0ELb0ELb0ELb0ELb0EEEvNS_16Flash_bwd_paramsE:
.text._ZN5flash44flash_bwd_dq_dk_dv_loop_seqk_parallel_kernelI23Flash_bwd_kernel_traitsILi256ELi64ELi64ELi8ELi4ELi2ELi2ELb0ELb0EN7cutlass10bfloat16_tE19Flash_kernel_traitsILi256ELi64ELi64ELi8ES3_EELb0ELb1ELb0ELb0ELb0ELb0ELb0EEEvNS_16Flash_bwd_paramsE:
        /* <DEDUP_REMOVED lines=17> */
[----:B------:R-:W-:Y:S01]  /*0110*/  UMOV UR11, 0x400 ;  /* 0x00000400000b7882 */ /* 0x000fe20000000000 */
[----:B------:R-:W-:Y:S01]  /*0120*/  UMOV UR9, 0x400 ;  /* 0x0000040000097882 */ /* 0x000fe20000000000 */
[----:B------:R-:W4:Y:S01]  /*0130*/  LDCU UR10, c[0x0][0x438] ;  /* 0x00008700ff0a77ac */ /* 0x000f220008000800 */
[----:B--2---:R-:W-:-:S04]  /*0140*/  UISETP.NE.U32.AND UP1, UPT, UR6, URZ, UPT ;  /* 0x000000ff0600728c */ /* 0x004fc8000bf25070 */
[----:B------:R-:W-:Y:S01]  /*0150*/  S2UR UR21, SR_CTAID.X ;  /* 0x00000000001579c3 */ /* 0x000fe20000002500 */
[----:B-1----:R-:W-:Y:S02]  /*0160*/  ULEA UR40, UP0, UR42, UR40, 0x2 ;  /* 0x000000282a287291 */ /* 0x002fe4000f8010ff */
[----:B---3--:R-:W-:Y:S02]  /*0170*/  UISETP.EQ.U32.AND UP2, UPT, UR4, URZ, UPT ;  /* 0x000000ff0400728c */ /* 0x008fe4000bf42070 */
[----:B------:R-:W-:Y:S02]  /*0180*/  ULEA.HI.X UR41, UR42, UR41, URZ, 0x2, UP0 ;  /* 0x000000292a297291 */ /* 0x000fe400080f14ff */
[----:B------:R-:W-:Y:S01]  /*0190*/  UISETP.NE.U32.AND UP0, UPT, UR6, URZ, UPT ;  /* 0x000000ff0600728c */ /* 0x000fe2000bf05070 */
[----:B------:R-:W-:Y:S01]  /*01a0*/  S2UR UR18, SR_CTAID.Y ;  /* 0x00000000001279c3 */ /* 0x000fe20000002600 */
[----:B------:R-:W-:Y:S02]  /*01b0*/  UISETP.NE.U32.AND UP6, UPT, UR4, URZ, UPT ;  /* 0x000000ff0400728c */ /* 0x000fe4000bfc5070 */
[----:B----4-:R-:W-:-:S02]  /*01c0*/  UISETP.NE.AND UP3, UPT, UR8, URZ, UPT ;  /* 0x000000ff0800728c */ /* 0x010fc4000bf65270 */
[----:B------:R-:W-:Y:S02]  /*01d0*/  UISETP.NE.AND.EX UP5, UPT, UR7, URZ, UPT, UP1 ;  /* 0x000000ff0700728c */ /* 0x000fe4000bfa5310 */
[----:B------:R-:W-:Y:S01]  /*01e0*/  UISETP.NE.AND.EX UP4, UPT, UR7, URZ, UPT, UP0 ;  /* 0x000000ff0700728c */ /* 0x000fe2000bf85300 */
[----:B------:R-:W1:Y:S01]  /*01f0*/  S2UR UR4, SR_CgaCtaId ;  /* 0x00000000000479c3 */ /* 0x000e620000008800 */
[----:B------:R-:W2:Y:S01]  /*0200*/  LDCU.64 UR6, c[0x0][0x470] ;  /* 0x00008e00ff0677ac */ /* 0x000ea20008000a00 */
[----:B------:R-:W-:Y:S02]  /*0210*/  UISETP.EQ.OR.EX UP0, UPT, UR5, URZ, !UP3, UP2 ;  /* 0x000000ff0500728c */ /* 0x000fe4000df02720 */
[----:B------:R-:W-:-:S04]  /*0220*/  UISETP.NE.AND.EX UP6, UPT, UR5, URZ, UPT, UP6 ;  /* 0x000000ff0500728c */ /* 0x000fc8000bfc5360 */
[----:B------:R-:W3:Y:S01]  /*0230*/  S2UR UR8, SR_CgaCtaId ;  /* 0x00000000000879c3 */ /* 0x000ee20000008800 */
[----:B------:R-:W-:Y:S01]  /*0240*/  UP2UR UR26, UPR, URZ, 0x1 ;  /* 0x00000001ff1a7883 */ /* 0x000fe20008000000 */
[----:B------:R-:W-:Y:S01]  /*0250*/  UMOV UR5, 0x400 ;  /* 0x0000040000057882 */ /* 0x000fe20000000000 */
[----:B------:R-:W-:Y:S01]  /*0260*/  UP2UR UR25, UPR, URZ, 0x8 ;  /* 0x00000008ff197883 */ /* 0x000fe20008000000 */
[----:B------:R-:W4:Y:S04]  /*0270*/  LDCU.64 UR34, c[0x0][0x358] ;  /* 0x00006b00ff2277ac */ /* 0x000f280008000a00 */
[----:B------:R-:W4:Y:S01]  /*0280*/  S2UR UR20, SR_CTAID.Z ;  /* 0x00000000001479c3 */ /* 0x000f220000002700 */
[----:B------:R-:W4:Y:S01]  /*0290*/  LDCU.64 UR28, c[0x0][0x460] ;  /* 0x00008c00ff1c77ac */ /* 0x000f220008000a00 */
[----:B--2---:R-:W-:-:S02]  /*02a0*/  UISETP.NE.U32.AND UP0, UPT, UR6, URZ, UPT ;  /* 0x000000ff0600728c */ /* 0x004fc4000bf05070 */
[----:B-1----:R-:W-:Y:S01]  /*02b0*/  ULEA UR4, UR4, UR5, 0x18 ;  /* 0x0000000504047291 */ /* 0x002fe2000f8ec0ff */
[----:B------:R-:W1:Y:S01]  /*02c0*/  LDCU UR19, c[0x0][0x438] ;  /* 0x00008700ff1377ac */ /* 0x000e620008000800 */
[----:B------:R-:W2:Y:S01]  /*02d0*/  @!UP4 LDCU UR22, c[0x0][0x434] ;  /* 0x00008680ff16c7ac */ /* 0x000ea20008000800 */
[----:B------:R-:W-:Y:S02]  /*02e0*/  ULEA UR24, UR24, UR11, 0x18 ;  /* 0x0000000b18187291 */ /* 0x000fe4000f8ec0ff */
[----:B---3--:R-:W-:Y:S02]  /*02f0*/  ULEA UR5, UR8, UR9, 0x18 ;  /* 0x0000000908057291 */ /* 0x008fe4000f8ec0ff */
[----:B------:R-:W-:Y:S01]  /*0300*/  UISETP.NE.AND.EX UP3, UPT, UR7, URZ, UPT, UP0 ;  /* 0x000000ff0700728c */ /* 0x000fe2000bf65300 */
[----:B------:R-:W-:Y:S01]  /*0310*/  UMOV UR31, 0xffff8000 ;  /* 0xffff8000001f7882 */ /* 0x000fe20000000000 */
[----:B------:R-:W-:Y:S01]  /*0320*/  UMOV UR32, URZ ;  /* 0x000000ff00207c82 */ /* 0x000fe20008000000 */
[----:B------:R-:W-:-:S08]  /*0330*/  UMOV UR33, URZ ;  /* 0x000000ff00217c82 */ /* 0x000fd00008000000 */
.L_x_479:
[----:B------:R-:W3:Y:S01]  /*0340*/  LDCU.64 UR8, c[0x0][0x478] ;  /* 0x00008f00ff0877ac */ /* 0x000ee20008000a00 */
[----:B------:R-:W-:Y:S02]  /*0350*/  PLOP3.LUT P1, PT, PT, PT, UP3, 0x80, 0x8 ;  /* 0x000000000008781c */ /* 0x000fe40003f2f038 */
[----:B------:R-:W-:Y:S01]  /*0360*/  PLOP3.LUT P4, PT, PT, PT, UP5, 0x80, 0x8 ;  /* 0x000000000008781c */ /* 0x000fe20003f8f058 */
[----:B------:R-:W-:Y:S01]  /*0370*/  @UP3 ULEA UR12, UP0, UR42, UR6, 0x2 ;  /* 0x000000062a0c3291 */ /* 0x000fe2000f8010ff */
[----:B------:R-:W-:Y:S01]  /*0380*/  PLOP3.LUT P2, PT, PT, PT, UP4, 0x80, 0x8 ;  /* 0x000000000008781c */ /* 0x000fe20003f4f048 */
[----:B------:R-:W-:Y:S02]  /*0390*/  UISETP.NE.AND UP2, UPT, UR26, URZ, UPT ;  /* 0x000000ff1a00728c */ /* 0x000fe4000bf45270 */
[----:B------:R-:W-:Y:S02]  /*03a0*/  @UP3 ULEA.HI.X UR13, UR42, UR7, URZ, 0x2, UP0 ;  /* 0x000000072a0d3291 */ /* 0x000fe400080f14ff */
[----:B----4-:R-:W-:-:S02]  /*03b0*/  IMAD.U32 R12, RZ, RZ, UR12 ;  /* 0x0000000cff0c7e24 */ /* 0x010fc4000f8e00ff */
[----:B------:R-:W-:Y:S02]  /*03c0*/  PLOP3.LUT P3, PT, PT, PT, UP2, 0x80, 0x8 ;  /* 0x000000000008781c */ /* 0x000fe40003f6f028 */
[----:B------:R-:W-:Y:S01]  /*03d0*/  IMAD.U32 R13, RZ, RZ, UR13 ;  /* 0x0000000dff0d7e24 */ /* 0x000fe2000f8e00ff */
[----:B----4-:R-:W-:Y:S02]  /*03e0*/  UIMAD.WIDE.U32 UR12, UR42, 0x4, UR28 ;  /* 0x000000042a0c78a5 */ /* 0x010fe4000f8e001c */
[----:B---3--:R-:W-:Y:S01]  /*03f0*/  UISETP.NE.U32.AND UP0, UPT, UR8, URZ, UPT ;  /* 0x000000ff0800728c */ /* 0x008fe2000bf05070 */
[----:B------:R-:W-:Y:S01]  /*0400*/  IMAD.U32 R6, RZ, RZ, UR40 ;  /* 0x00000028ff067e24 */ /* 0x000fe2000f8e00ff */
[----:B------:R-:W3:Y:S02]  /*0410*/  @P1 LDG.E R3, desc[UR34][R12.64] ;  /* 0x000000220c031981 */ /* 0x000ee4000c1e1900 */
[----:B------:R-:W-:-:S06]  /*0420*/  UISETP.NE.AND.EX UP0, UPT, UR9, URZ, UPT, UP0 ;  /* 0x000000ff0900728c */ /* 0x000fcc000bf05300 */
[----:B------:R-:W-:-:S05]  /*0430*/  PLOP3.LUT P0, PT, PT, PT, UP0, 0x80, 0x8 ;  /* 0x000000000008781c */ /* 0x000fca0003f0f008 */
[----:B------:R-:W-:Y:S01]  /*0440*/  @UP0 ULEA UR14, UP1, UR42, UR8, 0x2 ;  /* 0x000000082a0e0291 */ /* 0x000fe2000f8210ff */
[----:B------:R-:W-:Y:S01]  /*0450*/  IMAD.U32 R8, RZ, RZ, UR12 ;  /* 0x0000000cff087e24 */ /* 0x000fe2000f8e00ff */
[----:B------:R-:W4:Y:S02]  /*0460*/  @!UP0 LDCU UR11, c[0x0][0x43c] ;  /* 0x00008780ff0b87ac */ /* 0x000f240008000800 */
[----:B------:R-:W-:Y:S02]  /*0470*/  @UP0 ULEA.HI.X UR15, UR42, UR9, URZ, 0x2, UP1 ;  /* 0x000000092a0f0291 */ /* 0x000fe400088f14ff */
[----:B--2---:R-:W-:Y:S01]  /*0480*/  IMAD.U32 R10, RZ, RZ, UR14 ;  /* 0x0000000eff0a7e24 */ /* 0x004fe2000f8e00ff */
[----:B------:R-:W5:Y:S01]  /*0490*/  @!UP0 LDCU.64 UR8, c[0x0][0x488] ;  /* 0x00009100ff0887ac */ /* 0x000f620008000a00 */
[----:B------:R-:W-:Y:S02]  /*04a0*/  IMAD.U32 R9, RZ, RZ, UR13 ;  /* 0x0000000dff097e24 */ /* 0x000fe4000f8e00ff */
[----:B------:R-:W-:-:S02]  /*04b0*/  IMAD.U32 R7, RZ, RZ, UR41 ;  /* 0x00000029ff077e24 */ /* 0x000fc4000f8e00ff */
[----:B------:R-:W-:Y:S01]  /*04c0*/  IMAD.U32 R11, RZ, RZ, UR15 ;  /* 0x0000000fff0b7e24 */ /* 0x000fe2000f8e00ff */
[----:B------:R-:W2:Y:S04]  /*04d0*/  @P4 LDG.E R4, desc[UR34][R8.64] ;  /* 0x0000002208044981 */ /* 0x000ea8000c1e1900 */
[----:B------:R-:W2:Y:S04]  /*04e0*/  @P0 LDG.E R0, desc[UR34][R10.64] ;  /* 0x000000220a000981 */ /* 0x000ea8000c1e1900 */
[----:B------:R-:W2:Y:S04]  /*04f0*/  @P2 LDG.E R2, desc[UR34][R8.64+0x4] ;  /* 0x0000042208022981 */ /* 0x000ea8000c1e1900 */
[----:B------:R-:W2:Y:S01]  /*0500*/  @!P3 LDG.E R6, desc[UR34][R6.64] ;  /* 0x000000220606b981 */ /* 0x000ea2000c1e1900 */
[----:B------:R-:W-:Y:S01]  /*0510*/  UMOV UR37, URZ ;  /* 0x000000ff00257c82 */ /* 0x000fe20008000000 */
[----:B-----5:R-:W-:Y:S01]  /*0520*/  @!UP0 UISETP.NE.U32.AND UP1, UPT, UR8, URZ, UPT ;  /* 0x000000ff0800828c */ /* 0x020fe2000bf25070 */
[----:B------:R-:W-:Y:S01]  /*0530*/  UMOV UR17, 0xffffffff ;  /* 0xffffffff00117882 */ /* 0x000fe20000000000 */
[----:B------:R-:W-:-:S02]  /*0540*/  UMOV UR39, 0xffffffff ;  /* 0xffffffff00277882 */ /* 0x000fc40000000000 */
[----:B------:R-:W-:Y:S02]  /*0550*/  @!UP0 UISETP.NE.AND.EX UP1, UPT, UR9, URZ, UPT, UP1 ;  /* 0x000000ff0900828c */ /* 0x000fe4000bf25310 */
[----:B------:R-:W-:Y:S02]  /*0560*/  USHF.L.U32 UR30, UR38, 0x6, URZ ;  /* 0x00000006261e7899 */ /* 0x000fe400080006ff */
[----:B----4-:R-:W-:Y:S01]  /*0570*/  @!UP0 USEL UR9, UR11, URZ, UP1 ;  /* 0x000000ff0b098287 */ /* 0x010fe20008800000 */
[----:B---3--:R-:W-:Y:S02]  /*0580*/  @P1 R2UR UR37, R3 ;  /* 0x00000000032512ca */ /* 0x008fe400000e0000 */
[----:B--2---:R-:W-:Y:S02]  /*0590*/  @P4 R2UR UR17, R4 ;  /* 0x00000000041142ca */ /* 0x004fe400000e0000 */
[----:B------:R-:W-:Y:S02]  /*05a0*/  @P0 R2UR UR36, R0 ;  /* 0x00000000002402ca */ /* 0x000fe400000e0000 */
        /* <DEDUP_REMOVED lines=15> */
.L_x_423:
        /* <DEDUP_REMOVED lines=10> */
[----:B------:R-:W2:Y:S01]  /*0740*/  @!UP1 LDCU.64 UR10, c[0x0][0x398] ;  /* 0x00007300ff0a97ac */ /* 0x000ea20008000a00 */
[----:B------:R-:W3:Y:S02]  /*0750*/  @UP1 LDCU.64 UR8, c[0x0][0x3b0] ;  /* 0x00007600ff0817ac */ /* 0x000ee40008000a00 */
[----:B------:R-:W-:-:S04]  /*0760*/  USHF.R.S32.HI UR44, URZ, 0x6, UR44 ;  /* 0x00000006ff2c7899 */ /* 0x000fc8000801142c */
[----:B------:R-:W-:-:S04]  /*0770*/  USHF.L.U32 UR45, UR44, 0x6, URZ ;  /* 0x000000062c2d7899 */ /* 0x000fc800080006ff */
[----:B------:R-:W-:Y:S02]  /*0780*/  UIADD3 UR51, UPT, UPT, UR45, -0x40, URZ ;  /* 0xffffffc02d337890 */ /* 0x000fe4000fffe0ff */
[----:B--2---:R-:W-:Y:S02]  /*0790*/  @!UP1 UIMAD.WIDE.U32 UR54, UR42, UR10, URZ ;  /* 0x0000000a2a3692a5 */ /* 0x004fe4000f8e00ff */
[----:B---3--:R-:W-:Y:S02]  /*07a0*/  @UP1 UIMAD.WIDE.U32 UR12, UR17, UR8, URZ ;  /* 0x00000008110c12a5 */ /* 0x008fe4000f8e00ff */
[----:B------:R-:W-:Y:S02]  /*07b0*/  @!UP1 UIMAD UR53, UR42, UR11, UR55 ;  /* 0x0000000b2a3592a4 */ /* 0x000fe4000f8e0237 */
[----:B------:R-:W-:Y:S02]  /*07c0*/  @UP1 UIMAD UR53, UR17, UR9, UR13 ;  /* 0x00000009113512a4 */ /* 0x000fe4000f8e020d */
[----:B------:R-:W-:Y:S01]  /*07d0*/  USHF.R.S32.HI UR55, URZ, 0x1f, UR51 ;  /* 0x0000001fff377899 */ /* 0x000fe20008011433 */
[----:B------:R-:W-:Y:S01]  /*07e0*/  @UP1 UMOV UR54, UR12 ;  /* 0x0000000c00361c82 */ /* 0x000fe20008000000 */
[----:B------:R-:W-:Y:S10]  /*07f0*/  BRA.U UP2, `(.L_x_425) ;  /* 0x0000000102347547 */ /* 0x000ff4000b800000 */
        /* <DEDUP_REMOVED lines=9> */
[----:B------:R-:W-:-:S03]  /*0890*/  UIMAD UR9, UR42, UR9, UR11 ;  /* 0x000000092a0972a4 */ /* 0x000fc6000f8e020b */
[----:B------:R-:W-:-:S03]  /*08a0*/  UMOV UR52, UR10 ;  /* 0x0000000a00347c82 */ /* 0x000fc60008000000 */
[----:B------:R-:W-:Y:S01]  /*08b0*/  MOV R8, UR9 ;  /* 0x0000000900087c02 */ /* 0x000fe20008000f00 */
[----:B------:R-:W-:Y:S05]  /*08c0*/  BRA `(.L_x_426) ;  /* 0x00000000001c7947 */ /* 0x000fea0003800000 */
.L_x_425:
[----:B------:R-:W2:Y:S01]  /*08d0*/  LDCU.64 UR14, c[0x0][0x3b8] ;  /* 0x00007700ff0e77ac */ /* 0x000ea20008000a00 */
[----:B------:R-:W-:-:S04]  /*08e0*/  UIADD3 UR8, UPT, UPT, UR37, UR39, URZ ;  /* 0x0000002725087290 */ /* 0x000fc8000fffe0ff */
[----:B--2---:R-:W-:Y:S02]  /*08f0*/  UIMAD.WIDE.U32 UR10, UR8, UR14, URZ ;  /* 0x0000000e080a72a5 */ /* 0x004fe4000f8e00ff */
[----:B------:R-:W-:-:S04]  /*0900*/  UIMAD UR8, UR8, UR15, URZ ;  /* 0x0000000f080872a4 */ /* 0x000fc8000f8e02ff */
[----:B------:R-:W-:Y:S01]  /*0910*/  UIADD3 UR8, UPT, UPT, UR11, UR8, URZ ;  /* 0x000000080b087290 */ /* 0x000fe2000fffe0ff */
[----:B------:R-:W-:-:S05]  /*0920*/  UMOV UR52, UR10 ;  /* 0x0000000a00347c82 */ /* 0x000fca0008000000 */
[----:B------:R-:W-:Y:S02]  /*0930*/  MOV R8, UR8 ;  /* 0x0000000800087c02 */ /* 0x000fe40008000f00 */
.L_x_426:
[----:B------:R-:W2:Y:S01]  /*0940*/  LDC R0, c[0x0][0x3e8] ;  /* 0x0000fa00ff007b82 */ /* 0x000ea20000000800 */
[----:B------:R-:W3:Y:S01]  /*0950*/  S2R R2, SR_CTAID.Z ;  /* 0x0000000000027919 */ /* 0x000ee20000002700 */
[----:B------:R-:W-:Y:S01]  /*0960*/  USHF.R.S32.HI UR27, URZ, 0x1f, UR30 ;  /* 0x0000001fff1b7899 */ /* 0x000fe2000801141e */
[----:B--2---:R-:W-:-:S04]  /*0970*/  IABS R4, R0 ;  /* 0x0000000000047213 */ /* 0x004fc80000000000 */
[----:B------:R-:W2:Y:S01]  /*0980*/  I2F.RP R5, R4 ;  /* 0x0000000400057306 */ /* 0x000ea20000209400 */
[----:B---3--:R-:W-:-:S07]  /*0990*/  IABS R2, R2 ;  /* 0x0000000200027213 */ /* 0x008fce0000000000 */
[----:B--2---:R-:W2:Y:S02]  /*09a0*/  MUFU.RCP R6, R5 ;  /* 0x0000000500067308 */ /* 0x004ea40000001000 */
[----:B--2---:R-:W-:-:S06]  /*09b0*/  VIADD R6, R6, 0xffffffe ;  /* 0x0ffffffe06067836 */ /* 0x004fcc0000000000 */
[----:B------:R-:W2:Y:S02]  /*09c0*/  F2I.FTZ.U32.TRUNC.NTZ R7, R6 ;  /* 0x0000000600077305 */ /* 0x000ea4000021f000 */
[----:B--2---:R-:W-:Y:S01]  /*09d0*/  IMAD.MOV R3, RZ, RZ, -R7 ;  /* 0x000000ffff037224 */ /* 0x004fe200078e0a07 */
        /* <DEDUP_REMOVED lines=27> */
[----:B------:R-:W-:-:S06]  /*0b90*/  UIMAD UR9, UR42, UR9, UR49 ;  /* 0x000000092a0972a4 */ /* 0x000fcc000f8e0231 */
[----:B------:R-:W-:Y:S01]  /*0ba0*/  MOV R9, UR9 ;  /* 0x0000000900097c02 */ /* 0x000fe20008000f00 */
[----:B------:R-:W-:Y:S06]  /*0bb0*/  BRA `(.L_x_428) ;  /* 0x0000000000187947 */ /* 0x000fec0003800000 */
.L_x_427:
[----:B------:R-:W2:Y:S01]  /*0bc0*/  LDCU.64 UR12, c[0x0][0x3c0] ;  /* 0x00007800ff0c77ac */ /* 0x000ea20008000a00 */
[----:B------:R-:W-:-:S04]  /*0bd0*/  UIADD3 UR8, UPT, UPT, UR37, UR39, URZ ;  /* 0x0000002725087290 */ /* 0x000fc8000fffe0ff */
[----:B--2---:R-:W-:Y:S02]  /*0be0*/  UIMAD.WIDE.U32 UR48, UR8, UR12, URZ ;  /* 0x0000000c083072a5 */ /* 0x004fe4000f8e00ff */
[----:B------:R-:W-:-:S04]  /*0bf0*/  UIMAD UR8, UR8, UR13, URZ ;  /* 0x0000000d080872a4 */ /* 0x000fc8000f8e02ff */
[----:B------:R-:W-:-:S06]  /*0c00*/  UIADD3 UR8, UPT, UPT, UR49, UR8, URZ ;  /* 0x0000000831087290 */ /* 0x000fcc000fffe0ff */
[----:B------:R-:W-:-:S07]  /*0c10*/  MOV R9, UR8 ;  /* 0x0000000800097c02 */ /* 0x000fce0008000f00 */
.L_x_428:
[----:B------:R-:W2:Y:S01]  /*0c20*/  @!UP1 LDCU.64 UR10, c[0x0][0x588] ;  /* 0x0000b100ff0a97ac */ /* 0x000ea20008000a00 */
[----:B------:R-:W3:Y:S01]  /*0c30*/  @UP1 LDCU.64 UR8, c[0x0][0x590] ;  /* 0x0000b200ff0817ac */ /* 0x000ee20008000a00 */
[----:B------:R-:W4:Y:S01]  /*0c40*/  LDCU UR16, c[0x0][0x3e0] ;  /* 0x00007c00ff1077ac */ /* 0x000f220008000800 */
[----:B------:R-:W4:Y:S01]  /*0c50*/  LDCU UR49, c[0x0][0x44c] ;  /* 0x00008980ff3177ac */ /* 0x000f220008000800 */
[----:B--2---:R-:W-:-:S04]  /*0c60*/  @!UP1 UIMAD.WIDE.U32 UR62, UR42, UR10, URZ ;  /* 0x0000000a2a3e92a5 */ /* 0x004fc8000f8e00ff */
[----:B------:R-:W-:Y:S02]  /*0c70*/  @!UP1 UIMAD UR50, UR42, UR11, UR63 ;  /* 0x0000000b2a3292a4 */ /* 0x000fe4000f8e023f */
[----:B---3--:R-:W-:-:S04]  /*0c80*/  @UP1 UIMAD.WIDE.U32 UR10, UR17, UR8, URZ ;  /* 0x00000008110a12a5 */ /* 0x008fc8000f8e00ff */
[----:B------:R-:W-:Y:S02]  /*0c90*/  @UP1 UIMAD UR50, UR17, UR9, UR11 ;  /* 0x00000009113212a4 */ /* 0x000fe4000f8e020b */
[----:B----4-:R-:W-:Y:S01]  /*0ca0*/  UIMAD.WIDE UR66, UR16, UR49, URZ ;  /* 0x00000031104272a5 */ /* 0x010fe2000f8e02ff */
[----:B------:R-:W-:Y:S01]  /*0cb0*/  @UP1 UMOV UR62, UR10 ;  /* 0x0000000a003e1c82 */ /* 0x000fe20008000000 */
[----:B------:R-:W-:Y:S10]  /*0cc0*/  BRA.U UP1, `(.L_x_429) ;  /* 0x0000000101407547 */ /* 0x000ff4000b800000 */
[----:B------:R-:W2:Y:S01]  /*0cd0*/  LDCU UR46, c[0x0][0x444] ;  /* 0x00008880ff2e77ac */ /* 0x000ea20008000800 */
[----:B------:R-:W-:Y:S02]  /*0ce0*/  USHF.R.S32.HI UR9, URZ, 0x1f, UR16 ;  /* 0x0000001fff097899 */ /* 0x000fe40008011410 */
[----:B--2---:R-:W-:Y:S02]  /*0cf0*/  USHF.R.S32.HI UR8, URZ, 0x1f, UR46 ;  /* 0x0000001fff087899 */ /* 0x004fe4000801142e */
[----:B------:R-:W-:Y:S02]  /*0d00*/  UIMAD.WIDE.U32 UR46, UR42, UR46, URZ ;  /* 0x0000002e2a2e72a5 */ /* 0x000fe4000f8e00ff */
[----:B------:R-:W-:Y:S02]  /*0d10*/  UIMAD UR8, UR8, UR42, URZ ;  /* 0x0000002a080872a4 */ /* 0x000fe4000f8e02ff */
[----:B------:R-:W-:Y:S02]  /*0d20*/  UIMAD.WIDE.U32 UR10, UR46, UR16, URZ ;  /* 0x000000102e0a72a5 */ /* 0x000fe4000f8e00ff */
[----:B------:R-:W-:-:S02]  /*0d30*/  UIADD3 UR8, UPT, UPT, UR47, UR8, URZ ;  /* 0x000000082f087290 */ /* 0x000fc4000fffe0ff */
[----:B------:R-:W-:Y:S02]  /*0d40*/  UIMAD.WIDE.U32 UR58, UR10, UR49, URZ ;  /* 0x000000310a3a72a5 */ /* 0x000fe4000f8e00ff */
[----:B------:R-:W-:-:S04]  /*0d50*/  UIMAD UR8, UR8, UR16, URZ ;  /* 0x00000010080872a4 */ /* 0x000fc8000f8e02ff */
[----:B------:R-:W-:Y:S02]  /*0d60*/  UIMAD UR8, UR9, UR46, UR8 ;  /* 0x0000002e090872a4 */ /* 0x000fe4000f8e0208 */
[----:B------:R-:W-:Y:S02]  /*0d70*/  USHF.R.S32.HI UR9, URZ, 0x1f, UR49 ;  /* 0x0000001fff097899 */ /* 0x000fe40008011431 */
[----:B------:R-:W-:-:S04]  /*0d80*/  UIADD3 UR8, UPT, UPT, UR11, UR8, URZ ;  /* 0x000000080b087290 */ /* 0x000fc8000fffe0ff */
[----:B------:R-:W-:-:S04]  /*0d90*/  UIMAD UR8, UR8, UR49, URZ ;  /* 0x00000031080872a4 */ /* 0x000fc8000f8e02ff */
[----:B------:R-:W-:-:S04]  /*0da0*/  UIMAD UR8, UR9, UR10, UR8 ;  /* 0x0000000a090872a4 */ /* 0x000fc8000f8e0208 */
[----:B------:R-:W-:Y:S01]  /*0db0*/  UIADD3 UR8, UPT, UPT, UR59, UR8, URZ ;  /* 0x000000083b087290 */ /* 0x000fe2000fffe0ff */
[----:B------:R-:W-:Y:S11]  /*0dc0*/  BRA `(.L_x_430) ;  /* 0x00000000000c7947 */ /* 0x000ff60003800000 */
.L_x_429:
[----:B------:R-:W-:Y:S02]  /*0dd0*/  UIMAD.WIDE.U32 UR58, UR66, UR17, URZ ;  /* 0x00000011423a72a5 */ /* 0x000fe4000f8e00ff */
[----:B------:R-:W-:-:S04]  /*0de0*/  UIMAD UR8, UR67, UR17, URZ ;  /* 0x00000011430872a4 */ /* 0x000fc8000f8e02ff */
[----:B------:R-:W-:Y:S02]  /*0df0*/  UIADD3 UR8, UPT, UPT, UR59, UR8, URZ ;  /* 0x000000083b087290 */ /* 0x000fe4000fffe0ff */
.L_x_430:
[----:B------:R-:W2:Y:S01]  /*0e00*/  LDCU.U8 UR10, c[0x0][0x548] ;  /* 0x0000a900ff0a77ac */ /* 0x000ea20008000000 */
[----:B------:R-:W-:Y:S01]  /*0e10*/  USHF.L.U32 UR46, UR42, 0x7, URZ ;  /* 0x000000072a2e7899 */ /* 0x000fe200080006ff */
[----:B------:R-:W3:Y:S03]  /*0e20*/  LDCU.U8 UR61, c[0x0][0x5f0] ;  /* 0x0000be00ff3d77ac */ /* 0x000ee60008000000 */
[----:B------:R-:W-:-:S04]  /*0e30*/  USEL UR9, UR46, URZ, UP5 ;  /* 0x000000ff2e097287 */ /* 0x000fc8000a800000 */
[----:B------:R-:W-:Y:S02]  /*0e40*/  UIADD3 UR9, UP0, UPT, UR51, UR9, URZ ;  /* 0x0000000933097290 */ /* 0x000fe4000ff1e0ff */
[----:B--2---:R-:W-:Y:S02]  /*0e50*/  UISETP.NE.AND UP1, UPT, UR10, URZ, UPT ;  /* 0x000000ff0a00728c */ /* 0x004fe4000bf25270 */
[----:B------:R-:W-:Y:S02]  /*0e60*/  UIADD3.X UR57, UPT, UPT, URZ, UR55, URZ, UP0, !UPT ;  /* 0x00000037ff397290 */ /* 0x000fe400087fe4ff */
[----:B------:R-:W-:Y:S02]  /*0e70*/  UIMAD.WIDE.U32 UR64, UR9, UR66, URZ ;  /* 0x00000042094072a5 */ /* 0x000fe4000f8e00ff */
[----:B------:R-:W-:-:S04]  /*0e80*/  UIMAD UR57, UR57, UR66, URZ ;  /* 0x00000042393972a4 */ /* 0x000fc8000f8e02ff */
[----:B------:R-:W-:Y:S02]  /*0e90*/  UIMAD UR57, UR67, UR9, UR57 ;  /* 0x00000009433972a4 */ /* 0x000fe4000f8e0239 */
[----:B------:R-:W-:Y:S02]  /*0ea0*/  UIMAD UR9, UR23, UR49, URZ ;  /* 0x00000031170972a4 */ /* 0x000fe4000f8e02ff */
[----:B------:R-:W-:Y:S01]  /*0eb0*/  UIADD3 UR57, UPT, UPT, UR65, UR57, URZ ;  /* 0x0000003941397290 */ /* 0x000fe2000fffe0ff */
[----:B---3--:R-:W-:Y:S11]  /*0ec0*/  BRA.U !UP1, `(.L_x_431) ;  /* 0x00000001091c7547 */ /* 0x008ff6000b800000 */
[----:B------:R-:W2:Y:S01]  /*0ed0*/  LDCU UR10, c[0x0][0x434] ;  /* 0x00008680ff0a77ac */ /* 0x000ea20008000800 */
[----:B------:R-:W3:Y:S01]  /*0ee0*/  LDCU UR60, c[0x0][0x454] ;  /* 0x00008a80ff3c77ac */ /* 0x000ee20008000800 */
[----:B------:R-:W-:Y:S02]  /*0ef0*/  UISETP.NE.AND UP0, UPT, UR17, -0x1, UPT ;  /* 0xffffffff1100788c */ /* 0x000fe4000bf05270 */
[----:B--2---:R-:W-:-:S04]  /*0f00*/  UIMAD UR10, UR42, UR10, URZ ;  /* 0x0000000a2a0a72a4 */ /* 0x004fc8000f8e02ff */
[----:B------:R-:W-:-:S04]  /*0f10*/  USEL UR10, UR10, UR17, !UP0 ;  /* 0x000000110a0a7287 */ /* 0x000fc8000c000000 */
[----:B---3--:R-:W-:Y:S01]  /*0f20*/  UIMAD UR60, UR23, UR60, UR10 ;  /* 0x0000003c173c72a4 */ /* 0x008fe2000f8e020a */
[----:B------:R-:W-:Y:S05]  /*0f30*/  BRA `(.L_x_432) ;  /* 0x00000000000c7947 */ /* 0x000fea0003800000 */
.L_x_431:
[----:B------:R-:W2:Y:S01]  /*0f40*/  LDCU UR60, c[0x0][0x434] ;  /* 0x00008680ff3c77ac */ /* 0x000ea20008000800 */
[----:B------:R-:W-:-:S04]  /*0f50*/  UIMAD UR10, UR42, UR16, UR23 ;  /* 0x000000102a0a72a4 */ /* 0x000fc8000f8e0217 */
[----:B--2---:R-:W-:Y:S02]  /*0f60*/  UIMAD UR60, UR10, UR60, URZ ;  /* 0x0000003c0a3c72a4 */ /* 0x004fe4000f8e02ff */
.L_x_432:
[----:B------:R-:W-:Y:S01]  /*0f70*/  UIADD3 UR56, UPT, UPT, UR44, -0x1, URZ ;  /* 0xffffffff2c387890 */ /* 0x000fe2000fffe0ff */
[----:B------:R-:W-:Y:S09]  /*0f80*/  BRA.U !UP1, `(.L_x_433) ;  /* 0x0000000109247547 */ /* 0x000ff2000b800000 */
[----:B------:R-:W2:Y:S01]  /*0f90*/  LDCU UR10, c[0x0][0x444] ;  /* 0x00008880ff0a77ac */ /* 0x000ea20008000800 */
[----:B------:R-:W-:Y:S01]  /*0fa0*/  UISETP.NE.AND UP0, UPT, UR17, -0x1, UPT ;  /* 0xffffffff1100788c */ /* 0x000fe2000bf05270 */
[----:B------:R-:W3:Y:S10]  /*0fb0*/  LDCU UR11, c[0x0][0x430] ;  /* 0x00008600ff0b77ac */ /* 0x000ef40008000800 */
[----:B--2---:R-:W-:Y:S01]  /*0fc0*/  @!UP0 UIMAD UR17, UR42, UR10, URZ ;  /* 0x0000000a2a1182a4 */ /* 0x004fe2000f8e02ff */
[----:B------:R-:W3:Y:S03]  /*0fd0*/  LDCU UR10, c[0x0][0x454] ;  /* 0x00008a80ff0a77ac */ /* 0x000ee60008000800 */
[----:B------:R-:W-:-:S02]  /*0fe0*/  UIADD3 UR17, UPT, UPT, UR46, UR17, URZ ;  /* 0x000000112e117290 */ /* 0x000fc4000fffe0ff */
[----:B---3--:R-:W-:-:S04]  /*0ff0*/  ULEA UR10, UR11, UR10, 0x7 ;  /* 0x0000000a0b0a7291 */ /* 0x008fc8000f8e38ff */
[----:B------:R-:W-:Y:S01]  /*1000*/  UIMAD UR59, UR10, UR23, UR17 ;  /* 0x000000170a3b72a4 */ /* 0x000fe2000f8e0211 */
[----:B------:R-:W-:Y:S11]  /*1010*/  BRA `(.L_x_434) ;  /* 0x00000000000c7947 */ /* 0x000ff60003800000 */
.L_x_433:
[----:B------:R-:W2:Y:S01]  /*1020*/  LDCU UR59, c[0x0][0x444] ;  /* 0x00008880ff3b77ac */ /* 0x000ea20008000800 */
[----:B------:R-:W-:-:S04]  /*1030*/  UIMAD UR10, UR42, UR16, UR23 ;  /* 0x000000102a0a72a4 */ /* 0x000fc8000f8e0217 */
[----:B--2---:R-:W-:-:S12]  /*1040*/  UIMAD UR59, UR10, UR59, URZ ;  /* 0x0000003b0a3b72a4 */ /* 0x004fd8000f8e02ff */
.L_x_434:
[----:B------:R-:W-:Y:S01]  /*1050*/  USHF.R.S32.HI UR10, URZ, 0x1f, UR9 ;  /* 0x0000001fff0a7899 */ /* 0x000fe20008011409 */
[----:B------:R-:W2:Y:S01]  /*1060*/  S2R R0, SR_TID.X ;  /* 0x0000000000007919 */ /* 0x000ea20000002100 */
[----:B------:R-:W-:Y:S01]  /*1070*/  UIADD3 UR58, UP1, UP0, UR64, UR58, UR9 ;  /* 0x0000003a403a7290 */ /* 0x000fe2000f83e009 */
[----:B------:R-:W-:Y:S01]  /*1080*/  IMAD.MOV.U32 R21, RZ, RZ, RZ ;  /* 0x000000ffff157224 */ /* 0x000fe200078e00ff */
[----:B------:R-:W3:Y:S01]  /*1090*/  LDCU UR9, c[0x0][0x508] ;  /* 0x0000a100ff0977ac */ /* 0x000ee20008000800 */
[----:B------:R-:W-:Y:S01]  /*10a0*/  ISETP.NE.AND P3, PT, RZ, UR61, PT ;  /* 0x0000003dff007c0c */ /* 0x000fe2000bf65270 */
[----:B------:R-:W-:Y:S01]  /*10b0*/  BSSY.RECONVERGENT B1, `(.L_x_424) ;  /* 0x000086b000017945 */ /* 0x000fe20003800200 */
[----:B------:R-:W-:Y:S02]  /*10c0*/  UIADD3 UR47, UPT, UPT, UR30, UR43, URZ ;  /* 0x0000002b1e2f7290 */ /* 0x000fe4000fffe0ff */
[----:B------:R-:W-:Y:S02]  /*10d0*/  UIADD3.X UR57, UPT, UPT, UR57, UR8, UR10, UP1, UP0 ;  /* 0x0000000839397290 */ /* 0x000fe40008fe040a */
[----:B------:R-:W-:-:S02]  /*10e0*/  UIMAD UR49, UR16, UR49, URZ ;  /* 0x00000031103172a4 */ /* 0x000fc4000f8e02ff */
[----:B------:R-:W-:Y:S02]  /*10f0*/  ULEA UR59, UR56, UR59, 0x6 ;  /* 0x0000003b383b7291 */ /* 0x000fe4000f8e30ff */
[----:B------:R-:W-:Y:S02]  /*1100*/  ULEA UR60, UR56, UR60, 0x6 ;  /* 0x0000003c383c7291 */ /* 0x000fe4000f8e30ff */
[----:B---3--:R-:W-:-:S04]  /*1110*/  UIADD3 UR9, UPT, UPT, UR47, -UR9, -UR36 ;  /* 0x800000092f097290 */ /* 0x008fc8000fffe824 */
[----:B------:R-:W-:-:S04]  /*1120*/  USHF.R.S32.HI UR8, URZ, 0x1f, UR9 ;  /* 0x0000001fff087899 */ /* 0x000fc80008011409 */
[----:B------:R-:W-:Y:S01]  /*1130*/  ULEA.HI UR8, UR8, UR9, URZ, 0x6 ;  /* 0x0000000908087291 */ /* 0x000fe2000f8f30ff */
[----:B--2---:R-:W-:-:S03]  /*1140*/  IMAD.SHL.U32 R5, R0, 0x8, RZ ;  /* 0x0000000800057824 */ /* 0x004fc600078e00ff */
[----:B------:R-:W-:Y:S01]  /*1150*/  USHF.R.S32.HI UR46, URZ, 0x6, UR8 ;  /* 0x00000006ff2e7899 */ /* 0x000fe20008011408 */
[----:B------:R-:W-:Y:S02]  /*1160*/  SHF.R.U32.HI R4, RZ, 0x3, R0 ;  /* 0x00000003ff047819 */ /* 0x000fe40000011600 */
[----:B------:R-:W-:Y:S01]  /*1170*/  LOP3.LUT R20, R5, 0x38, RZ, 0xc0, !PT ;  /* 0x0000003805147812 */ /* 0x000fe200078ec0ff */
[----:B------:R-:W-:-:S03]  /*1180*/  UISETP.LT.AND UP0, UPT, URZ, UR46, UPT ;  /* 0x0000002eff00728c */ /* 0x000fc6000bf01270 */
[----:B------:R-:W2:Y:S01]  /*1190*/  LDCU.128 UR8, c[0x0][0x590] ;  /* 0x0000b200ff0877ac */ /* 0x000ea20008000c00 */
[----:B------:R-:W-:Y:S01]  /*11a0*/  IADD3 R2, P0, PT, R20, UR62, RZ ;  /* 0x0000003e14027c10 */ /* 0x000fe2000ff1e0ff */
[----:B------:R-:W-:-:S04]  /*11b0*/  USEL UR46, URZ, UR46, !UP0 ;  /* 0x0000002eff2e7287 */ /* 0x000fc8000c000000 */
[----:B------:R-:W-:Y:S01]  /*11c0*/  IMAD.X R3, RZ, RZ, UR50, P0 ;  /* 0x00000032ff037e24 */ /* 0x000fe200080e06ff */
[----:B------:R-:W3:Y:S01]  /*11d0*/  LDCU.64 UR62, c[0x0][0x420] ;  /* 0x00008400ff3e77ac */ /* 0x000ee20008000a00 */
[----:B------:R-:W-:Y:S02]  /*11e0*/  UISETP.GT.AND UP0, UPT, UR44, UR46, UPT ;  /* 0x0000002e2c00728c */ /* 0x000fe4000bf04270 */
[----:B--2---:R-:W-:Y:S01]  /*11f0*/  UIMAD UR17, UR55, UR8, URZ ;  /* 0x00000008371172a4 */ /* 0x004fe2000f8e02ff */
[----:B------:R-:W-:Y:S01]  /*1200*/  IMAD.U32 R10, RZ, RZ, UR8 ;  /* 0x00000008ff0a7e24 */ /* 0x000fe2000f8e00ff */
[----:B------:R-:W-:Y:S01]  /*1210*/  MOV R12, UR10 ;  /* 0x0000000a000c7c02 */ /* 0x000fe20008000f00 */
[----:B------:R-:W-:Y:S01]  /*1220*/  IMAD.U32 R16, RZ, RZ, UR11 ;  /* 0x0000000bff107e24 */ /* 0x000fe2000f8e00ff */
[----:B------:R-:W-:Y:S01]  /*1230*/  UIMAD UR17, UR51, UR9, UR17 ;  /* 0x00000009331172a4 */ /* 0x000fe2000f8e0211 */
[----:B------:R-:W-:Y:S01]  /*1240*/  IMAD.WIDE.U32 R10, R10, UR51, R2 ;  /* 0x000000330a0a7c25 */ /* 0x000fe2000f8e0002 */
[----:B------:R-:W2:Y:S01]  /*1250*/  LDCU.64 UR10, c[0x0][0x550] ;  /* 0x0000aa00ff0a77ac */ /* 0x000ea20008000a00 */
[----:B------:R-:W4:Y:S03]  /*1260*/  LDC.64 R2, c[0x0][0x3b0] ;  /* 0x0000ec00ff027b82 */ /* 0x000f260000000a00 */
[----:B------:R-:W-:Y:S01]  /*1270*/  VIADD R11, R11, UR17 ;  /* 0x000000110b0b7c36 */ /* 0x000fe20008000000 */
[----:B------:R-:W-:Y:S01]  /*1280*/  USHF.L.U64.HI UR50, UR8, 0x5, UR9 ;  /* 0x0000000508327899 */ /* 0x000fe20008010209 */
[----:B------:R-:W-:-:S03]  /*1290*/  IMAD.WIDE.U32 R12, R12, UR23, R10 ;  /* 0x000000170c0c7c25 */ /* 0x000fc6000f8e000a */
[----:B------:R-:W5:Y:S01]  /*12a0*/  LDCU.64 UR16, c[0x0][0x3c8] ;  /* 0x00007900ff1077ac */ /* 0x000f620008000a00 */
[----:B------:R-:W1:Y:S01]  /*12b0*/  LDC.64 R10, c[0x0][0x5f8] ;  /* 0x00017e00ff0a7b82 */ /* 0x000e620000000a00 */
[----:B------:R-:W-:Y:S01]  /*12c0*/  IMAD R17, R16, UR23, R13 ;  /* 0x0000001710117c24 */ /* 0x000fe2000f8e020d */
[----:B------:R-:W-:Y:S01]  /*12d0*/  LOP3.LUT R13, R0, 0x1f, RZ, 0xc0, !PT ;  /* 0x0000001f000d7812 */ /* 0x000fe200078ec0ff */
[----:B------:R-:W-:Y:S01]  /*12e0*/  IMAD.MOV.U32 R16, RZ, RZ, R12 ;  /* 0x000000ffff107224 */ /* 0x000fe200078e000c */
[----:B------:R-:W-:-:S03]  /*12f0*/  SHF.R.U32.HI R12, RZ, 0x5, R0 ;  /* 0x00000005ff0c7819 */ /* 0x000fc60000011600 */
[----:B------:R-:W-:-:S04]  /*1300*/  IMAD.WIDE.U32 R16, R4, UR8, R16 ;  /* 0x0000000804107c25 */ /* 0x000fc8000f8e0010 */
[----:B------:R-:W-:Y:S01]  /*1310*/  IMAD R13, R12, UR49, R13 ;  /* 0x000000310c0d7c24 */ /* 0x000fe2000f8e020d */
[----:B--2---:R-:W-:Y:S01]  /*1320*/  LEA R242, P2, R16, UR10, 0x1 ;  /* 0x0000000a10f27c11 */ /* 0x004fe2000f8408ff */
[----:B------:R-:W-:Y:S02]  /*1330*/  IMAD R12, R4, UR9, R17 ;  /* 0x00000009040c7c24 */ /* 0x000fe4000f8e0211 */
[C---:B----4-:R-:W-:Y:S02]  /*1340*/  IMAD R14, R2.reuse, UR55, RZ ;  /* 0x00000037020e7c24 */ /* 0x050fe4000f8e02ff */
[----:B------:R-:W-:Y:S01]  /*1350*/  IMAD.WIDE.U32 R18, R2, UR51, R20 ;  /* 0x0000003302127c25 */ /* 0x000fe2000f8e0014 */
[----:B------:R-:W-:Y:S02]  /*1360*/  LEA.HI.X R243, R16, UR11, R12, 0x1, P2 ;  /* 0x0000000b10f37c11 */ /* 0x000fe400090f0c0c */
[----:B------:R-:W-:Y:S01]  /*1370*/  IADD3 R16, PT, PT, R4, 0x20, RZ ;  /* 0x0000002004107810 */ /* 0x000fe20007ffe0ff */
[----:B------:R-:W-:Y:S01]  /*1380*/  IMAD R14, R3, UR51, R14 ;  /* 0x00000033030e7c24 */ /* 0x000fe2000f8e020e */
[----:B------:R-:W-:Y:S01]  /*1390*/  IADD3 R24, P0, PT, R18, UR54, RZ ;  /* 0x0000003612187c10 */ /* 0x000fe2000ff1e0ff */
[----:B-1----:R-:W-:Y:S01]  /*13a0*/  IMAD.WIDE.U32 R22, R10, UR21, RZ ;  /* 0x000000150a167c25 */ /* 0x002fe2000f8e00ff */
[----:B-----5:R-:W-:Y:S01]  /*13b0*/  MOV R18, UR16 ;  /* 0x0000001000127c02 */ /* 0x020fe20008000f00 */
[----:B------:R-:W-:Y:S01]  /*13c0*/  USHF.L.U32 UR51, UR8, 0x5, URZ ;  /* 0x0000000508337899 */ /* 0x000fe200080006ff */
[----:B------:R-:W-:Y:S01]  /*13d0*/  IADD3.X R25, PT, PT, R19, UR53, R14, P0, !PT ;  /* 0x0000003513197c10 */ /* 0x000fe200087fe40e */
[----:B------:R-:W-:Y:S01]  /*13e0*/  IMAD.U32 R14, RZ, RZ, UR17 ;  /* 0x00000011ff0e7e24 */ /* 0x000fe2000f8e00ff */
[----:B------:R-:W1:Y:S01]  /*13f0*/  LDCU.64 UR16, c[0x0][0x570] ;  /* 0x0000ae00ff1077ac */ /* 0x000e620008000a00 */
[----:B------:R-:W-:Y:S01]  /*1400*/  SEL R10, R22, RZ, P3 ;  /* 0x000000ff160a7207 */ /* 0x000fe20001800000 */
[----:B------:R-:W-:-:S02]  /*1410*/  IMAD R11, R11, UR21, R23 ;  /* 0x000000150b0b7c24 */ /* 0x000fc4000f8e0217 */
[----:B------:R-:W-:Y:S01]  /*1420*/  IMAD.WIDE.U32 R18, R18, UR23, R24 ;  /* 0x0000001712127c25 */ /* 0x000fe2000f8e0018 */
[----:B------:R-:W2:Y:S01]  /*1430*/  LDCU.64 UR8, c[0x0][0x380] ;  /* 0x00007000ff0877ac */ /* 0x000ea20008000a00 */
[----:B------:R-:W-:Y:S02]  /*1440*/  IADD3 R10, P1, P0, R13, UR58, R10 ;  /* 0x0000003a0d0a7c10 */ /* 0x000fe4000f83e00a */
[----:B------:R-:W-:Y:S01]  /*1450*/  IMAD R19, R14, UR23, R19 ;  /* 0x000000170e137c24 */ /* 0x000fe2000f8e0213 */
[----:B------:R-:W-:Y:S01]  /*1460*/  USHF.L.U32 UR53, UR49, 0x6, URZ ;  /* 0x0000000631357899 */ /* 0x000fe200080006ff */
[----:B------:R-:W-:Y:S01]  /*1470*/  SHF.R.S32.HI R13, RZ, 0x1f, R13 ;  /* 0x0000001fff0d7819 */ /* 0x000fe2000001140d */
[----:B------:R-:W4:Y:S01]  /*1480*/  LDCU.64 UR54, c[0x0][0x5e8] ;  /* 0x0000bd00ff3677ac */ /* 0x000f220008000a00 */
[----:B------:R-:W-:Y:S01]  /*1490*/  SEL R14, R11, RZ, P3 ;  /* 0x000000ff0b0e7207 */ /* 0x000fe20001800000 */
[----:B------:R-:W-:Y:S02]  /*14a0*/  IMAD.SHL.U32 R17, R2, 0x20, RZ ;  /* 0x0000002002117824 */ /* 0x000fe400078e00ff */
[----:B------:R-:W-:Y:S01]  /*14b0*/  IMAD.U32 R12, RZ, RZ, UR53 ;  /* 0x00000035ff0c7e24 */ /* 0x000fe2000f8e00ff */
[----:B------:R-:W-:Y:S01]  /*14c0*/  IADD3.X R13, PT, PT, R13, UR57, R14, P1, P0 ;  /* 0x000000390d0d7c10 */ /* 0x000fe20008fe040e */
[----:B------:R-:W-:Y:S01]  /*14d0*/  IMAD.WIDE.U32 R14, R4, R2, R18 ;  /* 0x00000002040e7225 */ /* 0x000fe200078e0012 */
[----:B------:R-:W-:-:S03]  /*14e0*/  IADD3 R11, P0, PT, R10, UR53, RZ ;  /* 0x000000350a0b7c10 */ /* 0x000fc6000ff1e0ff */
[----:B------:R-:W-:Y:S01]  /*14f0*/  IMAD R10, R4, R3, R15 ;  /* 0x00000003040a7224 */ /* 0x000fe200078e020f */
[----:B------:R-:W-:Y:S02]  /*1500*/  LEA.HI.X.SX32 R12, R12, R13, 0x1, P0 ;  /* 0x0000000d0c0c7211 */ /* 0x000fe400000f0eff */
[C---:B-1----:R-:W-:Y:S02]  /*1510*/  LEA R240, P0, R11.reuse, UR16, 0x2 ;  /* 0x000000100bf07c11 */ /* 0x042fe4000f8010ff */
[----:B--2---:R-:W-:Y:S02]  /*1520*/  LEA R244, P1, R14, UR8, 0x1 ;  /* 0x000000080ef47c11 */ /* 0x004fe4000f8208ff */
[----:B------:R-:W-:Y:S01]  /*1530*/  LEA.HI.X R241, R11, UR17, R12, 0x2, P0 ;  /* 0x000000110bf17c11 */ /* 0x000fe200080f140c */
[----:B----4-:R-:W-:Y:S01]  /*1540*/  UIMAD.WIDE UR10, UR59, 0x4, UR54 ;  /* 0x000000043b0a78a5 */ /* 0x010fe2000f8e0236 */
[----:B------:R-:W-:Y:S01]  /*1550*/  SHF.L.U64.HI R11, R2, 0x5, R3 ;  /* 0x00000005020b7819 */ /* 0x000fe20000010203 */
[----:B---3--:R-:W-:Y:S01]  /*1560*/  UIMAD.WIDE UR54, UR60, 0x4, UR62 ;  /* 0x000000043c3678a5 */ /* 0x008fe2000f8e023e */
[----:B------:R-:W-:-:S02]  /*1570*/  IADD3 R3, P0, PT, R4, 0x20, RZ ;  /* 0x0000002004037810 */ /* 0x000fc40007f1e0ff */
[----:B------:R-:W-:Y:S02]  /*1580*/  LEA.HI.X R245, R14, UR9, R10, 0x1, P1 ;  /* 0x000000090ef57c11 */ /* 0x000fe400088f0c0a */
[C---:B------:R-:W-:Y:S01]  /*1590*/  LOP3.LUT R15, R20.reuse, 0x40, RZ, 0xfc, !PT ;  /* 0x00000040140f7812 */ /* 0x040fe200078efcff */
[----:B------:R-:W-:Y:S01]  /*15a0*/  IMAD.X R2, RZ, RZ, RZ, P0 ;  /* 0x000000ffff027224 */ /* 0x000fe200000e06ff */
        /* <DEDUP_REMOVED lines=16> */
.L_x_436:
[----:B------:R-:W1:Y:S01]  /*16b0*/  LDCU.64 UR12, c[0x0][0x5c0] ;  /* 0x0000b800ff0c77ac */ /* 0x000e620008000a00 */
[----:B------:R-:W-:-:S04]  /*16c0*/  UIADD3 UR8, UPT, UPT, UR37, UR39, URZ ;  /* 0x0000002725087290 */ /* 0x000fc8000fffe0ff */
[----:B-1----:R-:W-:Y:S02]  /*16d0*/  UIMAD.WIDE.U32 UR16, UR8, UR12, URZ ;  /* 0x0000000c081072a5 */ /* 0x002fe4000f8e00ff */
[----:B------:R-:W-:-:S04]  /*16e0*/  UIMAD UR8, UR8, UR13, URZ ;  /* 0x0000000d080872a4 */ /* 0x000fc8000f8e02ff */
[----:B------:R-:W-:-:S06]  /*16f0*/  UIADD3 UR8, UPT, UPT, UR17, UR8, URZ ;  /* 0x0000000811087290 */ /* 0x000fcc000fffe0ff */
[----:B------:R-:W-:Y:S02]  /*1700*/  MOV R5, UR8 ;  /* 0x0000000800057c02 */ /* 0x000fe40008000f00 */
.L_x_437:
        /* <DEDUP_REMOVED lines=13> */
.L_x_438:
[----:B------:R-:W1:Y:S01]  /*17e0*/  LDCU.64 UR10, c[0x0][0x5c8] ;  /* 0x0000b900ff0a77ac */ /* 0x000e620008000a00 */
[----:B------:R-:W-:-:S04]  /*17f0*/  UIADD3 UR37, UPT, UPT, UR37, UR39, URZ ;  /* 0x0000002725257290 */ /* 0x000fc8000fffe0ff */
[----:B-1----:R-:W-:Y:S02]  /*1800*/  UIMAD.WIDE.U32 UR14, UR37, UR10, URZ ;  /* 0x0000000a250e72a5 */ /* 0x002fe4000f8e00ff */
[----:B------:R-:W-:-:S04]  /*1810*/  UIMAD UR37, UR37, UR11, URZ ;  /* 0x0000000b252572a4 */ /* 0x000fc8000f8e02ff */
[----:B------:R-:W-:-:S06]  /*1820*/  UIADD3 UR37, UPT, UPT, UR15, UR37, URZ ;  /* 0x000000250f257290 */ /* 0x000fcc000fffe0ff */
[----:B------:R-:W-:-:S07]  /*1830*/  MOV R0, UR37 ;  /* 0x0000002500007c02 */ /* 0x000fce0008000f00 */
.L_x_439:
        /* <DEDUP_REMOVED lines=32> */
.L_x_441:
[----:B------:R-:W-:Y:S05]  /*1a40*/  BSYNC.RECONVERGENT B0 ;  /* 0x0000000000007941 */ /* 0x000fea0003800200 */
.L_x_440:
        /* <DEDUP_REMOVED lines=19> */
.L_x_443:
[----:B------:R-:W-:Y:S05]  /*1b80*/  BSYNC.RECONVERGENT B0 ;  /* 0x0000000000007941 */ /* 0x000fea0003800200 */
.L_x_442:
[----:B------:R-:W3:Y:S01]  /*1b90*/  LDCU.64 UR8, c[0x0][0x5e0] ;  /* 0x0000bc00ff0877ac */ /* 0x000ee20008000a00 */
[----:B------:R-:W-:Y:S01]  /*1ba0*/  MOV R5, UR10 ;  /* 0x0000000a00057c02 */ /* 0x000fe20008000f00 */
[----:B------:R-:W-:Y:S01]  /*1bb0*/  BSSY.RECONVERGENT B0, `(.L_x_444) ;  /* 0x000001b000007945 */ /* 0x000fe20003800200 */
[----:B------:R-:W-:-:S03]  /*1bc0*/  UIMAD UR27, UR27, UR10, URZ ;  /* 0x0000000a1b1b72a4 */ /* 0x000fc6000f8e02ff */
[----:B--2---:R-:W-:Y:S01]  /*1bd0*/  IMAD.WIDE.U32 R6, R5, UR30, R20 ;  /* 0x0000001e05067c25 */ /* 0x004fe2000f8e0014 */
        /* <DEDUP_REMOVED lines=24> */
.L_x_445:
[----:B------:R-:W-:Y:S05]  /*1d60*/  BSYNC.RECONVERGENT B0 ;  /* 0x0000000000007941 */ /* 0x000fea0003800200 */
.L_x_444:
        /* <DEDUP_REMOVED lines=20> */
.L_x_435:
[----:B------:R-:W-:Y:S01]  /*1eb0*/  ULOP3.LUT UR8, UR56, 0x80000001, URZ, 0xc0, !UPT ;  /* 0x8000000138087892 */ /* 0x000fe2000f8ec0ff */
[----:B------:R-:W-:Y:S01]  /*1ec0*/  LOP3.LUT R13, R5, 0x1f8, RZ, 0xc0, !PT ;  /* 0x000001f8050d7812 */ /* 0x000fe200078ec0ff */
[----:B------:R-:W-:Y:S01]  /*1ed0*/  UIMAD UR56, UR56, -0x40, UR43 ;  /* 0xffffffc0383878a4 */ /* 0x000fe2000f8e022b */
[----:B------:R-:W-:Y:S01]  /*1ee0*/  @P3 BAR.SYNC.DEFER_BLOCKING 0x0 ;  /* 0x0000000000003b1d */ /* 0x000fe20000010000 */
[----:B------:R-:W-:Y:S01]  /*1ef0*/  UISETP.NE.AND UP0, UPT, UR8, 0x1, UPT ;  /* 0x000000010800788c */ /* 0x000fe2000bf05270 */
[----:B------:R-:W-:-:S03]  /*1f00*/  LOP3.LUT R10, R13, 0x38, R0, 0x78, !PT ;  /* 0x000000380d0a7812 */ /* 0x000fc600078e7800 */
[----:B------:R-:W-:Y:S01]  /*1f10*/  ISETP.GE.AND P6, PT, R4, UR56, PT ;  /* 0x0000003804007c0c */ /* 0x000fe2000bfc6270 */
[----:B------:R-:W-:Y:S01]  /*1f20*/  USEL UR16, URZ, 0x8000, UP0 ;  /* 0x00008000ff107887 */ /* 0x000fe20008000000 */
[----:B------:R-:W-:Y:S01]  /*1f30*/  LOP3.LUT R13, R10, 0x1e00, R5, 0xf8, !PT ;  /* 0x00001e000a0d7812 */ /* 0x000fe200078ef805 */
[----:B------:R-:W-:Y:S03]  /*1f40*/  BSSY.RECONVERGENT B0, `(.L_x_447) ;  /* 0x0000021000007945 */ /* 0x000fe60003800200 */
        /* <DEDUP_REMOVED lines=28> */
.L_x_448:
[----:B------:R2:W-:Y:S04]  /*2110*/  STS.128 [R13+0x10000], RZ ;  /* 0x010000ff0d007388 */ /* 0x0005e80000000c00 */
[----:B------:R2:W-:Y:S04]  /*2120*/  STS.128 [R13+0x12000], RZ ;  /* 0x012000ff0d007388 */ /* 0x0005e80000000c00 */
[----:B------:R2:W-:Y:S04]  /*2130*/  STS.128 [R13+0x14000], RZ ;  /* 0x014000ff0d007388 */ /* 0x0005e80000000c00 */
[----:B------:R2:W-:Y:S02]  /*2140*/  STS.128 [R13+0x16000], RZ ;  /* 0x016000ff0d007388 */ /* 0x0005e40000000c00 */
.L_x_449:
[----:B------:R-:W-:Y:S05]  /*2150*/  BSYNC.RECONVERGENT B0 ;  /* 0x0000000000007941 */ /* 0x000fea0003800200 */
.L_x_447:
        /* <DEDUP_REMOVED lines=37> */
.L_x_451:
[----:B------:R-:W-:Y:S05]  /*23b0*/  BSYNC.RECONVERGENT B0 ;  /* 0x0000000000007941 */ /* 0x000fea0003800200 */
.L_x_450:
[----:B------:R-:W-:Y:S01]  /*23c0*/  BSSY.RECONVERGENT B0, `(.L_x_452) ;  /* 0x0000021000007945 */ /* 0x000fe20003800200 */
[----:B------:R-:W-:-:S03]  /*23d0*/  IADD3 R237, PT, PT, R13, UR16, RZ ;  /* 0x000000100ded7c10 */ /* 0x000fc6000fffe0ff */
        /* <DEDUP_REMOVED lines=27> */
.L_x_453:
[----:B------:R1:W-:Y:S04]  /*2590*/  STS.128 [R237], RZ ;  /* 0x000000ffed007388 */ /* 0x0003e80000000c00 */
[----:B------:R1:W-:Y:S04]  /*25a0*/  STS.128 [R237+0x2000], RZ ;  /* 0x002000ffed007388 */ /* 0x0003e80000000c00 */
[----:B------:R1:W-:Y:S04]  /*25b0*/  STS.128 [R237+0x4000], RZ ;  /* 0x004000ffed007388 */ /* 0x0003e80000000c00 */
[----:B------:R1:W-:Y:S02]  /*25c0*/  STS.128 [R237+0x6000], RZ ;  /* 0x006000ffed007388 */ /* 0x0003e40000000c00 */
.L_x_454:
[----:B------:R-:W-:Y:S05]  /*25d0*/  BSYNC.RECONVERGENT B0 ;  /* 0x0000000000007941 */ /* 0x000fea0003800200 */
.L_x_452:
[--C-:B------:R-:W-:Y:S01]  /*25e0*/  SHF.R.U32.HI R10, RZ, 0x1, R0.reuse ;  /* 0x00000001ff0a7819 */ /* 0x100fe20000011600 */
[----:B------:R-:W-:Y:S01]  /*25f0*/  IMAD.MOV.U32 R235, RZ, RZ, 0x7f800000 ;  /* 0x7f800000ffeb7424 */ /* 0x000fe200078e00ff */
[----:B------:R-:W-:Y:S01]  /*2600*/  SHF.R.U32.HI R236, RZ, 0x2, R0 ;  /* 0x00000002ffec7819 */ /* 0x000fe20000011600 */
[----:B------:R-:W-:Y:S01]  /*2610*/  IMAD.MOV.U32 R234, RZ, RZ, 0x7f800000 ;  /* 0x7f800000ffea7424 */ /* 0x000fe200078e00ff */
[----:B----4-:R-:W-:-:S04]  /*2620*/  LOP3.LUT R19, R10, 0x30, RZ, 0xc0, !PT ;  /* 0x000000300a137812 */ /* 0x010fc800078ec0ff */
[----:B------:R-:W-:Y:S01]  /*2630*/  LOP3.LUT R236, R19, 0x7, R236, 0xf8, !PT ;  /* 0x0000000713ec7812 */ /* 0x000fe200078ef8ec */
[----:B------:R-:W-:-:S03]  /*2640*/  IMAD.MOV.U32 R19, RZ, RZ, 0x4 ;  /* 0x00000004ff137424 */ /* 0x000fc600078e00ff */
[C---:B------:R-:W-:Y:S01]  /*2650*/  ISETP.GE.AND P1, PT, R236.reuse, UR56, PT ;  /* 0x00000038ec007c0c */ /* 0x040fe2000bf26270 */
[----:B------:R-:W-:-:S05]  /*2660*/  VIADD R18, R236, 0x8 ;  /* 0x00000008ec127836 */ /* 0x000fca0000000000 */
[----:B------:R-:W-:Y:S01]  /*2670*/  ISETP.GE.AND P0, PT, R18, UR56, PT ;  /* 0x0000003812007c0c */ /* 0x000fe2000bf06270 */
[----:B------:R-:W-:-:S06]  /*2680*/  IMAD.WIDE.U32 R18, R236, R19, UR54 ;  /* 0x00000036ec127e25 */ /* 0x000fcc000f8e0013 */
        /* <DEDUP_REMOVED lines=35> */
.L_x_456:
[----:B------:R-:W-:Y:S05]  /*28c0*/  BSYNC.RECONVERGENT B0 ;  /* 0x0000000000007941 */ /* 0x000fea0003800200 */
.L_x_455:
        /* <DEDUP_REMOVED lines=48> */
.L_x_458:
[----:B------:R2:W-:Y:S04]  /*2bd0*/  STS.128 [R13+0x18000], RZ ;  /* 0x018000ff0d007388 */ /* 0x0005e80000000c00 */
[----:B------:R2:W-:Y:S04]  /*2be0*/  STS.128 [R13+0x1a000], RZ ;  /* 0x01a000ff0d007388 */ /* 0x0005e80000000c00 */
[----:B------:R2:W-:Y:S04]  /*2bf0*/  STS.128 [R13+0x1c000], RZ ;  /* 0x01c000ff0d007388 */ /* 0x0005e80000000c00 */
[----:B------:R2:W-:Y:S02]  /*2c00*/  STS.128 [R13+0x1e000], RZ ;  /* 0x01e000ff0d007388 */ /* 0x0005e40000000c00 */
.L_x_459:
[----:B------:R-:W-:Y:S05]  /*2c10*/  BSYNC.RECONVERGENT B0 ;  /* 0x0000000000007941 */ /* 0x000fea0003800200 */
.L_x_457:
        /* <DEDUP_REMOVED lines=11> */
[----:B------:R-:W-:Y:S02]  /*2cd0*/  IMAD.MOV.U32 R17, RZ, RZ, R11 ;  /* 0x000000ffff117224 */ /* 0x000fe400078e000b */
        /* <DEDUP_REMOVED lines=29> */
.L_x_461:
[----:B------:R-:W-:Y:S05]  /*2eb0*/  BSYNC.RECONVERGENT B0 ;  /* 0x0000000000007941 */ /* 0x000fea0003800200 */
.L_x_460:
        /* <DEDUP_REMOVED lines=20> */
[----:B---3--:R-:W-:Y:S02]  /*3000*/  LEA R16, P4, R18, UR8, 0x1 ;  /* 0x0000000812107c11 */ /* 0x008fe4000f8808ff */
        /* <DEDUP_REMOVED lines=24> */
.L_x_463:
[----:B------:R2:W-:Y:S04]  /*3190*/  STS.128 [R13+0x20000], RZ ;  /* 0x020000ff0d007388 */ /* 0x0005e80000000c00 */
[----:B------:R2:W-:Y:S04]  /*31a0*/  STS.128 [R13+0x22000], RZ ;  /* 0x022000ff0d007388 */ /* 0x0005e80000000c00 */
[----:B------:R2:W-:Y:S04]  /*31b0*/  STS.128 [R13+0x24000], RZ ;  /* 0x024000ff0d007388 */ /* 0x0005e80000000c00 */
[----:B------:R2:W-:Y:S02]  /*31c0*/  STS.128 [R13+0x26000], RZ ;  /* 0x026000ff0d007388 */ /* 0x0005e40000000c00 */
.L_x_464:
[----:B------:R-:W-:Y:S05]  /*31d0*/  BSYNC.RECONVERGENT B0 ;  /* 0x0000000000007941 */ /* 0x000fea0003800200 */
.L_x_462:
        /* <DEDUP_REMOVED lines=41> */
.L_x_466:
[----:B------:R-:W-:Y:S05]  /*3470*/  BSYNC.RECONVERGENT B0 ;  /* 0x0000000000007941 */ /* 0x000fea0003800200 */
.L_x_465:
[----:B--2---:R-:W-:Y:S01]  /*3480*/  IMAD.SHL.U32 R2, R0, 0x40, RZ ;  /* 0x0000004000027824 */ /* 0x004fe200078e00ff */
[----:B------:R-:W-:Y:S01]  /*3490*/  LOP3.LUT R3, R6, 0x20, RZ, 0xc0, !PT ;  /* 0x0000002006037812 */ /* 0x000fe200078ec0ff */
[C---:B------:R-:W-:Y:S01]  /*34a0*/  IMAD.SHL.U32 R9, R0.reuse, 0x20, RZ ;  /* 0x0000002000097824 */ /* 0x040fe200078e00ff */
[----:B-1----:R-:W-:Y:S01]  /*34b0*/  SHF.R.U32.HI R232, RZ, 0x2, R220 ;  /* 0x00000002ffe87819 */ /* 0x002fe200000116dc */
[----:B------:R-:W-:Y:S01]  /*34c0*/  IMAD.SHL.U32 R227, R0, 0x10, RZ ;  /* 0x0000001000e37824 */ /* 0x000fe200078e00ff */
[----:B------:R-:W-:Y:S01]  /*34d0*/  LOP3.LUT R12, R2, 0x1c0, RZ, 0xc0, !PT ;  /* 0x000001c0020c7812 */ /* 0x000fe200078ec0ff */
[C---:B------:R-:W-:Y:S01]  /*34e0*/  IMAD.SHL.U32 R219, R220.reuse, 0x2, RZ ;  /* 0x00000002dcdb7824 */ /* 0x040fe200078e00ff */
[----:B------:R-:W-:Y:S01]  /*34f0*/  LOP3.LUT R3, R3, 0x18, R4, 0xf8, !PT ;  /* 0x0000001803037812 */ /* 0x000fe200078ef804 */
[----:B------:R-:W-:Y:S01]  /*3500*/  IMAD.SHL.U32 R217, R220, 0x20, RZ ;  /* 0x00000020dcd97824 */ /* 0x000fe200078e00ff */
[----:B------:R-:W-:Y:S01]  /*3510*/  LOP3.LUT R6, R2, 0x200, RZ, 0xc0, !PT ;  /* 0x0000020002067812 */ /* 0x000fe200078ec0ff */
[----:B------:R-:W-:Y:S01]  /*3520*/  IMAD.SHL.U32 R216, R220, 0x40, RZ ;  /* 0x00000040dcd87824 */ /* 0x000fe200078e00ff */
[----:B------:R-:W-:Y:S01]  /*3530*/  LOP3.LUT R7, R12, 0x38, R5, 0xf8, !PT ;  /* 0x000000380c077812 */ /* 0x000fe200078ef805 */
[----:B------:R-:W-:Y:S01]  /*3540*/  IMAD.SHL.U32 R218, R220, 0x8, RZ ;  /* 0x00000008dcda7824 */ /* 0x000fe200078e00ff */
[----:B------:R-:W-:Y:S01]  /*3550*/  LOP3.LUT R8, R9, 0x200, RZ, 0xc0, !PT ;  /* 0x0000020009087812 */ /* 0x000fe200078ec0ff */
[----:B------:R-:W1:Y:S01]  /*3560*/  S2R R249, SR_TID.X ;  /* 0x0000000000f97919 */ /* 0x000e620000002100 */
[----:B------:R-:W-:Y:S01]  /*3570*/  LOP3.LUT R4, R3, 0x1c0, R2, 0xf8, !PT ;  /* 0x000001c003047812 */ /* 0x000fe200078ef802 */
[----:B------:R-:W2:Y:S01]  /*3580*/  LDC R250, c[0x0][0x44c] ;  /* 0x00011300fffa7b82 */ /* 0x000ea20000000800 */
[----:B------:R-:W-:Y:S01]  /*3590*/  LOP3.LUT R6, R6, 0xc00, R9, 0xf8, !PT ;  /* 0x00000c0006067812 */ /* 0x000fe200078ef809 */
[----:B------:R-:W0:Y:S01]  /*35a0*/  LDGDEPBAR ;  /* 0x00000000000079af */ /* 0x000e220000000000 */
[C---:B------:R-:W-:Y:S01]  /*35b0*/  LOP3.LUT R3, R7.reuse, 0x8, R10, 0x78, !PT ;  /* 0x0000000807037812 */ /* 0x040fe200078e780a */
[----:B------:R-:W3:Y:S01]  /*35c0*/  LDCU UR13, c[0x0][0x590] ;  /* 0x0000b200ff0d77ac */ /* 0x000ee20008000800 */
[----:B------:R-:W-:Y:S01]  /*35d0*/  LOP3.LUT R227, R8, 0x3800, R227, 0xf8, !PT ;  /* 0x0000380008e37812 */ /* 0x000fe200078ef8e3 */
[----:B------:R-:W-:Y:S01]  /*35e0*/  IMAD.MOV.U32 R230, RZ, RZ, 0x40 ;  /* 0x00000040ffe67424 */ /* 0x000fe200078e00ff */
[----:B------:R-:W-:Y:S01]  /*35f0*/  LOP3.LUT R8, R7, 0x8, R0, 0x78, !PT ;  /* 0x0000000807087812 */ /* 0x000fe200078e7800 */
[----:B------:R-:W-:Y:S01]  /*3600*/  IMAD.SHL.U32 R7, R220, 0x10, RZ ;  /* 0x00000010dc077824 */ /* 0x000fe200078e00ff */
[----:B------:R-:W-:Y:S01]  /*3610*/  LOP3.LUT R5, R4, 0x38, R5, 0x78, !PT ;  /* 0x0000003804057812 */ /* 0x000fe200078e7805 */
[----:B------:R-:W-:Y:S01]  /*3620*/  IMAD.MOV.U32 R228, RZ, RZ, 0x20 ;  /* 0x00000020ffe47424 */ /* 0x000fe200078e00ff */
[----:B------:R-:W-:Y:S01]  /*3630*/  LOP3.LUT R9, R219, 0x38, RZ, 0xc0, !PT ;  /* 0x00000038db097812 */ /* 0x000fe200078ec0ff */
[----:B------:R-:W-:Y:S01]  /*3640*/  IMAD.MOV.U32 R247, RZ, RZ, 0x3f ;  /* 0x0000003ffff77424 */ /* 0x000fe200078e00ff */
[----:B------:R-:W-:Y:S01]  /*3650*/  LOP3.LUT R6, R6, R3, RZ, 0xfc, !PT ;  /* 0x0000000306067212 */ /* 0x000fe200078efcff */
[----:B------:R-:W-:Y:S01]  /*3660*/  IMAD.MOV.U32 R246, RZ, RZ, 0x37 ;  /* 0x00000037fff67424 */ /* 0x000fe200078e00ff */
[----:B------:R-:W-:Y:S01]  /*3670*/  LOP3.LUT R4, R217, 0x200, RZ, 0xc0, !PT ;  /* 0x00000200d9047812 */ /* 0x000fe200078ec0ff */
[----:B------:R-:W-:Y:S01]  /*3680*/  IMAD.MOV.U32 R252, RZ, RZ, 0x20 ;  /* 0x00000020fffc7424 */ /* 0x000fe200078e00ff */
[----:B------:R-:W-:Y:S01]  /*3690*/  LOP3.LUT R3, R216, 0x1c0, RZ, 0xc0, !PT ;  /* 0x000001c0d8037812 */ /* 0x000fe200078ec0ff */
[----:B------:R-:W-:Y:S01]  /*36a0*/  IMAD.MOV.U32 R251, RZ, RZ, 0x40 ;  /* 0x00000040fffb7424 */ /* 0x000fe200078e00ff */
[----:B------:R-:W-:Y:S01]  /*36b0*/  R2P PR, R0, 0x6 ;  /* 0x0000000600007804 */ /* 0x000fe20000000000 */
[----:B------:R-:W-:Y:S01]  /*36c0*/  IMAD.MOV.U32 R239, RZ, RZ, 0x4 ;  /* 0x00000004ffef7424 */ /* 0x000fe200078e00ff */
[----:B------:R-:W-:-:S02]  /*36d0*/  LOP3.LUT R0, R9, 0x20, R232, 0x78, !PT ;  /* 0x0000002009007812 */ /* 0x000fc400078e78e8 */
[----:B------:R-:W-:Y:S02]  /*36e0*/  CS2R R190, SRZ ;  /* 0x0000000000be7805 */ /* 0x000fe4000001ff00 */
[----:B------:R-:W-:Y:S02]  /*36f0*/  LOP3.LUT R9, R4, 0x3800, R7, 0xf8, !PT ;  /* 0x0000380004097812 */ /* 0x000fe400078ef807 */
[----:B------:R-:W-:Y:S02]  /*3700*/  CS2R R188, SRZ ;  /* 0x0000000000bc7805 */ /* 0x000fe4000001ff00 */
[----:B------:R-:W-:Y:S02]  /*3710*/  LOP3.LUT R5, R5, 0x200, R2, 0xf8, !PT ;  /* 0x0000020005057812 */ /* 0x000fe400078ef802 */
[----:B------:R-:W-:Y:S02]  /*3720*/  CS2R R194, SRZ ;  /* 0x0000000000c27805 */ /* 0x000fe4000001ff00 */
[----:B------:R-:W-:-:S02]  /*3730*/  LOP3.LUT R3, R3, 0x38, R218, 0xf8, !PT ;  /* 0x0000003803037812 */ /* 0x000fc400078ef8da */
[----:B------:R-:W-:Y:S02]  /*3740*/  CS2R R192, SRZ ;  /* 0x0000000000c07805 */ /* 0x000fe4000001ff00 */
[----:B------:R-:W-:Y:S02]  /*3750*/  LOP3.LUT R4, R216, 0x200, RZ, 0xc0, !PT ;  /* 0x00000200d8047812 */ /* 0x000fe400078ec0ff */
[----:B------:R-:W-:Y:S02]  /*3760*/  CS2R R186, SRZ ;  /* 0x0000000000ba7805 */ /* 0x000fe4000001ff00 */
[----:B------:R-:W-:Y:S02]  /*3770*/  SHF.R.U32.HI R2, RZ, 0x1, R220 ;  /* 0x00000001ff027819 */ /* 0x000fe400000116dc */
[----:B------:R-:W-:Y:S02]  /*3780*/  CS2R R184, SRZ ;  /* 0x0000000000b87805 */ /* 0x000fe4000001ff00 */
[----:B------:R-:W-:-:S02]  /*3790*/  LOP3.LUT R227, R227, R8, RZ, 0xfc, !PT ;  /* 0x00000008e3e37212 */ /* 0x000fc400078efcff */
[----:B------:R-:W-:Y:S02]  /*37a0*/  CS2R R182, SRZ ;  /* 0x0000000000b67805 */ /* 0x000fe4000001ff00 */
[----:B------:R-:W-:Y:S02]  /*37b0*/  LOP3.LUT R8, R217, 0xc00, RZ, 0xc0, !PT ;  /* 0x00000c00d9087812 */ /* 0x000fe400078ec0ff */
[----:B------:R-:W-:Y:S02]  /*37c0*/  CS2R R180, SRZ ;  /* 0x0000000000b47805 */ /* 0x000fe4000001ff00 */
[----:B------:R-:W-:Y:S02]  /*37d0*/  LOP3.LUT R7, R0, 0x1c0, R7, 0xf8, !PT ;  /* 0x000001c000077812 */ /* 0x000fe400078ef807 */
[----:B------:R-:W-:Y:S02]  /*37e0*/  CS2R R174, SRZ ;  /* 0x0000000000ae7805 */ /* 0x000fe4000001ff00 */
        /* <DEDUP_REMOVED lines=8> */
[-C--:B------:R-:W-:Y:S02]  /*3870*/  LOP3.LUT R0, R0, R221.reuse, RZ, 0xfc, !PT ;  /* 0x000000dd00007212 */ /* 0x080fe400078efcff */
[----:B------:R-:W-:Y:S02]  /*3880*/  CS2R R168, SRZ ;  /* 0x0000000000a87805 */ /* 0x000fe4000001ff00 */
[----:B------:R-:W-:Y:S02]  /*3890*/  LOP3.LUT R221, R4, R221, RZ, 0xfc, !PT ;  /* 0x000000dd04dd7212 */ /* 0x000fe400078efcff */
[----:B------:R-:W-:Y:S02]  /*38a0*/  CS2R R166, SRZ ;  /* 0x0000000000a67805 */ /* 0x000fe4000001ff00 */
[----:B------:R-:W-:Y:S01]  /*38b0*/  LOP3.LUT R4, R8, R7, RZ, 0xfc, !PT ;  /* 0x0000000708047212 */ /* 0x000fe200078efcff */
[----:B------:R-:W-:Y:S01]  /*38c0*/  IMAD.U32 R7, RZ, RZ, UR45 ;  /* 0x0000002dff077e24 */ /* 0x000fe2000f8e00ff */
[----:B------:R-:W-:-:S02]  /*38d0*/  SEL R230, R230, 0xffffffc0, !P2 ;  /* 0xffffffc0e6e67807 */ /* 0x000fc40005000000 */
[----:B------:R-:W-:Y:S02]  /*38e0*/  CS2R R164, SRZ ;  /* 0x0000000000a47805 */ /* 0x000fe4000001ff00 */
[----:B------:R-:W-:Y:S01]  /*38f0*/  LEA R227, R227, UR24, 0x1 ;  /* 0x00000018e3e37c11 */ /* 0x000fe2000f8e08ff */
[----:B------:R4:W-:Y:S01]  /*3900*/  STL [R1], R4 ;  /* 0x0000000401007387 */ /* 0x0009e20000100800 */
[----:B------:R-:W-:Y:S02]  /*3910*/  IADD3 R7, PT, PT, R7, UR36, R236 ;  /* 0x0000002407077c10 */ /* 0x000fe4000fffe0ec */
[----:B------:R-:W-:Y:S02]  /*3920*/  CS2R R158, SRZ ;  /* 0x00000000009e7805 */ /* 0x000fe4000001ff00 */
[----:B------:R-:W-:Y:S01]  /*3930*/  LOP3.LUT R238, R3, 0x8, R220, 0x78, !PT ;  /* 0x0000000803ee7812 */ /* 0x000fe200078e78dc */
[----:B------:R-:W-:Y:S01]  /*3940*/  IMAD.IADD R225, R230, 0x1, R227 ;  /* 0x00000001e6e17824 */ /* 0x000fe200078e02e3 */
[----:B------:R-:W-:Y:S01]  /*3950*/  LOP3.LUT P0, RZ, R220, 0x4, RZ, 0xc0, !PT ;  /* 0x00000004dcff7812 */ /* 0x000fe2000780c0ff */
[----:B------:R-:W-:Y:S01]  /*3960*/  VIADD R7, R7, -UR43 ;  /* 0x8000002b07077c36 */ /* 0x000fe20008000000 */
[----:B------:R-:W-:Y:S01]  /*3970*/  LEA R6, R6, UR24, 0x1 ;  /* 0x0000001806067c11 */ /* 0x000fe2000f8e08ff */
[----:B------:R-:W-:Y:S01]  /*3980*/  STL [R1+0x4], R237 ;  /* 0x000004ed01007387 */ /* 0x000fe20000100800 */
[----:B------:R-:W-:-:S02]  /*3990*/  LEA R5, R5, UR24, 0x1 ;  /* 0x0000001805057c11 */ /* 0x000fc4000f8e08ff */
[----:B------:R-:W-:Y:S02]  /*39a0*/  CS2R R156, SRZ ;  /* 0x00000000009c7805 */ /* 0x000fe4000001ff00 */
[----:B------:R-:W-:Y:S01]  /*39b0*/  SEL R228, R228, 0xffffffe0, !P1 ;  /* 0xffffffe0e4e47807 */ /* 0x000fe20004800000 */
[----:B------:R3:W-:Y:S01]  /*39c0*/  STL [R1+0x8], R7 ;  /* 0x0000080701007387 */ /* 0x0007e20000100800 */
[----:B------:R-:W-:Y:S02]  /*39d0*/  LOP3.LUT R8, R218, 0x38, RZ, 0xc0, !PT ;  /* 0x00000038da087812 */ /* 0x000fe400078ec0ff */
[----:B------:R-:W-:Y:S02]  /*39e0*/  CS2R R162, SRZ ;  /* 0x0000000000a27805 */ /* 0x000fe4000001ff00 */
[----:B------:R-:W-:Y:S02]  /*39f0*/  LOP3.LUT R238, R9, R238, RZ, 0xfc, !PT ;  /* 0x000000ee09ee7212 */ /* 0x000fe400078efcff */
        /* <DEDUP_REMOVED lines=8> */
[----:B------:R-:W-:Y:S01]  /*3a80*/  CS2R R144, SRZ ;  /* 0x0000000000907805 */ /* 0x000fe2000001ff00 */
[----:B----4-:R-:W-:Y:S01]  /*3a90*/  IMAD.MOV.U32 R4, RZ, RZ, 0x10 ;  /* 0x00000010ff047424 */ /* 0x010fe200078e00ff */
[----:B------:R-:W-:Y:S02]  /*3aa0*/  CS2R R138, SRZ ;  /* 0x00000000008a7805 */ /* 0x000fe4000001ff00 */
[----:B------:R-:W-:Y:S02]  /*3ab0*/  CS2R R136, SRZ ;  /* 0x0000000000887805 */ /* 0x000fe4000001ff00 */
[----:B------:R-:W-:Y:S02]  /*3ac0*/  CS2R R134, SRZ ;  /* 0x0000000000867805 */ /* 0x000fe4000001ff00 */
[----:B------:R-:W-:-:S02]  /*3ad0*/  CS2R R132, SRZ ;  /* 0x0000000000847805 */ /* 0x000fc4000001ff00 */
[----:B------:R-:W-:Y:S02]  /*3ae0*/  SEL R4, R4, 0xfffffff0, !P0 ;  /* 0xfffffff004047807 */ /* 0x000fe40004000000 */
        /* <DEDUP_REMOVED lines=32> */
[----:B------:R-:W-:Y:S01]  /*3cf0*/  LOP3.LUT P3, RZ, R220, 0x2, RZ, 0xc0, !PT ;  /* 0x00000002dcff7812 */ /* 0x000fe2000786c0ff */
[----:B------:R-:W-:Y:S01]  /*3d00*/  VIADD R223, R6, UR16 ;  /* 0x0000001006df7c36 */ /* 0x000fe20008000000 */
[----:B------:R-:W-:Y:S01]  /*3d10*/  LOP3.LUT P4, RZ, R220, 0x8, RZ, 0xc0, !PT ;  /* 0x00000008dcff7812 */ /* 0x000fe2000788c0ff */
[----:B------:R-:W-:Y:S01]  /*3d20*/  VIADD R222, R5, UR16 ;  /* 0x0000001005de7c36 */ /* 0x000fe20008000000 */
[----:B-1----:R-:W-:Y:S01]  /*3d30*/  SHF.R.U32.HI R248, RZ, 0x2, R249 ;  /* 0x00000002fff87819 */ /* 0x002fe200000116f9 */
[----:B------:R-:W-:Y:S01]  /*3d40*/  IMAD.IADD R226, R228, 0x1, R227 ;  /* 0x00000001e4e27824 */ /* 0x000fe200078e02e3 */
[----:B------:R-:W-:Y:S01]  /*3d50*/  LOP3.LUT R9, R8, 0x40, RZ, 0xfc, !PT ;  /* 0x0000004008097812 */ /* 0x000fe200078efcff */
[----:B------:R-:W-:Y:S01]  /*3d60*/  IMAD.IADD R224, R228, 0x1, R225 ;  /* 0x00000001e4e07824 */ /* 0x000fe200078e02e1 */
[C---:B---3--:R-:W-:Y:S01]  /*3d70*/  LOP3.LUT R7, R8.reuse, 0x80, RZ, 0xfc, !PT ;  /* 0x0000008008077812 */ /* 0x048fe200078efcff */
[----:B------:R-:W1:Y:S01]  /*3d80*/  LDCU UR8, c[0x0][0x440] ;  /* 0x00008800ff0877ac */ /* 0x000e620008000800 */
[----:B------:R-:W-:Y:S01]  /*3d90*/  LOP3.LUT R4, R8, 0xc0, RZ, 0xfc, !PT ;  /* 0x000000c008047812 */ /* 0x000fe200078efcff */
[----:B------:R-:W3:Y:S01]  /*3da0*/  LDCU UR9, c[0x0][0x3e0] ;  /* 0x00007c00ff0977ac */ /* 0x000ee20008000800 */
[----:B------:R-:W4:Y:S01]  /*3db0*/  LDCU UR12, c[0x0][0x45c] ;  /* 0x00008b80ff0c77ac */ /* 0x000f220008000800 */
[----:B------:R-:W-:-:S02]  /*3dc0*/  USHF.L.U32 UR13, UR13, 0x6, URZ ;  /* 0x000000060d0d7899 */ /* 0x000fc400080006ff */
[----:B------:R-:W-:Y:S02]  /*3dd0*/  UIADD3 UR47, UPT, UPT, UR47, 0x40, -UR36 ;  /* 0x000000402f2f7890 */ /* 0x000fe4000fffe824 */
[----:B--2---:R-:W-:-:S12]  /*3de0*/  USHF.L.U32 UR49, UR49, 0x3, URZ ;  /* 0x0000000331317899 */ /* 0x004fd800080006ff */
.L_x_469:
[----:B------:R-:W0:Y:S01]  /*3df0*/  LDGDEPBAR ;  /* 0x00000000000079af */ /* 0x000e220000000000 */
[C---:B------:R-:W-:Y:S01]  /*3e00*/  IMAD.IADD R116, R223.reuse, 0x1, R228 ;  /* 0x00000001df747824 */ /* 0x040fe200078e02e4 */
[----:B-----5:R-:W-:Y:S01]  /*3e10*/  FSETP.NEU.FTZ.AND P2, PT, R234, -INF , PT ;  /* 0xff800000ea00780b */ /* 0x020fe20003f5d000 */
[----:B------:R-:W-:Y:S02]  /*3e20*/  IMAD.IADD R117, R223, 0x1, R230 ;  /* 0x00000001df757824 */ /* 0x000fe400078e02e6 */
[----:B------:R-:W2:Y:S01]  /*3e30*/  LDL R120, [R1+0x8] ;  /* 0x0000080001787983 */ /* 0x000ea20000100800 */
[----:B------:R-:W-:Y:S01]  /*3e40*/  SEL R230, R251, 0xffffffc0, !P0 ;  /* 0xffffffc0fbe67807 */ /* 0x000fe20004000000 */
[----:B------:R-:W-:Y:S01]  /*3e50*/  IMAD.U32 R127, RZ, RZ, UR38 ;  /* 0x00000026ff7f7e24 */ /* 0x000fe2000f8e00ff */
[----:B------:R-:W-:Y:S01]  /*3e60*/  FSETP.NEU.FTZ.AND P5, PT, R235, -INF , PT ;  /* 0xff800000eb00780b */ /* 0x000fe20003fbd000 */
[----:B------:R-:W-:Y:S01]  /*3e70*/  IMAD.IADD R228, R228, 0x1, R117 ;  /* 0x00000001e4e47824 */ /* 0x000fe200078e0275 */
[----:B------:R-:W-:Y:S01]  /*3e80*/  UIADD3 UR45, UPT, UPT, UR45, -0x40, URZ ;  /* 0xffffffc02d2d7890 */ /* 0x000fe2000fffe0ff */
[----:B------:R-:W-:Y:S01]  /*3e90*/  IMAD.MOV.U32 R231, RZ, RZ, 0x10 ;  /* 0x00000010ffe77424 */ /* 0x000fe200078e00ff */
[----:B------:R-:W-:Y:S02]  /*3ea0*/  USHF.L.U32 UR14, UR38, 0x6, URZ ;  /* 0x00000006260e7899 */ /* 0x000fe400080006ff */
[----:B------:R-:W-:Y:S02]  /*3eb0*/  UISETP.GE.AND UP0, UPT, UR45, UR47, UPT ;  /* 0x0000002f2d00728c */ /* 0x000fe4000bf06270 */
[----:B------:R-:W-:Y:S01]  /*3ec0*/  SEL R231, R231, 0xfffffff0, !P0 ;  /* 0xfffffff0e7e77807 */ /* 0x000fe20004000000 */
[----:B------:R-:W-:Y:S02]  /*3ed0*/  UIADD3 UR14, UPT, UPT, UR14, 0x40, URZ ;  /* 0x000000400e0e7890 */ /* 0x000fe4000fffe0ff */
[----:B------:R-:W-:Y:S02]  /*3ee0*/  UIADD3 UR44, UPT, UPT, UR44, -0x1, URZ ;  /* 0xffffffff2c2c7890 */ /* 0x000fe4000fffe0ff */
[----:B------:R-:W-:Y:S06]  /*3ef0*/  UISETP.LT.AND UP0, UPT, UR14, UR36, UP0 ;  /* 0x000000240e00728c */ /* 0x000fec0008701270 */
[----:B------:R-:W-:Y:S01]  /*3f00*/  PLOP3.LUT P1, PT, PT, PT, UP0, 0x80, 0x8 ;  /* 0x000000000008781c */ /* 0x000fe20003f2f008 */
[----:B------:R-:W-:Y:S11]  /*3f10*/  UISETP.GT.AND UP0, UPT, UR44, UR46, UPT ;  /* 0x0000002e2c00728c */ /* 0x000ff6000bf04270 */
[----:B------:R-:W-:Y:S01]  /*3f20*/  @!UPT UIADD3 URZ, UPT, UPT, URZ, URZ, URZ ;  /* 0x000000fffffff290 */ /* 0x000fe2000fffe0ff */
[----:B------:R-:W-:Y:S04]  /*3f30*/  @!P1 LOP3.LUT R119, R219, 0x6, RZ, 0xc0, !PT ;  /* 0x00000006db779812 */ /* 0x000fe800078ec0ff */
[----:B------:R-:W-:Y:S01]  /*3f40*/  @!P1 LOP3.LUT R118, R119, 0xe0, R232, 0xf8, !PT ;  /* 0x000000e077769812 */ /* 0x000fe200078ef8e8 */
[----:B------:R-:W-:Y:S04]  /*3f50*/  FMUL.FTZ R119, R235, 1.4426950216293334961 ;  /* 0x3fb8aa3beb777820 */ /* 0x000fe80000410000 */
[----:B------:R-:W-:Y:S01]  /*3f60*/  @!P1 IMAD R127, R127, 0x40, R118 ;  /* 0x000000407f7f9824 */ /* 0x000fe200078e0276 */
[----:B------:R-:W-:Y:S01]  /*3f70*/  FSEL R119, R119, RZ, P5 ;  /* 0x000000ff77777208 */ /* 0x000fe20002800000 */
[----:B------:R-:W-:Y:S02]  /*3f80*/  FMUL.FTZ R118, R234, 1.4426950216293334961 ;  /* 0x3fb8aa3bea767820 */ /* 0x000fe40000410000 */
[C---:B------:R-:W-:Y:S02]  /*3f90*/  @!P1 VIADD R121, R127.reuse, 0x1 ;  /* 0x000000017f799836 */ /* 0x040fe40000000000 */
[C---:B------:R-:W-:Y:S01]  /*3fa0*/  @!P1 VIADD R123, R127.reuse, 0x8 ;  /* 0x000000087f7b9836 */ /* 0x040fe20000000000 */
[----:B------:R-:W-:Y:S01]  /*3fb0*/  FSEL R118, R118, RZ, P2 ;  /* 0x000000ff76767208 */ /* 0x000fe20001000000 */
[C---:B------:R-:W-:Y:S02]  /*3fc0*/  @!P1 VIADD R125, R127.reuse, 0x10 ;  /* 0x000000107f7d9836 */ /* 0x040fe40000000000 */
[C---:B------:R-:W-:Y:S02]  /*3fd0*/  @!P1 VIADD R129, R127.reuse, 0x11 ;  /* 0x000000117f819836 */ /* 0x040fe40000000000 */
[----:B------:R-:W-:Y:S01]  /*3fe0*/  @!P1 VIADD R197, R127, 0x18 ;  /* 0x000000187fc59836 */ /* 0x000fe20000000000 */
[C---:B--2---:R-:W-:Y:S01]  /*3ff0*/  @!P1 VIADDMNMX R196, R120.reuse, -R247, UR36, PT ;  /* 0x0000002478c49e46 */ /* 0x044fe2000b8009f7 */
[----:B------:R-:W-:Y:S04]  /*4000*/  DEPBAR.LE SB0, 0x0 ;  /* 0x000080000000791a */ /* 0x000fe80000000000 */
[----:B------:R-:W-:Y:S01]  /*4010*/  BAR.SYNC.DEFER_BLOCKING 0x0 ;  /* 0x0000000000007b1d */ /* 0x000fe20000010000 */
[----:B------:R-:W-:Y:S02]  /*4020*/  @!P1 VIADDMNMX R130, R120, -R246, UR36, PT ;  /* 0x0000002478829e46 */ /* 0x000fe4000b8009f6 */
[C---:B------:R-:W-:Y:S02]  /*4030*/  @!P1 ISETP.GE.AND P2, PT, R121.reuse, R196, PT ;  /* 0x000000c47900920c */ /* 0x040fe40003f46270 */
[----:B------:R-:W-:Y:S01]  /*4040*/  @!P1 ISETP.GE.AND P5, PT, R121, R130, PT ;  /* 0x000000827900920c */ /* 0x000fe20003fa6270 */
[C---:B------:R-:W-:Y:S01]  /*4050*/  @!P1 VIADD R121, R127.reuse, 0x9 ;  /* 0x000000097f799836 */ /* 0x040fe20000000000 */
[-C--:B------:R-:W-:Y:S01]  /*4060*/  @!P1 ISETP.GE.AND P6, PT, R127, R196.reuse, PT ;  /* 0x000000c47f00920c */ /* 0x080fe20003fc6270 */
[----:B------:R-:W-:Y:S05]  /*4070*/  LDSM.16.M88.4 R84, [R223] ;  /* 0x00000000df54783b */ /* 0x000fea0000000200 */
[----:B------:R-:W2:Y:S05]  /*4080*/  LDSM.16.M88.4 R88, [R227+0x18000] ;  /* 0x01800000e358783b */ /* 0x000eaa0000000200 */
[----:B------:R-:W1:Y:S05]  /*4090*/  LDSM.16.M88.4 R92, [R227+0x18800] ;  /* 0x01880000e35c783b */ /* 0x000e6a0000000200 */
[----:B------:R-:W-:Y:S05]  /*40a0*/  LDSM.16.M88.4 R96, [R116] ;  /* 0x000000007460783b */ /* 0x000fea0000000200 */
[----:B------:R-:W3:Y:S05]  /*40b0*/  LDSM.16.M88.4 R100, [R226+0x18000] ;  /* 0x01800000e264783b */ /* 0x000eea0000000200 */
[----:B------:R-:W4:Y:S05]  /*40c0*/  LDSM.16.M88.4 R104, [R226+0x18800] ;  /* 0x01880000e268783b */ /* 0x000f2a0000000200 */
[----:B------:R-:W-:Y:S05]  /*40d0*/  LDSM.16.M88.4 R108, [R117] ;  /* 0x00000000756c783b */ /* 0x000fea0000000200 */
[----:B------:R-:W4:Y:S01]  /*40e0*/  LDSM.16.M88.4 R112, [R225+0x18000] ;  /* 0x01800000e170783b */ /* 0x000f220000000200 */
[C---:B--2---:R-:W-:Y:S08]  /*40f0*/  HMMA.16816.F32.BF16 R4, R84.reuse, R88, RZ ;  /* 0x000000585404723c */ /* 0x044ff000000418ff */
[C---:B------:R-:W-:Y:S01]  /*4100*/  HMMA.16816.F32.BF16 R8, R84.reuse, R90, RZ ;  /* 0x0000005a5408723c */ /* 0x040fe200000418ff */
[----:B------:R-:W-:Y:S07]  /*4110*/  LDSM.16.M88.4 R88, [R228] ;  /* 0x00000000e458783b */ /* 0x000fee0000000200 */
[C---:B-1----:R-:W-:Y:S08]  /*4120*/  HMMA.16816.F32.BF16 R12, R84.reuse, R92, RZ ;  /* 0x0000005c540c723c */ /* 0x042ff000000418ff */
        /* <DEDUP_REMOVED lines=58> */
[----:B------:R-:W-:Y:S02]  /*44d0*/  LDSM.16.M88.4 R108, [R224+0x1c000] ;  /* 0x01c00000e06c783b */ /* 0x000fe40000000200 */
[C---:B---3--:R-:W-:Y:S08]  /*44e0*/  HMMA.16816.F32.BF16 R4, R92.reuse, R96, R4 ;  /* 0x000000605c04723c */ /* 0x048ff00000041804 */
[C---:B------:R-:W-:Y:S01]  /*44f0*/  HMMA.16816.F32.BF16 R8, R92.reuse, R98, R8 ;  /* 0x000000625c08723c */ /* 0x040fe20000041808 */
[----:B------:R-:W3:Y:S07]  /*4500*/  LDSM.16.M88.4 R96, [R228+0x4000] ;  /* 0x00400000e460783b */ /* 0x000eee0000000200 */
[C---:B--2---:R-:W-:Y:S08]  /*4510*/  HMMA.16816.F32.BF16 R12, R92.reuse, R88, R12 ;  /* 0x000000585c0c723c */ /* 0x044ff0000004180c */
[----:B------:R-:W-:Y:S01]  /*4520*/  HMMA.16816.F32.BF16 R16, R92, R90, R16 ;  /* 0x0000005a5c10723c */ /* 0x000fe20000041810 */
[----:B------:R-:W2:Y:S05]  /*4530*/  LDSM.16.M88.4 R88, [R224+0x1c800] ;  /* 0x01c80000e058783b */ /* 0x000eaa0000000200 */
[----:B------:R-:W2:Y:S02]  /*4540*/  LDSM.16.M88.4 R92, [R223+0x6000] ;  /* 0x00600000df5c783b */ /* 0x000ea40000000200 */
[C---:B----4-:R-:W-:Y:S08]  /*4550*/  HMMA.16816.F32.BF16 R4, R100.reuse, R104, R4 ;  /* 0x000000686404723c */ /* 0x050ff00000041804 */
[C---:B------:R-:W-:Y:S01]  /*4560*/  HMMA.16816.F32.BF16 R8, R100.reuse, R106, R8 ;  /* 0x0000006a6408723c */ /* 0x040fe20000041808 */
[----:B------:R4:W2:Y:S07]  /*4570*/  LDSM.16.M88.4 R104, [R227+0x1e800] ;  /* 0x01e80000e368783b */ /* 0x0008ae0000000200 */
[C---:B-1----:R-:W-:Y:S08]  /*4580*/  HMMA.16816.F32.BF16 R12, R100.reuse, R84, R12 ;  /* 0x00000054640c723c */ /* 0x042ff0000004180c */
[----:B------:R-:W-:Y:S01]  /*4590*/  HMMA.16816.F32.BF16 R16, R100, R86, R16 ;  /* 0x000000566410723c */ /* 0x000fe20000041810 */
[----:B------:R-:W-:Y:S05]  /*45a0*/  LDSM.16.M88.4 R84, [R116+0x6000] ;  /* 0x006000007454783b */ /* 0x000fea0000000200 */
[----:B------:R-:W1:Y:S02]  /*45b0*/  LDSM.16.M88.4 R100, [R226+0x1e000] ;  /* 0x01e00000e264783b */ /* 0x000e640000000200 */
[C---:B---3--:R-:W-:Y:S05]  /*45c0*/  HMMA.16816.F32.BF16 R4, R96.reuse, R108, R4 ;  /* 0x0000006c6004723c */ /* 0x048fea0000041804 */
[----:B----4-:R-:W-:Y:S03]  /*45d0*/  LEA R227, R238, UR4, 0x1 ;  /* 0x00000004eee37c11 */ /* 0x010fe6000f8e08ff */
[C---:B------:R-:W-:Y:S01]  /*45e0*/  HMMA.16816.F32.BF16 R8, R96.reuse, R110, R8 ;  /* 0x0000006e6008723c */ /* 0x040fe20000041808 */
[----:B------:R-:W3:Y:S07]  /*45f0*/  LDSM.16.M88.4 R108, [R226+0x1e800] ;  /* 0x01e80000e26c783b */ /* 0x000eee0000000200 */
[C---:B--2---:R-:W-:Y:S08]  /*4600*/  HMMA.16816.F32.BF16 R12, R96.reuse, R88, R12 ;  /* 0x00000058600c723c */ /* 0x044ff0000004180c */
[----:B------:R-:W-:Y:S01]  /*4610*/  HMMA.16816.F32.BF16 R16, R96, R90, R16 ;  /* 0x0000005a6010723c */ /* 0x000fe20000041810 */
[----:B------:R-:W-:Y:S05]  /*4620*/  LDSM.16.M88.4 R88, [R117+0x6000] ;  /* 0x006000007558783b */ /* 0x000fea0000000200 */
[----:B------:R-:W2:Y:S02]  /*4630*/  LDSM.16.M88.4 R96, [R225+0x1e000] ;  /* 0x01e00000e160783b */ /* 0x000ea40000000200 */
[C---:B------:R-:W-:Y:S08]  /*4640*/  HMMA.16816.F32.BF16 R4, R92.reuse, R112, R4 ;  /* 0x000000705c04723c */ /* 0x040ff00000041804 */
[C---:B------:R-:W-:Y:S08]  /*4650*/  HMMA.16816.F32.BF16 R8, R92.reuse, R114, R8 ;  /* 0x000000725c08723c */ /* 0x040ff00000041808 */
[C---:B------:R-:W-:Y:S08]  /*4660*/  HMMA.16816.F32.BF16 R12, R92.reuse, R104, R12 ;  /* 0x000000685c0c723c */ /* 0x040ff0000004180c */
[----:B------:R-:W-:Y:S01]  /*4670*/  HMMA.16816.F32.BF16 R16, R92, R106, R16 ;  /* 0x0000006a5c10723c */ /* 0x000fe20000041810 */
[----:B------:R4:W2:Y:S05]  /*4680*/  LDSM.16.M88.4 R92, [R225+0x1e800] ;  /* 0x01e80000e15c783b */ /* 0x0008aa0000000200 */
[----:B------:R-:W-:Y:S02]  /*4690*/  LDSM.16.M88.4 R104, [R224+0x1e000] ;  /* 0x01e00000e068783b */ /* 0x000fe40000000200 */
[C---:B-1----:R-:W-:Y:S08]  /*46a0*/  HMMA.16816.F32.BF16 R4, R84.reuse, R100, R4 ;  /* 0x000000645404723c */ /* 0x042ff00000041804 */
[C---:B------:R-:W-:Y:S01]  /*46b0*/  HMMA.16816.F32.BF16 R8, R84.reuse, R102, R8 ;  /* 0x000000665408723c */ /* 0x040fe20000041808 */
[----:B------:R1:W1:Y:S07]  /*46c0*/  LDSM.16.M88.4 R100, [R228+0x6000] ;  /* 0x00600000e464783b */ /* 0x00026e0000000200 */
[C---:B---3--:R-:W-:Y:S03]  /*46d0*/  HMMA.16816.F32.BF16 R12, R84.reuse, R108, R12 ;  /* 0x0000006c540c723c */ /* 0x048fe6000004180c */
[--C-:B----4-:R-:W-:Y:S05]  /*46e0*/  IMAD.IADD R225, R230, 0x1, R227.reuse ;  /* 0x00000001e6e17824 */ /* 0x110fea00078e02e3 */
[----:B------:R-:W-:Y:S01]  /*46f0*/  HMMA.16816.F32.BF16 R16, R84, R110, R16 ;  /* 0x0000006e5410723c */ /* 0x000fe20000041810 */
[----:B------:R3:W4:Y:S07]  /*4700*/  LDSM.16.M88.4 R84, [R224+0x1e800] ;  /* 0x01e80000e054783b */ /* 0x00072e0000000200 */
[C---:B--2---:R-:W-:Y:S05]  /*4710*/  HMMA.16816.F32.BF16 R4, R88.reuse, R96, R4 ;  /* 0x000000605804723c */ /* 0x044fea0000041804 */
[----:B-1----:R-:W-:Y:S03]  /*4720*/  SEL R228, R252, 0xffffffe0, !P3 ;  /* 0xffffffe0fce47807 */ /* 0x002fe60005800000 */
[C---:B------:R-:W-:Y:S03]  /*4730*/  HMMA.16816.F32.BF16 R8, R88.reuse, R98, R8 ;  /* 0x000000625808723c */ /* 0x040fe60000041808 */
[C---:B------:R-:W-:Y:S05]  /*4740*/  IMAD.IADD R226, R228.reuse, 0x1, R227 ;  /* 0x00000001e4e27824 */ /* 0x040fea00078e02e3 */
[C---:B------:R-:W-:Y:S03]  /*4750*/  HMMA.16816.F32.BF16 R12, R88.reuse, R92, R12 ;  /* 0x0000005c580c723c */ /* 0x040fe6000004180c */
[----:B---3--:R-:W-:Y:S05]  /*4760*/  IMAD.IADD R224, R228, 0x1, R225 ;  /* 0x00000001e4e07824 */ /* 0x008fea00078e02e1 */
[----:B------:R-:W-:Y:S01]  /*4770*/  HMMA.16816.F32.BF16 R16, R88, R94, R16 ;  /* 0x0000005e5810723c */ /* 0x000fe20000041810 */
[----:B------:R-:W2:Y:S07]  /*4780*/  LDL R88, [R1] ;  /* 0x0000000001587983 */ /* 0x000eae0000100800 */
[C---:B------:R-:W-:Y:S08]  /*4790*/  HMMA.16816.F32.BF16 R4, R100.reuse, R104, R4 ;  /* 0x000000686404723c */ /* 0x040ff00000041804 */
[C---:B------:R-:W-:Y:S08]  /*47a0*/  HMMA.16816.F32.BF16 R8, R100.reuse, R106, R8 ;  /* 0x0000006a6408723c */ /* 0x040ff00000041808 */
[C---:B----4-:R-:W-:Y:S03]  /*47b0*/  HMMA.16816.F32.BF16 R12, R100.reuse, R84, R12 ;  /* 0x00000054640c723c */ /* 0x050fe6000004180c */
[----:B------:R-:W-:Y:S02]  /*47c0*/  @!P1 FSEL R5, R5, -INF , !P2 ;  /* 0xff80000005059808 */ /* 0x000fe40005000000 */
[-C--:B------:R-:W-:Y:S02]  /*47d0*/  @!P1 ISETP.GE.AND P2, PT, R123, R196.reuse, PT ;  /* 0x000000c47b00920c */ /* 0x080fe40003f46270 */
[----:B------:R-:W-:Y:S01]  /*47e0*/  @!P1 FSEL R7, R7, -INF , !P5 ;  /* 0xff80000007079808 */ /* 0x000fe20006800000 */
[----:B------:R-:W-:Y:S03]  /*47f0*/  HMMA.16816.F32.BF16 R16, R100, R86, R16 ;  /* 0x000000566410723c */ /* 0x000fe60000041810 */
[----:B------:R-:W-:Y:S01]  /*4800*/  @!P1 FSEL R8, R8, -INF , !P2 ;  /* 0xff80000008089808 */ /* 0x000fe20005000000 */
[--C-:B------:R-:W-:Y:S01]  /*4810*/  FFMA.FTZ R122, R7, UR12, -R118.reuse ;  /* 0x0000000c077a7c23 */ /* 0x100fe20008010876 */
[C---:B------:R-:W-:Y:S02]  /*4820*/  @!P1 ISETP.GE.AND P5, PT, R121.reuse, R196, PT ;  /* 0x000000c47900920c */ /* 0x040fe40003fa6270 */
[-C--:B------:R-:W-:Y:S01]  /*4830*/  @!P1 ISETP.GE.AND P2, PT, R121, R130.reuse, PT ;  /* 0x000000827900920c */ /* 0x080fe20003f46270 */
[--C-:B------:R-:W-:Y:S01]  /*4840*/  FFMA.FTZ R124, R8, UR12, -R119.reuse ;  /* 0x0000000c087c7c23 */ /* 0x100fe20008010877 */
[----:B------:R-:W-:Y:S01]  /*4850*/  @!P1 FSEL R4, R4, -INF , !P6 ;  /* 0xff80000004049808 */ /* 0x000fe20007000000 */
[----:B------:R-:W-:Y:S01]  /*4860*/  MUFU.EX2 R122, R122 ;  /* 0x0000007a007a7308 */ /* 0x000fe20000000800 */
[----:B------:R-:W-:Y:S02]  /*4870*/  @!P1 ISETP.GE.AND P6, PT, R127, R130, PT ;  /* 0x000000827f00920c */ /* 0x000fe40003fc6270 */
[----:B------:R-:W-:Y:S01]  /*4880*/  @!P1 FSEL R9, R9, -INF , !P5 ;  /* 0xff80000009099808 */ /* 0x000fe20006800000 */
[--C-:B------:R-:W-:Y:S01]  /*4890*/  FFMA.FTZ R120, R4, UR12, -R119.reuse ;  /* 0x0000000c04787c23 */ /* 0x100fe20008010877 */
[----:B------:R-:W-:Y:S05]  /*48a0*/  @!P1 FSEL R11, R11, -INF , !P2 ;  /* 0xff8000000b0b9808 */ /* 0x000fea0005000000 */
[----:B------:R-:W-:Y:S01]  /*48b0*/  MUFU.EX2 R124, R124 ;  /* 0x0000007c007c7308 */ /* 0x000fe20000000800 */
[----:B------:R-:W-:Y:S02]  /*48c0*/  @!P1 ISETP.GE.AND P5, PT, R125, R196, PT ;  /* 0x000000c47d00920c */ /* 0x000fe40003fa6270 */
[----:B------:R-:W-:Y:S01]  /*48d0*/  @!P1 FSEL R6, R6, -INF , !P6 ;  /* 0xff80000006069808 */ /* 0x000fe20007000000 */
[--C-:B------:R-:W-:Y:S01]  /*48e0*/  FFMA.FTZ R198, R11, UR12, -R118.reuse ;  /* 0x0000000c0bc67c23 */ /* 0x100fe20008010876 */
[----:B------:R-:W-:Y:S01]  /*48f0*/  @!P1 ISETP.GE.AND P6, PT, R123, R130, PT ;  /* 0x000000827b00920c */ /* 0x000fe20003fc6270 */
[--C-:B------:R-:W-:Y:S01]  /*4900*/  FFMA.FTZ R123, R5, UR12, -R119.reuse ;  /* 0x0000000c057b7c23 */ /* 0x100fe20008010877 */
[----:B------:R-:W-:Y:S01]  /*4910*/  @!P1 FSEL R12, R12, -INF , !P5 ;  /* 0xff8000000c0c9808 */ /* 0x000fe20006800000 */
[--C-:B------:R-:W-:Y:S01]  /*4920*/  FFMA.FTZ R121, R6, UR12, -R118.reuse ;  /* 0x0000000c06797c23 */ /* 0x100fe20008010876 */
[C---:B------:R-:W-:Y:S01]  /*4930*/  @!P1 ISETP.GE.AND P2, PT, R129.reuse, R196, PT ;  /* 0x000000c48100920c */ /* 0x040fe20003f46270 */
[----:B------:R-:W-:Y:S01]  /*4940*/  MUFU.EX2 R120, R120 ;  /* 0x0000007800787308 */ /* 0x000fe20000000800 */
[-C--:B------:R-:W-:Y:S01]  /*4950*/  @!P1 ISETP.GE.AND P5, PT, R129, R130.reuse, PT ;  /* 0x000000828100920c */ /* 0x080fe20003fa6270 */
[----:B------:R-:W-:Y:S01]  /*4960*/  @!P1 VIADD R129, R127, 0x19 ;  /* 0x000000197f819836 */ /* 0x000fe20000000000 */
[----:B------:R-:W-:Y:S07]  /*4970*/  @!P1 FSEL R10, R10, -INF , !P6 ;  /* 0xff8000000a0a9808 */ /* 0x000fee0007000000 */
[----:B------:R1:W-:Y:S01]  /*4980*/  MUFU.EX2 R127, R198 ;  /* 0x000000c6007f7308 */ /* 0x0003e20000000800 */
[----:B------:R-:W-:Y:S01]  /*4990*/  @!P1 ISETP.GE.AND P6, PT, R125, R130, PT ;  /* 0x000000827d00920c */ /* 0x000fe20003fc6270 */
[--C-:B------:R-:W-:Y:S01]  /*49a0*/  FFMA.FTZ R125, R9, UR12, -R119.reuse ;  /* 0x0000000c097d7c23 */ /* 0x100fe20008010877 */
[----:B------:R-:W-:Y:S01]  /*49b0*/  @!P1 FSEL R13, R13, -INF , !P2 ;  /* 0xff8000000d0d9808 */ /* 0x000fe20005000000 */
[--C-:B------:R-:W-:Y:S01]  /*49c0*/  FFMA.FTZ R126, R10, UR12, -R118.reuse ;  /* 0x0000000c0a7e7c23 */ /* 0x100fe20008010876 */
[----:B------:R-:W-:Y:S05]  /*49d0*/  @!P1 ISETP.GE.AND P2, PT, R197, R196, PT ;  /* 0x000000c4c500920c */ /* 0x000fea0003f46270 */
[----:B------:R-:W3:Y:S01]  /*49e0*/  MUFU.EX2 R123, R123 ;  /* 0x0000007b007b7308 */ /* 0x000ee20000000800 */
[----:B------:R-:W-:Y:S01]  /*49f0*/  @!P1 FSEL R15, R15, -INF , !P5 ;  /* 0xff8000000f0f9808 */ /* 0x000fe20006800000 */
[--C-:B------:R-:W-:Y:S01]  /*4a00*/  FFMA.FTZ R128, R12, UR12, -R119.reuse ;  /* 0x0000000c0c807c23 */ /* 0x100fe20008010877 */
[----:B------:R-:W-:Y:S07]  /*4a10*/  @!P1 FSEL R14, R14, -INF , !P6 ;  /* 0xff8000000e0e9808 */ /* 0x000fee0007000000 */
[----:B------:R-:W4:Y:S01]  /*4a20*/  MUFU.EX2 R121, R121 ;  /* 0x0000007900797308 */ /* 0x000f220000000800 */
[----:B------:R-:W-:Y:S01]  /*4a30*/  @!P1 ISETP.GE.AND P5, PT, R197, R130, PT ;  /* 0x00000082c500920c */ /* 0x000fe20003fa6270 */
[--C-:B------:R-:W-:Y:S01]  /*4a40*/  FFMA.FTZ R131, R13, UR12, -R119.reuse ;  /* 0x0000000c0d837c23 */ /* 0x100fe20008010877 */
[----:B------:R-:W-:Y:S01]  /*4a50*/  @!P1 FSEL R16, R16, -INF , !P2 ;  /* 0xff80000010109808 */ /* 0x000fe20005000000 */
[--C-:B------:R-:W-:Y:S01]  /*4a60*/  FFMA.FTZ R197, R15, UR12, -R118.reuse ;  /* 0x0000000c0fc57c23 */ /* 0x100fe20008010876 */
[C---:B------:R-:W-:Y:S01]  /*4a70*/  @!P1 ISETP.GE.AND P6, PT, R129.reuse, R196, PT ;  /* 0x000000c48100920c */ /* 0x040fe20003fc6270 */
[--C-:B------:R-:W-:Y:S01]  /*4a80*/  FFMA.FTZ R196, R14, UR12, -R118.reuse ;  /* 0x0000000c0ec47c23 */ /* 0x100fe20008010876 */
[----:B------:R-:W-:Y:S03]  /*4a90*/  @!P1 ISETP.GE.AND P2, PT, R129, R130, PT ;  /* 0x000000828100920c */ /* 0x000fe60003f46270 */
[----:B------:R-:W4:Y:S01]  /*4aa0*/  MUFU.EX2 R125, R125 ;  /* 0x0000007d007d7308 */ /* 0x000f220000000800 */
[----:B------:R-:W-:Y:S01]  /*4ab0*/  @!P1 FSEL R18, R18, -INF , !P5 ;  /* 0xff80000012129808 */ /* 0x000fe20006800000 */
[--C-:B-1----:R-:W-:Y:S01]  /*4ac0*/  FFMA.FTZ R198, R16, UR12, -R119.reuse ;  /* 0x0000000c10c67c23 */ /* 0x102fe20008010877 */
[----:B------:R-:W-:Y:S07]  /*4ad0*/  @!P1 FSEL R17, R17, -INF , !P6 ;  /* 0xff80000011119808 */ /* 0x000fee0007000000 */
[----:B------:R-:W1:Y:S01]  /*4ae0*/  MUFU.EX2 R126, R126 ;  /* 0x0000007e007e7308 */ /* 0x000e620000000800 */
[----:B------:R-:W-:Y:S01]  /*4af0*/  @!P1 FSEL R19, R19, -INF , !P2 ;  /* 0xff80000013139808 */ /* 0x000fe20005000000 */
[--C-:B------:R-:W-:Y:S01]  /*4b00*/  FFMA.FTZ R202, R18, UR12, -R118.reuse ;  /* 0x0000000c12ca7c23 */ /* 0x100fe20008010876 */
[----:B---3--:R-:W-:Y:S07]  /*4b10*/  F2FP.BF16.F32.PACK_AB R212, R123, R120 ;  /* 0x000000787bd4723e */ /* 0x008fee00000010ff */
[----:B------:R-:W-:Y:S01]  /*4b20*/  MUFU.EX2 R196, R196 ;  /* 0x000000c400c47308 */ /* 0x000fe20000000800 */
[----:B------:R-:W-:Y:S01]  /*4b30*/  FFMA.FTZ R119, R17, UR12, -R119 ;  /* 0x0000000c11777c23 */ /* 0x000fe20008010877 */
[----:B------:R-:W-:Y:S01]  /*4b40*/  FFMA.FTZ R118, R19, UR12, -R118 ;  /* 0x0000000c13767c23 */ /* 0x000fe20008010876 */
[----:B----4-:R-:W-:Y:S07]  /*4b50*/  F2FP.BF16.F32.PACK_AB R210, R122, R121 ;  /* 0x000000797ad2723e */ /* 0x010fee00000010ff */
[----:B------:R-:W3:Y:S01]  /*4b60*/  MUFU.EX2 R197, R197 ;  /* 0x000000c500c57308 */ /* 0x000ee20000000800 */
[----:B------:R-:W-:Y:S09]  /*4b70*/  F2FP.BF16.F32.PACK_AB R213, R125, R124 ;  /* 0x0000007c7dd5723e */ /* 0x000ff200000010ff */
[----:B------:R-:W-:Y:S01]  /*4b80*/  MUFU.EX2 R128, R128 ;  /* 0x0000008000807308 */ /* 0x000fe20000000800 */
[----:B-1----:R-:W-:Y:S09]  /*4b90*/  F2FP.BF16.F32.PACK_AB R211, R127, R126 ;  /* 0x0000007e7fd3723e */ /* 0x002ff200000010ff */
[----:B------:R-:W1:Y:S10]  /*4ba0*/  MUFU.EX2 R131, R131 ;  /* 0x0000008300837308 */ /* 0x000e740000000800 */
[----:B------:R-:W-:Y:S01]  /*4bb0*/  MUFU.EX2 R202, R202 ;  /* 0x000000ca00ca7308 */ /* 0x000fe20000000800 */
[----:B---3--:R-:W-:Y:S09]  /*4bc0*/  F2FP.BF16.F32.PACK_AB R207, R197, R196 ;  /* 0x000000c4c5cf723e */ /* 0x008ff200000010ff */
[----:B------:R3:W-:Y:S10]  /*4bd0*/  MUFU.EX2 R203, R119 ;  /* 0x0000007700cb7308 */ /* 0x0007f40000000800 */
[----:B------:R-:W4:Y:S01]  /*4be0*/  MUFU.EX2 R201, R118 ;  /* 0x0000007600c97308 */ /* 0x000f220000000800 */
[----:B-1----:R-:W-:Y:S09]  /*4bf0*/  F2FP.BF16.F32.PACK_AB R209, R131, R128 ;  /* 0x0000008083d1723e */ /* 0x002ff200000010ff */
[----:B------:R-:W1:Y:S01]  /*4c00*/  MUFU.EX2 R198, R198 ;  /* 0x000000c600c67308 */ /* 0x000e620000000800 */
[----:B---3--:R-:W-:Y:S02]  /*4c10*/  LEA R119, R0, UR4, 0x1 ;  /* 0x0000000400777c11 */ /* 0x008fe4000f8e08ff */
[----:B----4-:R-:W-:Y:S03]  /*4c20*/  F2FP.BF16.F32.PACK_AB R206, R201, R202 ;  /* 0x000000cac9ce723e */ /* 0x010fe600000010ff */
[C---:B------:R-:W-:Y:S02]  /*4c30*/  IMAD.IADD R118, R119.reuse, 0x1, R228 ;  /* 0x0000000177767824 */ /* 0x040fe400078e02e4 */
[----:B------:R-:W-:Y:S01]  /*4c40*/  IMAD.IADD R117, R119, 0x1, R230 ;  /* 0x0000000177757824 */ /* 0x000fe200078e02e6 */
[----:B-1----:R-:W-:Y:S03]  /*4c50*/  F2FP.BF16.F32.PACK_AB R208, R203, R198 ;  /* 0x000000c6cbd0723e */ /* 0x002fe600000010ff */
[----:B------:R-:W-:Y:S01]  /*4c60*/  IMAD.IADD R116, R228, 0x1, R117 ;  /* 0x00000001e4747824 */ /* 0x000fe200078e0275 */
[----:B--2---:R-:W-:Y:S05]  /*4c70*/  LEA R129, R88, UR4, 0x1 ;  /* 0x0000000458817c11 */ /* 0x004fea000f8e08ff */
[C---:B------:R-:W-:Y:S01]  /*4c80*/  VIADD R199, R129.reuse, 0x2a020 ;  /* 0x0002a02081c77836 */ /* 0x040fe20000000000 */
[----:B------:R1:W-:Y:S01]  /*4c90*/  STS [R129+0x2a000], R212 ;  /* 0x02a000d481007388 */ /* 0x0003e20000000800 */
[C---:B------:R-:W-:Y:S02]  /*4ca0*/  IMAD.IADD R130, R129.reuse, 0x1, R231 ;  /* 0x0000000181827824 */ /* 0x040fe400078e02e7 */
[----:B------:R-:W-:Y:S02]  /*4cb0*/  VIADD R200, R129, 0x2a000 ;  /* 0x0002a00081c87836 */ /* 0x000fe40000000000 */
[----:B------:R-:W-:Y:S01]  /*4cc0*/  STS [R129+0x2a400], R210 ;  /* 0x02a400d281007388 */ /* 0x000fe20000000800 */
[----:B------:R-:W-:Y:S02]  /*4cd0*/  IMAD.MOV.U32 R204, RZ, RZ, R199 ;  /* 0x000000ffffcc7224 */ /* 0x000fe400078e00c7 */
[C---:B------:R-:W-:Y:S02]  /*4ce0*/  @P4 VIADD R204, R200.reuse, 0xffffffe0 ;  /* 0xffffffe0c8cc4836 */ /* 0x040fe40000000000 */
[----:B------:R-:W-:Y:S01]  /*4cf0*/  STS [R130+0x2a000], R213 ;  /* 0x02a000d582007388 */ /* 0x000fe20000000800 */
[----:B------:R-:W-:Y:S02]  /*4d00*/  @P4 VIADD R199, R200, 0xffffffe0 ;  /* 0xffffffe0c8c74836 */ /* 0x000fe40000000000 */
[----:B------:R-:W-:Y:S02]  /*4d10*/  IMAD.IADD R205, R231, 0x1, R204 ;  /* 0x00000001e7cd7824 */ /* 0x000fe400078e02cc */
[----:B------:R-:W-:Y:S05]  /*4d20*/  STS [R130+0x2a400], R211 ;  /* 0x02a400d382007388 */ /* 0x000fea0000000800 */
[----:B------:R-:W-:Y:S05]  /*4d30*/  STS [R204], R209 ;  /* 0x000000d1cc007388 */ /* 0x000fea0000000800 */
[----:B------:R2:W-:Y:S05]  /*4d40*/  STS [R204+0x400], R207 ;  /* 0x000400cfcc007388 */ /* 0x0005ea0000000800 */
[----:B------:R-:W-:Y:S01]  /*4d50*/  STS [R205], R208 ;  /* 0x000000d0cd007388 */ /* 0x000fe20000000800 */
[----:B-1----:R-:W-:Y:S04]  /*4d60*/  LOP3.LUT R212, R218, 0x38, RZ, 0xc0, !PT ;  /* 0x00000038dad47812 */ /* 0x002fe800078ec0ff */
[----:B------:R1:W-:Y:S01]  /*4d70*/  STS [R205+0x400], R206 ;  /* 0x000400cecd007388 */ /* 0x0003e20000000800 */
[C---:B------:R-:W-:Y:S02]  /*4d80*/  LOP3.LUT R214, R212.reuse, 0xc0, RZ, 0xfc, !PT ;  /* 0x000000c0d4d67812 */ /* 0x040fe400078efcff */
[C---:B------:R-:W-:Y:S02]  /*4d90*/  LOP3.LUT R215, R212.reuse, 0x80, RZ, 0xfc, !PT ;  /* 0x00000080d4d77812 */ /* 0x040fe400078efcff */
[----:B------:R-:W-:Y:S01]  /*4da0*/  LDSM.16.M88.4 R84, [R119+0x10000] ;  /* 0x010000007754783b */ /* 0x000fe20000000200 */
[----:B------:R-:W-:Y:S04]  /*4db0*/  LOP3.LUT R233, R212, 0x40, RZ, 0xfc, !PT ;  /* 0x00000040d4e97812 */ /* 0x000fe800078efcff */
[----:B------:R-:W3:Y:S05]  /*4dc0*/  LDSM.16.M88.4 R88, [R227+0x20000] ;  /* 0x02000000e358783b */ /* 0x000eea0000000200 */
[----:B------:R-:W4:Y:S01]  /*4dd0*/  LDSM.16.M88.4 R92, [R227+0x20800] ;  /* 0x02080000e35c783b */ /* 0x000f220000000200 */
[----:B--2---:R-:W-:Y:S04]  /*4de0*/  IMAD.U32 R204, RZ, RZ, UR10 ;  /* 0x0000000affcc7e24 */ /* 0x004fe8000f8e00ff */
[----:B------:R-:W-:Y:S05]  /*4df0*/  LDSM.16.M88.4 R96, [R118+0x10000] ;  /* 0x010000007660783b */ /* 0x000fea0000000200 */
[----:B------:R-:W2:Y:S01]  /*4e00*/  LDSM.16.M88.4 R100, [R226+0x20000] ;  /* 0x02000000e264783b */ /* 0x000ea20000000200 */
[----:B-1----:R-:W-:Y:S01]  /*4e10*/  IMAD.U32 R205, RZ, RZ, UR11 ;  /* 0x0000000bffcd7e24 */ /* 0x002fe2000f8e00ff */
[C---:B------:R-:W-:Y:S03]  /*4e20*/  LEA R206, P1, R236.reuse, R204, 0x2 ;  /* 0x000000ccecce7211 */ /* 0x040fe600078210ff */
[----:B------:R-:W1:Y:S01]  /*4e30*/  LDSM.16.M88.4 R104, [R226+0x20800] ;  /* 0x02080000e268783b */ /* 0x000e620000000200 */
[----:B------:R-:W-:Y:S04]  /*4e40*/  LEA.HI.X R207, R236, R205, RZ, 0x2, P1 ;  /* 0x000000cdeccf7211 */ /* 0x000fe800008f14ff */
[----:B------:R-:W-:Y:S05]  /*4e50*/  LDSM.16.M88.4 R108, [R117+0x10000] ;  /* 0x01000000756c783b */ /* 0x000fea0000000200 */
[----:B------:R-:W2:Y:S05]  /*4e60*/  LDG.E R204, desc[UR34][R206.64] ;  /* 0x00000022cecc7981 */ /* 0x000eaa000c1e1900 */
[----:B------:R-:W-:Y:S05]  /*4e70*/  LDSM.16.M88.4 R112, [R227+0x22000] ;  /* 0x02200000e370783b */ /* 0x000fea0000000200 */
[----:B------:R1:W2:Y:S01]  /*4e80*/  LDG.E R205, desc[UR34][R206.64+0x20] ;  /* 0x00002022cecd7981 */ /* 0x0002a2000c1e1900 */
[C---:B---3--:R-:W-:Y:S08]  /*4e90*/  HMMA.16816.F32.BF16 R4, R84.reuse, R88, RZ ;  /* 0x000000585404723c */ /* 0x048ff000000418ff */
[C---:B------:R-:W-:Y:S01]  /*4ea0*/  HMMA.16816.F32.BF16 R8, R84.reuse, R90, RZ ;  /* 0x0000005a5408723c */ /* 0x040fe200000418ff */
[----:B------:R-:W3:Y:S07]  /*4eb0*/  LDSM.16.M88.4 R88, [R225+0x20000] ;  /* 0x02000000e158783b */ /* 0x000eee0000000200 */
[C---:B----4-:R-:W-:Y:S08]  /*4ec0*/  HMMA.16816.F32.BF16 R12, R84.reuse, R92, RZ ;  /* 0x0000005c540c723c */ /* 0x050ff000000418ff */
[----:B------:R-:W-:Y:S01]  /*4ed0*/  HMMA.16816.F32.BF16 R16, R84, R94, RZ ;  /* 0x0000005e5410723c */ /* 0x000fe200000418ff */
[----:B------:R-:W4:Y:S05]  /*4ee0*/  LDSM.16.M88.4 R84, [R225+0x20800] ;  /* 0x02080000e154783b */ /* 0x000f2a0000000200 */
[----:B------:R-:W-:Y:S02]  /*4ef0*/  LDSM.16.M88.4 R92, [R116+0x10000] ;  /* 0x01000000745c783b */ /* 0x000fe40000000200 */
[C---:B--2---:R-:W-:Y:S08]  /*4f00*/  HMMA.16816.F32.BF16 R4, R96.reuse, R100, R4 ;  /* 0x000000646004723c */ /* 0x044ff00000041804 */
[C---:B------:R-:W-:Y:S01]  /*4f10*/  HMMA.16816.F32.BF16 R8, R96.reuse, R102, R8 ;  /* 0x000000666008723c */ /* 0x040fe20000041808 */
[----:B------:R-:W2:Y:S07]  /*4f20*/  LDSM.16.M88.4 R100, [R224+0x20000] ;  /* 0x02000000e064783b */ /* 0x000eae0000000200 */
[C---:B-1----:R-:W-:Y:S08]  /*4f30*/  HMMA.16816.F32.BF16 R12, R96.reuse, R104, R12 ;  /* 0x00000068600c723c */ /* 0x042ff0000004180c */
[----:B------:R-:W-:Y:S01]  /*4f40*/  HMMA.16816.F32.BF16 R16, R96, R106, R16 ;  /* 0x0000006a6010723c */ /* 0x000fe20000041810 */
[----:B------:R-:W1:Y:S05]  /*4f50*/  LDSM.16.M88.4 R96, [R224+0x20800] ;  /* 0x02080000e060783b */ /* 0x000e6a0000000200 */
[----:B------:R-:W1:Y:S02]  /*4f60*/  LDSM.16.M88.4 R104, [R119+0x12000] ;  /* 0x012000007768783b */ /* 0x000e640000000200 */
[C---:B---3--:R-:W-:Y:S08]  /*4f70*/  HMMA.16816.F32.BF16 R4, R108.reuse, R88, R4 ;  /* 0x000000586c04723c */ /* 0x048ff00000041804 */
[C---:B------:R-:W-:Y:S01]  /*4f80*/  HMMA.16816.F32.BF16 R8, R108.reuse, R90, R8 ;  /* 0x0000005a6c08723c */ /* 0x040fe20000041808 */
[----:B------:R-:W-:Y:S07]  /*4f90*/  LDSM.16.M88.4 R88, [R118+0x12000] ;  /* 0x012000007658783b */ /* 0x000fee0000000200 */
[C---:B----4-:R-:W-:Y:S08]  /*4fa0*/  HMMA.16816.F32.BF16 R12, R108.reuse, R84, R12 ;  /* 0x000000546c0c723c */ /* 0x050ff0000004180c */
[----:B------:R-:W-:Y:S01]  /*4fb0*/  HMMA.16816.F32.BF16 R16, R108, R86, R16 ;  /* 0x000000566c10723c */ /* 0x000fe20000041810 */
[----:B------:R-:W3:Y:S05]  /*4fc0*/  LDSM.16.M88.4 R84, [R227+0x22800] ;  /* 0x02280000e354783b */ /* 0x000eea0000000200 */
[----:B------:R-:W4:Y:S02]  /*4fd0*/  LDSM.16.M88.4 R108, [R226+0x22000] ;  /* 0x02200000e26c783b */ /* 0x000f240000000200 */
[C---:B--2---:R-:W-:Y:S08]  /*4fe0*/  HMMA.16816.F32.BF16 R4, R92.reuse, R100, R4 ;  /* 0x000000645c04723c */ /* 0x044ff00000041804 */
[C---:B------:R-:W-:Y:S01]  /*4ff0*/  HMMA.16816.F32.BF16 R8, R92.reuse, R102, R8 ;  /* 0x000000665c08723c */ /* 0x040fe20000041808 */
[----:B------:R-:W-:Y:S07]  /*5000*/  LDSM.16.M88.4 R100, [R225+0x22000] ;  /* 0x02200000e164783b */ /* 0x000fee0000000200 */
[C---:B-1----:R-:W-:Y:S08]  /*5010*/  HMMA.16816.F32.BF16 R12, R92.reuse, R96, R12 ;  /* 0x000000605c0c723c */ /* 0x042ff0000004180c */
[----:B------:R-:W-:Y:S01]  /*5020*/  HMMA.16816.F32.BF16 R16, R92, R98, R16 ;  /* 0x000000625c10723c */ /* 0x000fe20000041810 */
[----:B------:R-:W1:Y:S05]  /*5030*/  LDSM.16.M88.4 R92, [R226+0x22800] ;  /* 0x02280000e25c783b */ /* 0x000e6a0000000200 */
[----:B------:R-:W2:Y:S02]  /*5040*/  LDSM.16.M88.4 R96, [R117+0x12000] ;  /* 0x012000007560783b */ /* 0x000ea40000000200 */
[C---:B------:R-:W-:Y:S08]  /*5050*/  HMMA.16816.F32.BF16 R4, R104.reuse, R112, R4 ;  /* 0x000000706804723c */ /* 0x040ff00000041804 */
[C---:B------:R-:W-:Y:S01]  /*5060*/  HMMA.16816.F32.BF16 R8, R104.reuse, R114, R8 ;  /* 0x000000726808723c */ /* 0x040fe20000041808 */
[----:B------:R-:W-:Y:S07]  /*5070*/  LDSM.16.M88.4 R112, [R224+0x22000] ;  /* 0x02200000e070783b */ /* 0x000fee0000000200 */
[C---:B---3--:R-:W-:Y:S08]  /*5080*/  HMMA.16816.F32.BF16 R12, R104.reuse, R84, R12 ;  /* 0x00000054680c723c */ /* 0x048ff0000004180c */
[----:B------:R-:W-:Y:S01]  /*5090*/  HMMA.16816.F32.BF16 R16, R104, R86, R16 ;  /* 0x000000566810723c */ /* 0x000fe20000041810 */
[----:B------:R-:W3:Y:S05]  /*50a0*/  LDSM.16.M88.4 R84, [R225+0x22800] ;  /* 0x02280000e154783b */ /* 0x000eea0000000200 */
        /* <DEDUP_REMOVED lines=8> */
[C---:B--2---:R-:W-:Y:S08]  /*5130*/  HMMA.16816.F32.BF16 R4, R96.reuse, R100, R4 ;  /* 0x000000646004723c */ /* 0x044ff00000041804 */
[C---:B------:R-:W-:Y:S01]  /*5140*/  HMMA.16816.F32.BF16 R8, R96.reuse, R102, R8 ;  /* 0x000000666008723c */ /* 0x040fe20000041808 */
[----:B------:R-:W-:Y:S07]  /*5150*/  LDSM.16.M88.4 R100, [R226+0x24000] ;  /* 0x02400000e264783b */ /* 0x000fee0000000200 */
[C---:B---3--:R-:W-:Y:S08]  /*5160*/  HMMA.16816.F32.BF16 R12, R96.reuse, R84, R12 ;  /* 0x00000054600c723c */ /* 0x048ff0000004180c */
        /* <DEDUP_REMOVED lines=9> */
[----:B------:R-:W-:Y:S02]  /*5200*/  LDSM.16.M88.4 R104, [R117+0x14000] ;  /* 0x014000007568783b */ /* 0x000fe40000000200 */
[C---:B----4-:R-:W-:Y:S08]  /*5210*/  HMMA.16816.F32.BF16 R4, R92.reuse, R108, R4 ;  /* 0x0000006c5c04723c */ /* 0x050ff00000041804 */
[C---:B------:R-:W-:Y:S01]  /*5220*/  HMMA.16816.F32.BF16 R8, R92.reuse, R110, R8 ;  /* 0x0000006e5c08723c */ /* 0x040fe20000041808 */
[----:B------:R-:W4:Y:S07]  /*5230*/  LDSM.16.M88.4 R108, [R225+0x24000] ;  /* 0x02400000e16c783b */ /* 0x000f2e0000000200 */
[C---:B--2---:R-:W-:Y:S08]  /*5240*/  HMMA.16816.F32.BF16 R12, R92.reuse, R84, R12 ;  /* 0x000000545c0c723c */ /* 0x044ff0000004180c */
[----:B------:R-:W-:Y:S01]  /*5250*/  HMMA.16816.F32.BF16 R16, R92, R86, R16 ;  /* 0x000000565c10723c */ /* 0x000fe20000041810 */
[----:B------:R-:W2:Y:S05]  /*5260*/  LDSM.16.M88.4 R84, [R225+0x24800] ;  /* 0x02480000e154783b */ /* 0x000eaa0000000200 */
[----:B------:R-:W-:Y:S02]  /*5270*/  LDSM.16.M88.4 R92, [R116+0x14000] ;  /* 0x01400000745c783b */ /* 0x000fe40000000200 */
[C---:B---3--:R-:W-:Y:S08]  /*5280*/  HMMA.16816.F32.BF16 R4, R96.reuse, R100, R4 ;  /* 0x000000646004723c */ /* 0x048ff00000041804 */
[C---:B------:R-:W-:Y:S01]  /*5290*/  HMMA.16816.F32.BF16 R8, R96.reuse, R102, R8 ;  /* 0x000000666008723c */ /* 0x040fe20000041808 */
[----:B------:R-:W3:Y:S07]  /*52a0*/  LDSM.16.M88.4 R100, [R224+0x24000] ;  /* 0x02400000e064783b */ /* 0x000eee0000000200 */
        /* <DEDUP_REMOVED lines=11> */
[C---:B---3--:R-:W-:Y:S08]  /*5360*/  HMMA.16816.F32.BF16 R4, R92.reuse, R100, R4 ;  /* 0x000000645c04723c */ /* 0x048ff00000041804 */
[C---:B------:R-:W-:Y:S01]  /*5370*/  HMMA.16816.F32.BF16 R8, R92.reuse, R102, R8 ;  /* 0x000000665c08723c */ /* 0x040fe20000041808 */
[----:B------:R-:W3:Y:S07]  /*5380*/  LDSM.16.M88.4 R100, [R226+0x26800] ;  /* 0x02680000e264783b */ /* 0x000eee0000000200 */
[C---:B-1----:R-:W-:Y:S08]  /*5390*/  HMMA.16816.F32.BF16 R12, R92.reuse, R88, R12 ;  /* 0x000000585c0c723c */ /* 0x042ff0000004180c */
[----:B------:R-:W-:Y:S01]  /*53a0*/  HMMA.16816.F32.BF16 R16, R92, R90, R16 ;  /* 0x0000005a5c10723c */ /* 0x000fe20000041810 */
[----:B------:R-:W-:Y:S05]  /*53b0*/  LDSM.16.M88.4 R88, [R117+0x16000] ;  /* 0x016000007558783b */ /* 0x000fea0000000200 */
[----:B------:R-:W1:Y:S02]  /*53c0*/  LDSM.16.M88.4 R92, [R225+0x26000] ;  /* 0x02600000e15c783b */ /* 0x000e640000000200 */
[C---:B----4-:R-:W-:Y:S08]  /*53d0*/  HMMA.16816.F32.BF16 R4, R96.reuse, R108, R4 ;  /* 0x0000006c6004723c */ /* 0x050ff00000041804 */
[C---:B------:R-:W-:Y:S01]  /*53e0*/  HMMA.16816.F32.BF16 R8, R96.reuse, R110, R8 ;  /* 0x0000006e6008723c */ /* 0x040fe20000041808 */
[----:B------:R-:W4:Y:S07]  /*53f0*/  LDSM.16.M88.4 R108, [R225+0x26800] ;  /* 0x02680000e16c783b */ /* 0x000f2e0000000200 */
[C---:B--2---:R-:W-:Y:S08]  /*5400*/  HMMA.16816.F32.BF16 R12, R96.reuse, R84, R12 ;  /* 0x00000054600c723c */ /* 0x044ff0000004180c */
[----:B------:R-:W-:Y:S01]  /*5410*/  HMMA.16816.F32.BF16 R16, R96, R86, R16 ;  /* 0x000000566010723c */ /* 0x000fe20000041810 */
[----:B------:R-:W-:Y:S05]  /*5420*/  LDSM.16.M88.4 R84, [R116+0x16000] ;  /* 0x016000007454783b */ /* 0x000fea0000000200 */
[----:B------:R-:W2:Y:S02]  /*5430*/  LDSM.16.M88.4 R96, [R224+0x26000] ;  /* 0x02600000e060783b */ /* 0x000ea40000000200 */
[C---:B------:R-:W-:Y:S08]  /*5440*/  HMMA.16816.F32.BF16 R4, R104.reuse, R112, R4 ;  /* 0x000000706804723c */ /* 0x040ff00000041804 */
[C---:B------:R-:W-:Y:S01]  /*5450*/  HMMA.16816.F32.BF16 R8, R104.reuse, R114, R8 ;  /* 0x000000726808723c */ /* 0x040fe20000041808 */
[----:B------:R-:W2:Y:S07]  /*5460*/  LDSM.16.M88.4 R112, [R224+0x26800] ;  /* 0x02680000e070783b */ /* 0x000eae0000000200 */
[C---:B---3--:R-:W-:Y:S08]  /*5470*/  HMMA.16816.F32.BF16 R12, R104.reuse, R100, R12 ;  /* 0x00000064680c723c */ /* 0x048ff0000004180c */
[----:B------:R-:W-:Y:S08]  /*5480*/  HMMA.16816.F32.BF16 R16, R104, R102, R16 ;  /* 0x000000666810723c */ /* 0x000ff00000041810 */
[C---:B-1----:R-:W-:Y:S08]  /*5490*/  HMMA.16816.F32.BF16 R4, R88.reuse, R92, R4 ;  /* 0x0000005c5804723c */ /* 0x042ff00000041804 */
[C---:B------:R-:W-:Y:S08]  /*54a0*/  HMMA.16816.F32.BF16 R8, R88.reuse, R94, R8 ;  /* 0x0000005e5808723c */ /* 0x040ff00000041808 */
[C---:B----4-:R-:W-:Y:S08]  /*54b0*/  HMMA.16816.F32.BF16 R12, R88.reuse, R108, R12 ;  /* 0x0000006c580c723c */ /* 0x050ff0000004180c */
[----:B------:R-:W-:Y:S08]  /*54c0*/  HMMA.16816.F32.BF16 R16, R88, R110, R16 ;  /* 0x0000006e5810723c */ /* 0x000ff00000041810 */
[C---:B--2---:R-:W-:Y:S08]  /*54d0*/  HMMA.16816.F32.BF16 R4, R84.reuse, R96, R4 ;  /* 0x000000605404723c */ /* 0x044ff00000041804 */
[C---:B------:R-:W-:Y:S08]  /*54e0*/  HMMA.16816.F32.BF16 R8, R84.reuse, R98, R8 ;  /* 0x000000625408723c */ /* 0x040ff00000041808 */
[C---:B------:R-:W-:Y:S03]  /*54f0*/  HMMA.16816.F32.BF16 R12, R84.reuse, R112, R12 ;  /* 0x00000070540c723c */ /* 0x040fe6000004180c */
[C---:B------:R-:W-:Y:S01]  /*5500*/  FADD.FTZ R119, -R204.reuse, R4 ;  /* 0x00000004cc777221 */ /* 0x040fe20000010100 */
[----:B------:R-:W-:Y:S03]  /*5510*/  FADD.FTZ R118, -R204, R5 ;  /* 0x00000005cc767221 */ /* 0x000fe60000010100 */
[----:B------:R-:W-:Y:S01]  /*5520*/  FMUL.FTZ R119, R120, R119 ;  /* 0x0000007778777220 */ /* 0x000fe20000410000 */
[----:B------:R-:W-:Y:S03]  /*5530*/  HMMA.16816.F32.BF16 R16, R84, R114, R16 ;  /* 0x000000725410723c */ /* 0x000fe60000041810 */
[----:B------:R-:W-:Y:S01]  /*5540*/  FMUL.FTZ R118, R123, R118 ;  /* 0x000000767b767220 */ /* 0x000fe20000410000 */
[C---:B------:R-:W-:Y:S01]  /*5550*/  FADD.FTZ R200, -R204.reuse, R9 ;  /* 0x00000009ccc87221 */ /* 0x040fe20000010100 */
[----:B------:R-:W-:Y:S01]  /*5560*/  FADD.FTZ R207, -R204, R8 ;  /* 0x00000008cccf7221 */ /* 0x000fe20000010100 */
[----:B------:R-:W-:Y:S02]  /*5570*/  LOP3.LUT R85, R219, 0x20, RZ, 0xc0, !PT ;  /* 0x00000020db557812 */ /* 0x000fe400078ec0ff */
[----:B------:R-:W-:Y:S01]  /*5580*/  FMUL.FTZ R200, R125, R200 ;  /* 0x000000c87dc87220 */ /* 0x000fe20000410000 */
[----:B------:R-:W-:Y:S01]  /*5590*/  FMUL.FTZ R207, R124, R207 ;  /* 0x000000cf7ccf7220 */ /* 0x000fe20000410000 */
[----:B------:R-:W-:Y:S01]  /*55a0*/  F2FP.BF16.F32.PACK_AB R118, R118, R119 ;  /* 0x000000777676723e */ /* 0x000fe200000010ff */
[C---:B------:R-:W-:Y:S01]  /*55b0*/  FADD.FTZ R123, -R204.reuse, R12 ;  /* 0x0000000ccc7b7221 */ /* 0x040fe20000010100 */
[----:B------:R-:W-:Y:S01]  /*55c0*/  FADD.FTZ R120, -R204, R13 ;  /* 0x0000000dcc787221 */ /* 0x000fe20000010100 */
[----:B------:R-:W-:Y:S02]  /*55d0*/  SHF.R.U32.HI R84, RZ, 0x3, R220 ;  /* 0x00000003ff547819 */ /* 0x000fe400000116dc */
[----:B------:R-:W-:Y:S01]  /*55e0*/  FMUL.FTZ R123, R128, R123 ;  /* 0x0000007b807b7220 */ /* 0x000fe20000410000 */
[----:B------:R-:W-:Y:S01]  /*55f0*/  FMUL.FTZ R120, R131, R120 ;  /* 0x0000007883787220 */ /* 0x000fe20000410000 */
[----:B------:R-:W-:Y:S02]  /*5600*/  LOP3.LUT R85, R85, 0x18, R84, 0xf8, !PT ;  /* 0x0000001855557812 */ /* 0x000fe400078ef854 */
[C---:B------:R-:W-:Y:S01]  /*5610*/  FADD.FTZ R125, -R204.reuse, R16 ;  /* 0x00000010cc7d7221 */ /* 0x040fe20000010100 */
[----:B------:R-:W-:Y:S01]  /*5620*/  FADD.FTZ R204, -R204, R17 ;  /* 0x00000011cccc7221 */ /* 0x000fe20000010100 */
[----:B------:R-:W-:Y:S01]  /*5630*/  F2FP.BF16.F32.PACK_AB R124, R120, R123 ;  /* 0x0000007b787c723e */ /* 0x000fe200000010ff */
[----:B------:R-:W-:Y:S01]  /*5640*/  FADD.FTZ R120, -R205, R6 ;  /* 0x00000006cd787221 */ /* 0x000fe20000010100 */
[----:B------:R-:W-:Y:S01]  /*5650*/  FMUL.FTZ R119, R198, R125 ;  /* 0x0000007dc6777220 */ /* 0x000fe20000410000 */
[----:B------:R-:W-:Y:S01]  /*5660*/  FMUL.FTZ R204, R203, R204 ;  /* 0x000000cccbcc7220 */ /* 0x000fe20000410000 */
[----:B------:R-:W-:Y:S01]  /*5670*/  FADD.FTZ R123, -R205, R7 ;  /* 0x00000007cd7b7221 */ /* 0x000fe20000010100 */
[----:B------:R-:W-:Y:S01]  /*5680*/  FMUL.FTZ R120, R121, R120 ;  /* 0x0000007879787220 */ /* 0x000fe20000410000 */
[----:B------:R-:W-:Y:S01]  /*5690*/  F2FP.BF16.F32.PACK_AB R207, R200, R207 ;  /* 0x000000cfc8cf723e */ /* 0x000fe200000010ff */
[C---:B------:R-:W-:Y:S01]  /*56a0*/  FADD.FTZ R121, -R205.reuse, R10 ;  /* 0x0000000acd797221 */ /* 0x040fe20000010100 */
[----:B------:R-:W-:Y:S01]  /*56b0*/  FMUL.FTZ R123, R122, R123 ;  /* 0x0000007b7a7b7220 */ /* 0x000fe20000410000 */
[----:B------:R-:W-:Y:S01]  /*56c0*/  F2FP.BF16.F32.PACK_AB R119, R204, R119 ;  /* 0x00000077cc77723e */ /* 0x000fe200000010ff */
[----:B------:R-:W-:Y:S01]  /*56d0*/  FADD.FTZ R122, -R205, R11 ;  /* 0x0000000bcd7a7221 */ /* 0x000fe20000010100 */
[----:B------:R-:W-:Y:S06]  /*56e0*/  BRA.U !UP0, `(.L_x_467) ;  /* 0x00000005081c7547 */ /* 0x000fec000b800000 */
[----:B------:R-:W2:Y:S01]  /*56f0*/  LDL.LU R229, [R1+0x4] ;  /* 0x0000040001e57983 */ /* 0x000ea20000300800 */
[----:B------:R-:W1:Y:S01]  /*5700*/  LDC R7, c[0x0][0x3b0] ;  /* 0x0000ec00ff077b82 */ /* 0x000e620000000800 */
[----:B------:R-:W-:Y:S01]  /*5710*/  IADD3 R4, P1, PT, RZ, -UR32, RZ ;  /* 0x80000020ff047c10 */ /* 0x000fe2000ff3e0ff */
[----:B------:R-:W-:Y:S01]  /*5720*/  ULOP3.LUT UR14, UR44, 0x1, URZ, 0xc0, !UPT ;  /* 0x000000012c0e7892 */ /* 0x000fe2000f8ec0ff */
[----:B------:R-:W-:Y:S02]  /*5730*/  ISETP.GE.AND P6, PT, R212, UR8, PT ;  /* 0x00000008d4007c0c */ /* 0x000fe4000bfc6270 */
[----:B------:R-:W-:Y:S01]  /*5740*/  ISETP.GE.AND P5, PT, R233, UR8, PT ;  /* 0x00000008e9007c0c */ /* 0x000fe2000bfa6270 */
[----:B------:R-:W-:Y:S01]  /*5750*/  UISETP.NE.U32.AND UP1, UPT, UR14, 0x1, UPT ;  /* 0x000000010e00788c */ /* 0x000fe2000bf25070 */
[----:B------:R-:W-:Y:S01]  /*5760*/  ISETP.GE.AND P2, PT, R215, UR8, PT ;  /* 0x00000008d7007c0c */ /* 0x000fe2000bf46270 */
[----:B------:R-:W3:Y:S02]  /*5770*/  LDC R5, c[0x0][0x3b4] ;  /* 0x0000ed00ff057b82 */ /* 0x000ee40000000800 */
[----:B------:R-:W-:Y:S06]  /*5780*/  USEL UR14, UR31, 0x8000, !UP1 ;  /* 0x000080001f0e7887 */ /* 0x000fec000c800000 */
[----:B------:R-:W-:Y:S02]  /*5790*/  VIADD R237, R237, UR14 ;  /* 0x0000000eeded7c36 */ /* 0x000fe40008000000 */
[----:B------:R-:W-:Y:S02]  /*57a0*/  VIADD R223, R223, UR14 ;  /* 0x0000000edfdf7c36 */ /* 0x000fe40008000000 */
[----:B--2---:R-:W-:Y:S02]  /*57b0*/  VIADD R229, R229, UR14 ;  /* 0x0000000ee5e57c36 */ /* 0x004fe40008000000 */
[----:B-1----:R-:W-:Y:S03]  /*57c0*/  IMAD.SHL.U32 R9, R7, 0x40, RZ ;  /* 0x0000004007097824 */ /* 0x002fe600078e00ff */
[----:B------:R1:W-:Y:S01]  /*57d0*/  STL [R1+0x4], R229 ;  /* 0x000004e501007387 */ /* 0x0003e20000100800 */
        /* <DEDUP_REMOVED lines=8> */
[----:B------:R1:W-:Y:S01]  /*5860*/  @!P6 LDGSTS.E.BYPASS.LTC128B.128 [R229], desc[UR34][R244.64] ;  /* 0x00000000f4e5efae */ /* 0x0003e2000b981a22 */
[----:B---3--:R-:W-:Y:S02]  /*5870*/  LEA.HI.X R5, R7, R245, R5, 0x6, P1 ;  /* 0x000000f507057211 */ /* 0x008fe400008f3405 */
[----:B------:R-:W-:Y:S01]  /*5880*/  ISETP.GE.AND P1, PT, R214, UR8, PT ;  /* 0x00000008d6007c0c */ /* 0x000fe2000bf26270 */
[----:B------:R1:W-:Y:S04]  /*5890*/  @P6 STS.64 [R237], RZ ;  /* 0x000000ffed006388 */ /* 0x0003e80000000a00 */
[----:B------:R1:W-:Y:S04]  /*58a0*/  @P6 STS.64 [R237+0x8], RZ ;  /* 0x000008ffed006388 */ /* 0x0003e80000000a00 */
[----:B------:R-:W-:Y:S01]  /*58b0*/  @!PT LDS RZ, [RZ] ;  /* 0x00000000fffff984 */ /* 0x000fe20000000800 */
[----:B------:R-:W-:Y:S01]  /*58c0*/  @!PT LDS RZ, [RZ] ;  /* 0x00000000fffff984 */ /* 0x000fe20000000800 */
[----:B------:R-:W-:Y:S01]  /*58d0*/  @!PT LDS RZ, [RZ] ;  /* 0x00000000fffff984 */ /* 0x000fe20000000800 */
[----:B------:R1:W-:Y:S04]  /*58e0*/  @!P5 LDGSTS.E.BYPASS.LTC128B.128 [R229+0x2000], desc[UR34][R244.64+0x80] ;  /* 0x02000080f4e5dfae */ /* 0x0003e8000b981a22 */
[----:B------:R1:W-:Y:S04]  /*58f0*/  @P5 STS.64 [R237+0x2000], RZ ;  /* 0x002000ffed005388 */ /* 0x0003e80000000a00 */
        /* <DEDUP_REMOVED lines=37> */
[----:B------:R-:W0:Y:S02]  /*5b50*/  LDGDEPBAR ;  /* 0x00000000000079af */ /* 0x000e240000000000 */
.L_x_467:
[C---:B-1----:R-:W-:Y:S01]  /*5b60*/  FADD.FTZ R5, -R205.reuse, R14 ;  /* 0x0000000ecd057221 */ /* 0x042fe20000010100 */
[----:B------:R-:W-:Y:S01]  /*5b70*/  FADD.FTZ R4, -R205, R15 ;  /* 0x0000000fcd047221 */ /* 0x000fe20000010100 */
[----:B------:R-:W-:Y:S01]  /*5b80*/  FMUL.FTZ R121, R126, R121 ;  /* 0x000000797e797220 */ /* 0x000fe20000410000 */
[----:B------:R-:W-:Y:S01]  /*5b90*/  FMUL.FTZ R122, R127, R122 ;  /* 0x0000007a7f7a7220 */ /* 0x000fe20000410000 */
[----:B------:R-:W-:Y:S01]  /*5ba0*/  F2FP.BF16.F32.PACK_AB R120, R123, R120 ;  /* 0x000000787b78723e */ /* 0x000fe200000010ff */
[C---:B------:R-:W-:Y:S01]  /*5bb0*/  FADD.FTZ R7, -R205.reuse, R18 ;  /* 0x00000012cd077221 */ /* 0x040fe20000010100 */
[----:B------:R-:W-:Y:S01]  /*5bc0*/  FADD.FTZ R6, -R205, R19 ;  /* 0x00000013cd067221 */ /* 0x000fe20000010100 */
[----:B------:R-:W-:Y:S01]  /*5bd0*/  FMUL.FTZ R196, R196, R5 ;  /* 0x00000005c4c47220 */ /* 0x000fe20000410000 */
[----:B------:R-:W-:Y:S01]  /*5be0*/  FMUL.FTZ R197, R197, R4 ;  /* 0x00000004c5c57220 */ /* 0x000fe20000410000 */
[----:B------:R-:W-:Y:S01]  /*5bf0*/  F2FP.BF16.F32.PACK_AB R121, R122, R121 ;  /* 0x000000797a79723e */ /* 0x000fe200000010ff */
[----:B------:R-:W-:Y:S01]  /*5c00*/  STS [R129+0x28000], R118 ;  /* 0x0280007681007388 */ /* 0x000fe20000000800 */
[----:B------:R-:W-:Y:S01]  /*5c10*/  FMUL.FTZ R7, R202, R7 ;  /* 0x00000007ca077220 */ /* 0x000fe20000410000 */
[----:B------:R-:W-:Y:S01]  /*5c20*/  FMUL.FTZ R6, R201, R6 ;  /* 0x00000006c9067220 */ /* 0x000fe20000410000 */
[----:B------:R-:W-:Y:S01]  /*5c30*/  F2FP.BF16.F32.PACK_AB R196, R197, R196 ;  /* 0x000000c4c5c4723e */ /* 0x000fe200000010ff */
[----:B------:R1:W-:Y:S01]  /*5c40*/  STS [R129+0x28400], R120 ;  /* 0x0284007881007388 */ /* 0x0003e20000000800 */
[----:B------:R-:W-:Y:S01]  /*5c50*/  IMAD.IADD R89, R231, 0x1, R199 ;  /* 0x00000001e7597824 */ /* 0x000fe200078e02c7 */
[----:B------:R-:W-:Y:S02]  /*5c60*/  LOP3.LUT R5, R2, 0x10, RZ, 0xc0, !PT ;  /* 0x0000001002057812 */ /* 0x000fe400078ec0ff */
[----:B------:R-:W-:Y:S01]  /*5c70*/  STS [R130+0x28000], R207 ;  /* 0x028000cf82007388 */ /* 0x000fe20000000800 */
[----:B------:R-:W-:Y:S02]  /*5c80*/  F2FP.BF16.F32.PACK_AB R88, R6, R7 ;  /* 0x000000070658723e */ /* 0x000fe400000010ff */
[----:B------:R-:W-:Y:S01]  /*5c90*/  LOP3.LUT R4, R5, 0x8, R220, 0xf8, !PT ;  /* 0x0000000805047812 */ /* 0x000fe200078ef8dc */
[----:B------:R2:W-:Y:S01]  /*5ca0*/  STS [R130+0x28400], R121 ;  /* 0x0284007982007388 */ /* 0x0005e20000000800 */
[----:B------:R-:W-:Y:S02]  /*5cb0*/  LOP3.LUT R5, R85, 0x1c0, R216, 0xf8, !PT ;  /* 0x000001c055057812 */ /* 0x000fe400078ef8d8 */
[----:B------:R-:W-:Y:S01]  /*5cc0*/  LOP3.LUT R4, R4, R3, RZ, 0x3c, !PT ;  /* 0x0000000304047212 */ /* 0x000fe200078e3cff */
[----:B------:R-:W-:Y:S01]  /*5cd0*/  STS [R199+-0x2000], R124 ;  /* 0xffe0007cc7007388 */ /* 0x000fe20000000800 */
[----:B------:R-:W-:Y:S02]  /*5ce0*/  LOP3.LUT R5, R5, 0x38, R218, 0x78, !PT ;  /* 0x0000003805057812 */ /* 0x000fe400078e78da */
[----:B------:R-:W-:Y:S01]  /*5cf0*/  LOP3.LUT R229, R4, 0x200, R217, 0xf8, !PT ;  /* 0x0000020004e57812 */ /* 0x000fe200078ef8d9 */
[----:B------:R-:W-:Y:S01]  /*5d00*/  STS [R199+-0x1c00], R196 ;  /* 0xffe400c4c7007388 */ /* 0x000fe20000000800 */
[----:B------:R-:W-:Y:S02]  /*5d10*/  LOP3.LUT R4, R5, 0x200, R216, 0xf8, !PT ;  /* 0x0000020005047812 */ /* 0x000fe400078ef8d8 */
[----:B------:R-:W-:Y:S01]  /*5d20*/  LEA R229, R229, UR4, 0x1 ;  /* 0x00000004e5e57c11 */ /* 0x000fe2000f8e08ff */
[----:B------:R-:W-:Y:S01]  /*5d30*/  STS [R89+-0x2000], R119 ;  /* 0xffe0007759007388 */ /* 0x000fe20000000800 */
[----:B------:R-:W-:Y:S03]  /*5d40*/  LEA R231, R4, UR4, 0x1 ;  /* 0x0000000404e77c11 */ /* 0x000fe6000f8e08ff */
[----:B------:R-:W-:Y:S01]  /*5d50*/  STS [R89+-0x1c00], R88 ;  /* 0xffe4005859007388 */ /* 0x000fe20000000800 */
[C---:B------:R-:W-:Y:S01]  /*5d60*/  VIADD R12, R229.reuse, 0x2a000 ;  /* 0x0002a000e50c7836 */ /* 0x040fe20000000000 */
[----:B-1----:R-:W-:Y:S01]  /*5d70*/  IADD3 R120, PT, PT, R229, 0x2a040, RZ ;  /* 0x0002a040e5787810 */ /* 0x002fe20007ffe0ff */
[----:B------:R-:W-:Y:S02]  /*5d80*/  BAR.SYNC.DEFER_BLOCKING 0x0 ;  /* 0x0000000000007b1d */ /* 0x000fe40000010000 */
[----:B------:R-:W-:Y:S02]  /*5d90*/  @P0 VIADD R120, R12, 0xffffffc0 ;  /* 0xffffffc00c780836 */ /* 0x000fe40000000000 */
[----:B--2---:R-:W-:Y:S02]  /*5da0*/  IMAD R121, R250, UR9, RZ ;  /* 0x00000009fa797c24 */ /* 0x004fe4000f8e02ff */
[----:B------:R-:W-:Y:S08]  /*5db0*/  LDSM.16.MT88.4 R4, [R229+0x2a000] ;  /* 0x02a00000e504783b */ /* 0x000ff00000004200 */
[----:B------:R-:W1:Y:S08]  /*5dc0*/  LDSM.16.MT88.4 R8, [R231+0x10000] ;  /* 0x01000000e708783b */ /* 0x000e700000004200 */
[----:B------:R-:W2:Y:S08]  /*5dd0*/  LDSM.16.MT88.4 R12, [R120] ;  /* 0x00000000780c783b */ /* 0x000eb00000004200 */
[----:B------:R-:W3:Y:S08]  /*5de0*/  LDSM.16.MT88.4 R16, [R231+0x12000] ;  /* 0x01200000e710783b */ /* 0x000ef00000004200 */
[----:B------:R-:W4:Y:S08]  /*5df0*/  LDSM.16.MT88.4 R84, [R231+0x14000] ;  /* 0x01400000e754783b */ /* 0x000f300000004200 */
[----:B------:R-:W5:Y:S01]  /*5e00*/  LDSM.16.MT88.4 R88, [R231+0x16000] ;  /* 0x01600000e758783b */ /* 0x000f620000004200 */
[-C--:B-1----:R-:W-:Y:S07]  /*5e10*/  HMMA.16816.F32.BF16 R20, R4, R8.reuse, R20 ;  /* 0x000000080414723c */ /* 0x082fee0000041814 */
[----:B------:R-:W-:Y:S01]  /*5e20*/  LDSM.16.MT88.4 R92, [R229+0x2a800] ;  /* 0x02a80000e55c783b */ /* 0x000fe20000004200 */
[C---:B--2---:R-:W-:Y:S07]  /*5e30*/  HMMA.16816.F32.BF16 R24, R12.reuse, R8, R24 ;  /* 0x000000080c18723c */ /* 0x044fee0000041818 */
[----:B------:R-:W1:Y:S01]  /*5e40*/  LDSM.16.MT88.4 R96, [R231+0x10800] ;  /* 0x01080000e760783b */ /* 0x000e620000004200 */
[-C--:B------:R-:W-:Y:S07]  /*5e50*/  HMMA.16816.F32.BF16 R28, R12, R10.reuse, R28 ;  /* 0x0000000a0c1c723c */ /* 0x080fee000004181c */
[----:B------:R-:W2:Y:S01]  /*5e60*/  LDSM.16.MT88.4 R100, [R120+0x800] ;  /* 0x000800007864783b */ /* 0x000ea20000004200 */
[C---:B------:R-:W-:Y:S07]  /*5e70*/  HMMA.16816.F32.BF16 R32, R4.reuse, R10, R32 ;  /* 0x0000000a0420723c */ /* 0x040fee0000041820 */
[----:B------:R-:W2:Y:S01]  /*5e80*/  LDSM.16.MT88.4 R104, [R231+0x12800] ;  /* 0x01280000e768783b */ /* 0x000ea20000004200 */
[-C--:B---3--:R-:W-:Y:S07]  /*5e90*/  HMMA.16816.F32.BF16 R36, R4, R16.reuse, R36 ;  /* 0x000000100424723c */ /* 0x088fee0000041824 */
[----:B------:R-:W3:Y:S01]  /*5ea0*/  LDSM.16.MT88.4 R108, [R231+0x14800] ;  /* 0x01480000e76c783b */ /* 0x000ee20000004200 */
[C---:B------:R-:W-:Y:S07]  /*5eb0*/  HMMA.16816.F32.BF16 R40, R12.reuse, R16, R40 ;  /* 0x000000100c28723c */ /* 0x040fee0000041828 */
[----:B------:R-:W3:Y:S01]  /*5ec0*/  LDSM.16.MT88.4 R8, [R231+0x16800] ;  /* 0x01680000e708783b */ /* 0x000ee20000004200 */
[-C--:B------:R-:W-:Y:S07]  /*5ed0*/  HMMA.16816.F32.BF16 R44, R12, R18.reuse, R44 ;  /* 0x000000120c2c723c */ /* 0x080fee000004182c */
[----:B------:R-:W-:Y:S01]  /*5ee0*/  LDSM.16.MT88.4 R112, [R120+0x1800] ;  /* 0x001800007870783b */ /* 0x000fe20000004200 */
[C---:B------:R-:W-:Y:S07]  /*5ef0*/  HMMA.16816.F32.BF16 R48, R4.reuse, R18, R48 ;  /* 0x000000120430723c */ /* 0x040fee0000041830 */
[----:B------:R-:W-:Y:S01]  /*5f00*/  LDSM.16.MT88.4 R16, [R120+0x1000] ;  /* 0x001000007810783b */ /* 0x000fe20000004200 */
[-C--:B----4-:R-:W-:Y:S07]  /*5f10*/  HMMA.16816.F32.BF16 R52, R4, R84.reuse, R52 ;  /* 0x000000540434723c */ /* 0x090fee0000041834 */
[----:B------:R-:W-:Y:S01]  /*5f20*/  LDSM.16.MT88.4 R116, [R231+0x15800] ;  /* 0x01580000e774783b */ /* 0x000fe20000004200 */
[C---:B------:R-:W-:Y:S08]  /*5f30*/  HMMA.16816.F32.BF16 R56, R12.reuse, R84, R56 ;  /* 0x000000540c38723c */ /* 0x040ff00000041838 */
[-C--:B------:R-:W-:Y:S08]  /*5f40*/  HMMA.16816.F32.BF16 R60, R12, R86.reuse, R60 ;  /* 0x000000560c3c723c */ /* 0x080ff0000004183c */
[C---:B------:R-:W-:Y:S01]  /*5f50*/  HMMA.16816.F32.BF16 R64, R4.reuse, R86, R64 ;  /* 0x000000560440723c */ /* 0x040fe20000041840 */
[----:B------:R-:W-:Y:S07]  /*5f60*/  LDSM.16.MT88.4 R84, [R231+0x13000] ;  /* 0x01300000e754783b */ /* 0x000fee0000004200 */
[-C--:B-----5:R-:W-:Y:S08]  /*5f70*/  HMMA.16816.F32.BF16 R68, R4, R88.reuse, R68 ;  /* 0x000000580444723c */ /* 0x0a0ff00000041844 */
[C---:B------:R-:W-:Y:S08]  /*5f80*/  HMMA.16816.F32.BF16 R72, R12.reuse, R88, R72 ;  /* 0x000000580c48723c */ /* 0x040ff00000041848 */
[-C--:B------:R-:W-:Y:S01]  /*5f90*/  HMMA.16816.F32.BF16 R76, R12, R90.reuse, R76 ;  /* 0x0000005a0c4c723c */ /* 0x080fe2000004184c */
[----:B------:R-:W-:Y:S07]  /*5fa0*/  LDSM.16.MT88.4 R12, [R231+0x11000] ;  /* 0x01100000e70c783b */ /* 0x000fee0000004200 */
[----:B------:R-:W-:Y:S01]  /*5fb0*/  HMMA.16816.F32.BF16 R80, R4, R90, R80 ;  /* 0x0000005a0450723c */ /* 0x000fe20000041850 */
[----:B------:R-:W4:Y:S07]  /*5fc0*/  LDSM.16.MT88.4 R4, [R229+0x2b000] ;  /* 0x02b00000e504783b */ /* 0x000f2e0000004200 */
[-C--:B-1----:R-:W-:Y:S01]  /*5fd0*/  HMMA.16816.F32.BF16 R20, R92, R96.reuse, R20 ;  /* 0x000000605c14723c */ /* 0x082fe20000041814 */
[----:B------:R-:W1:Y:S07]  /*5fe0*/  LDSM.16.MT88.4 R88, [R231+0x15000] ;  /* 0x01500000e758783b */ /* 0x000e6e0000004200 */
[C---:B--2---:R-:W-:Y:S08]  /*5ff0*/  HMMA.16816.F32.BF16 R24, R100.reuse, R96, R24 ;  /* 0x000000606418723c */ /* 0x044ff00000041818 */
[-C--:B------:R-:W-:Y:S08]  /*6000*/  HMMA.16816.F32.BF16 R28, R100, R98.reuse, R28 ;  /* 0x00000062641c723c */ /* 0x080ff0000004181c */
[C---:B------:R-:W-:Y:S01]  /*6010*/  HMMA.16816.F32.BF16 R32, R92.reuse, R98, R32 ;  /* 0x000000625c20723c */ /* 0x040fe20000041820 */
[----:B------:R-:W2:Y:S07]  /*6020*/  LDSM.16.MT88.4 R96, [R231+0x17000] ;  /* 0x01700000e760783b */ /* 0x000eae0000004200 */
[-C--:B------:R-:W-:Y:S08]  /*6030*/  HMMA.16816.F32.BF16 R36, R92, R104.reuse, R36 ;  /* 0x000000685c24723c */ /* 0x080ff00000041824 */
[C---:B------:R-:W-:Y:S08]  /*6040*/  HMMA.16816.F32.BF16 R40, R100.reuse, R104, R40 ;  /* 0x000000686428723c */ /* 0x040ff00000041828 */
[-C--:B------:R-:W-:Y:S08]  /*6050*/  HMMA.16816.F32.BF16 R44, R100, R106.reuse, R44 ;  /* 0x0000006a642c723c */ /* 0x080ff0000004182c */
[C---:B------:R-:W-:Y:S01]  /*6060*/  HMMA.16816.F32.BF16 R48, R92.reuse, R106, R48 ;  /* 0x0000006a5c30723c */ /* 0x040fe20000041830 */
[----:B------:R-:W-:Y:S07]  /*6070*/  LDSM.16.MT88.4 R104, [R229+0x2b800] ;  /* 0x02b80000e568783b */ /* 0x000fee0000004200 */
        /* <DEDUP_REMOVED lines=8> */
[----:B------:R-:W5:Y:S07]  /*6100*/  LDSM.16.MT88.4 R100, [R231+0x13800] ;  /* 0x01380000e764783b */ /* 0x000f6e0000004200 */
[----:B------:R-:W-:Y:S01]  /*6110*/  HMMA.16816.F32.BF16 R80, R92, R10, R80 ;  /* 0x0000000a5c50723c */ /* 0x000fe20000041850 */
[----:B------:R-:W5:Y:S07]  /*6120*/  LDSM.16.MT88.4 R8, [R231+0x17800] ;  /* 0x01780000e708783b */ /* 0x000f6e0000004200 */
[-C--:B----4-:R-:W-:Y:S01]  /*6130*/  HMMA.16816.F32.BF16 R20, R4, R12.reuse, R20 ;  /* 0x0000000c0414723c */ /* 0x090fe20000041814 */
[----:B------:R-:W-:Y:S07]  /*6140*/  BAR.SYNC.DEFER_BLOCKING 0x0 ;  /* 0x0000000000007b1d */ /* 0x000fee0000010000 */
        /* <DEDUP_REMOVED lines=11> */
[-C--:B--2---:R-:W-:Y:S08]  /*6200*/  HMMA.16816.F32.BF16 R68, R4, R96.reuse, R68 ;  /* 0x000000600444723c */ /* 0x084ff00000041844 */
[C---:B------:R-:W-:Y:S08]  /*6210*/  HMMA.16816.F32.BF16 R72, R16.reuse, R96, R72 ;  /* 0x000000601048723c */ /* 0x040ff00000041848 */
[-C--:B------:R-:W-:Y:S08]  /*6220*/  HMMA.16816.F32.BF16 R76, R16, R98.reuse, R76 ;  /* 0x00000062104c723c */ /* 0x080ff0000004184c */
[----:B------:R-:W-:Y:S04]  /*6230*/  HMMA.16816.F32.BF16 R80, R4, R98, R80 ;  /* 0x000000620450723c */ /* 0x000fe80000041850 */
[----:B------:R-:W-:Y:S04]  /*6240*/  LEA R5, -R121, RZ, 0x6 ;  /* 0x000000ff79057211 */ /* 0x000fe800078e31ff */
[-C--:B---3--:R-:W-:Y:S05]  /*6250*/  HMMA.16816.F32.BF16 R20, R104, R108.reuse, R20 ;  /* 0x0000006c6814723c */ /* 0x088fea0000041814 */
[C---:B------:R-:W-:Y:S03]  /*6260*/  LEA R240, P1, R5.reuse, R240, 0x2 ;  /* 0x000000f005f07211 */ /* 0x040fe600078210ff */
[C---:B------:R-:W-:Y:S04]  /*6270*/  HMMA.16816.F32.BF16 R24, R112.reuse, R108, R24 ;  /* 0x0000006c7018723c */ /* 0x040fe80000041818 */
[----:B------:R-:W-:Y:S04]  /*6280*/  LEA.HI.X.SX32 R241, R5, R241, 0x2, P1 ;  /* 0x000000f105f17211 */ /* 0x000fe800008f16ff */
[-C--:B------:R-:W-:Y:S08]  /*6290*/  HMMA.16816.F32.BF16 R28, R112, R110.reuse, R28 ;  /* 0x0000006e701c723c */ /* 0x080ff0000004181c */
[C---:B------:R-:W-:Y:S08]  /*62a0*/  HMMA.16816.F32.BF16 R32, R104.reuse, R110, R32 ;  /* 0x0000006e6820723c */ /* 0x040ff00000041820 */
[-C--:B-----5:R-:W-:Y:S08]  /*62b0*/  HMMA.16816.F32.BF16 R36, R104, R100.reuse, R36 ;  /* 0x000000646824723c */ /* 0x0a0ff00000041824 */
        /* <DEDUP_REMOVED lines=18> */
[----:B------:R-:W-:Y:S02]  /*63e0*/  ISETP.GE.AND P5, PT, R233, UR8, PT ;  /* 0x00000008e9007c0c */ /* 0x000fe4000bfa6270 */
[----:B------:R-:W-:Y:S01]  /*63f0*/  SHF.R.S64 R7, R4, 0x1f, R5 ;  /* 0x0000001f04077819 */ /* 0x000fe20000001005 */
[----:B------:R-:W-:Y:S01]  /*6400*/  IMAD.U32 R4, RZ, RZ, UR51 ;  /* 0x00000033ff047e24 */ /* 0x000fe2000f8e00ff */
[----:B------:R-:W-:Y:S02]  /*6410*/  LOP3.LUT R9, R9, 0x1e00, R218, 0xf8, !PT ;  /* 0x00001e0009097812 */ /* 0x000fe400078ef8da */
[----:B------:R-:W-:Y:S01]  /*6420*/  IADD3 R242, P1, PT, R242, R7, RZ ;  /* 0x00000007f2f27210 */ /* 0x000fe20007f3e0ff */
[----:B------:R-:W-:Y:S01]  /*6430*/  IMAD.U32 R7, RZ, RZ, UR51 ;  /* 0x00000033ff077e24 */ /* 0x000fe2000f8e00ff */
[----:B------:R-:W-:Y:S02]  /*6440*/  LEA R11, R9, UR4, 0x1 ;  /* 0x00000004090b7c11 */ /* 0x000fe4000f8e08ff */
[----:B------:R-:W-:Y:S01]  /*6450*/  LEA.HI.X.SX32 R243, R5, R243, 0x1, P1 ;  /* 0x000000f305f37211 */ /* 0x000fe200008f0eff */
[----:B------:R-:W-:Y:S01]  /*6460*/  IMAD.U32 R5, RZ, RZ, UR50 ;  /* 0x00000032ff057e24 */ /* 0x000fe2000f8e00ff */
[----:B------:R-:W-:Y:S02]  /*6470*/  ISETP.GE.AND P2, PT, R215, UR8, PT ;  /* 0x00000008d7007c0c */ /* 0x000fe4000bf46270 */
[----:B------:R-:W-:Y:S01]  /*6480*/  LEA R6, P1, R7, R242, 0x1 ;  /* 0x000000f207067211 */ /* 0x000fe200078208ff */
[----:B------:R-:W-:Y:S01]  /*6490*/  @!PT LDS RZ, [RZ] ;  /* 0x00000000fffff984 */ /* 0x000fe20000000800 */
[----:B------:R-:W-:Y:S01]  /*64a0*/  @!PT LDS RZ, [RZ] ;  /* 0x00000000fffff984 */ /* 0x000fe20000000800 */
[----:B------:R-:W-:Y:S01]  /*64b0*/  @!PT LDS RZ, [RZ] ;  /* 0x00000000fffff984 */ /* 0x000fe20000000800 */
[----:B------:R1:W-:Y:S03]  /*64c0*/  @!P6 LDGSTS.E.BYPASS.LTC128B.128 [R11+0x10000], desc[UR34][R242.64] ;  /* 0x10000000f20befae */ /* 0x0003e6000b981a22 */
[----:B------:R-:W-:Y:S01]  /*64d0*/  LEA.HI.X R7, R4, R243, R5, 0x1, P1 ;  /* 0x000000f304077211 */ /* 0x000fe200008f0c05 */
[----:B------:R1:W-:Y:S01]  /*64e0*/  @P6 STS.128 [R11+0x10000], RZ ;  /* 0x010000ff0b006388 */ /* 0x0003e20000000c00 */
[----:B------:R-:W-:Y:S03]  /*64f0*/  ISETP.GE.AND P1, PT, R214, UR8, PT ;  /* 0x00000008d6007c0c */ /* 0x000fe6000bf26270 */
        /* <DEDUP_REMOVED lines=36> */
.L_x_468:
[----:B------:R-:W-:Y:S01]  /*6740*/  LEA R233, R221, UR4, 0x1 ;  /* 0x00000004dde97c11 */ /* 0x000fe2000f8e08ff */
[----:B------:R-:W-:Y:S01]  /*6750*/  LDSM.16.MT88.4 R16, [R231+0x18000] ;  /* 0x01800000e710783b */ /* 0x000fe20000004200 */
[----:B------:R-:W-:Y:S01]  /*6760*/  PLOP3.LUT P2, PT, PT, PT, UP0, 0x80, 0x8 ;  /* 0x000000000008781c */ /* 0x000fe20003f4f008 */
[----:B------:R-:W-:Y:S02]  /*6770*/  @UP0 UIADD3 UR16, UP1, UPT, UR54, -0x100, URZ ;  /* 0xffffff0036100890 */ /* 0x000fe4000ff3e0ff */
[----:B------:R-:W1:Y:S01]  /*6780*/  LDSM.16.M88.4 R128, [R233+0x28000] ;  /* 0x02800000e980783b */ /* 0x000e620000000200 */
[----:B------:R-:W-:Y:S01]  /*6790*/  IMAD.IADD R104, R228, 0x1, R233 ;  /* 0x00000001e4687824 */ /* 0x000fe200078e02e9 */
[----:B------:R-:W-:Y:S02]  /*67a0*/  @UP0 UIADD3.X UR15, UPT, UPT, UR55, -0x1, URZ, UP1, !UPT ;  /* 0xffffffff370f0890 */ /* 0x000fe40008ffe4ff */
[----:B------:R-:W2:Y:S01]  /*67b0*/  LDSM.16.M88.4 R124, [R233+0x29000] ;  /* 0x02900000e97c783b */ /* 0x000ea20000000200 */
[----:B------:R-:W-:Y:S02]  /*67c0*/  @UP0 UIADD3 UR10, UP1, UPT, UR10, -0x100, URZ ;  /* 0xffffff000a0a0890 */ /* 0x000fe4000ff3e0ff */
[----:B------:R-:W-:Y:S01]  /*67d0*/  ULOP3.LUT UR14, UR44, 0x1, URZ, 0xc0, !UPT ;  /* 0x000000012c0e7892 */ /* 0x000fe2000f8ec0ff */
[----:B------:R-:W3:Y:S01]  /*67e0*/  LDSM.16.MT88.4 R96, [R231+0x1a000] ;  /* 0x01a00000e760783b */ /* 0x000ee20000004200 */
[----:B------:R-:W-:Y:S02]  /*67f0*/  @UP0 UIADD3.X UR11, UPT, UPT, UR11, -0x1, URZ, UP1, !UPT ;  /* 0xffffffff0b0b0890 */ /* 0x000fe40008ffe4ff */
[----:B------:R-:W-:Y:S01]  /*6800*/  UISETP.NE.U32.AND UP1, UPT, UR14, 0x1, UPT ;  /* 0x000000010e00788c */ /* 0x000fe2000bf25070 */
[----:B------:R-:W4:Y:S04]  /*6810*/  LDSM.16.MT88.4 R112, [R231+0x1c000] ;  /* 0x01c00000e770783b */ /* 0x000f280000004200 */
[----:B------:R-:W-:Y:S01]  /*6820*/  LDSM.16.M88.4 R200, [R104+0x28000] ;  /* 0x0280000068c8783b */ /* 0x000fe20000000200 */
[----:B------:R-:W-:Y:S03]  /*6830*/  PLOP3.LUT P6, PT, PT, PT, UP1, 0x80, 0x8 ;  /* 0x000000000008781c */ /* 0x000fe60003fcf018 */
[----:B------:R4:W-:Y:S04]  /*6840*/  LDSM.16.M88.4 R208, [R104+0x29000] ;  /* 0x0290000068d0783b */ /* 0x0009e80000000200 */
[----:B------:R-:W4:Y:S04]  /*6850*/  LDSM.16.MT88.4 R196, [R231+0x1e000] ;  /* 0x01e00000e7c4783b */ /* 0x000f280000004200 */
[----:B------:R-:W4:Y:S04]  /*6860*/  LDSM.16.MT88.4 R204, [R231+0x18800] ;  /* 0x01880000e7cc783b */ /* 0x000f280000004200 */
[----:B------:R-:W4:Y:S04]  /*6870*/  LDSM.16.MT88.4 R212, [R231+0x1a800] ;  /* 0x01a80000e7d4783b */ /* 0x000f280000004200 */
[----:B------:R-:W-:Y:S01]  /*6880*/  STL.64 [R1+0x10], R20 ;  /* 0x0000101401007387 */ /* 0x000fe20000100a00 */
        /* <DEDUP_REMOVED lines=22> */
[-C--:B------:R-:W-:Y:S08]  /*69f0*/  HMMA.16816.F32.BF16 R84, R200, R212.reuse, R84 ;  /* 0x000000d4c854723c */ /* 0x080ff00000041854 */
[C---:B------:R-:W-:Y:S08]  /*6a00*/  HMMA.16816.F32.BF16 R88, R208.reuse, R212, R88 ;  /* 0x000000d4d058723c */ /* 0x040ff00000041858 */
[-C--:B------:R-:W-:Y:S08]  /*6a10*/  HMMA.16816.F32.BF16 R92, R208, R214.reuse, R92 ;  /* 0x000000d6d05c723c */ /* 0x080ff0000004185c */
[C---:B------:R-:W-:Y:S08]  /*6a20*/  HMMA.16816.F32.BF16 R96, R200.reuse, R214, R96 ;  /* 0x000000d6c860723c */ /* 0x040ff00000041860 */
[-C--:B-1----:R-:W-:Y:S08]  /*6a30*/  HMMA.16816.F32.BF16 R100, R200, R196.reuse, R100 ;  /* 0x000000c4c864723c */ /* 0x082ff00000041864 */
[C---:B------:R-:W-:Y:S04]  /*6a40*/  HMMA.16816.F32.BF16 R104, R208.reuse, R196, R104 ;  /* 0x000000c4d068723c */ /* 0x040fe80000041868 */
[C---:B------:R-:W-:Y:S02]  /*6a50*/  VIADD R196, R233.reuse, 0x28000 ;  /* 0x00028000e9c47836 */ /* 0x040fe40000000000 */
[----:B------:R-:W-:Y:S02]  /*6a60*/  VIADD R233, R233, 0x28040 ;  /* 0x00028040e9e97836 */ /* 0x000fe40000000000 */
[-C--:B------:R-:W-:Y:S03]  /*6a70*/  HMMA.16816.F32.BF16 R108, R208, R198.reuse, R108 ;  /* 0x000000c6d06c723c */ /* 0x080fe6000004186c */
[----:B------:R-:W-:Y:S05]  /*6a80*/  @P0 VIADD R233, R196, 0xffffffc0 ;  /* 0xffffffc0c4e90836 */ /* 0x000fea0000000000 */
[C---:B------:R-:W-:Y:S01]  /*6a90*/  HMMA.16816.F32.BF16 R112, R200.reuse, R198, R112 ;  /* 0x000000c6c870723c */ /* 0x040fe20000041870 */
[----:B------:R-:W-:Y:S04]  /*6aa0*/  LDSM.16.M88.4 R196, [R233] ;  /* 0x00000000e9c4783b */ /* 0x000fe80000000200 */
[----:B------:R1:W-:Y:S03]  /*6ab0*/  LDSM.16.M88.4 R212, [R233+0x1000] ;  /* 0x00100000e9d4783b */ /* 0x0003e60000000200 */
        /* <DEDUP_REMOVED lines=17> */
[----:B------:R-:W-:Y:S07]  /*6bd0*/  LDSM.16.M88.4 R200, [R233] ;  /* 0x00000000e9c8783b */ /* 0x000fee0000000200 */
        /* <DEDUP_REMOVED lines=8> */
[----:B------:R2:W3:Y:S07]  /*6c60*/  LDSM.16.M88.4 R212, [R233+0x1000] ;  /* 0x00100000e9d4783b */ /* 0x0004ee0000000200 */
[----:B------:R-:W-:Y:S01]  /*6c70*/  HMMA.16816.F32.BF16 R128, R196, R210, R128 ;  /* 0x000000d2c480723c */ /* 0x000fe20000041880 */
[----:B------:R-:W4:Y:S04]  /*6c80*/  LDSM.16.MT88.4 R196, [R231+0x1b800] ;  /* 0x01b80000e7c4783b */ /* 0x000f280000004200 */
[----:B------:R-:W4:Y:S03]  /*6c90*/  LDSM.16.MT88.4 R208, [R231+0x1d800] ;  /* 0x01d80000e7d0783b */ /* 0x000f260000004200 */
[-C--:B-1----:R-:W-:Y:S05]  /*6ca0*/  HMMA.16816.F32.BF16 R4, R200, R204.reuse, R4 ;  /* 0x000000ccc804723c */ /* 0x082fea0000041804 */
[----:B--2---:R-:W-:Y:S03]  /*6cb0*/  IMAD R233, R250, UR9, RZ ;  /* 0x00000009fae97c24 */ /* 0x004fe6000f8e02ff */
[C---:B---3--:R-:W-:Y:S08]  /*6cc0*/  HMMA.16816.F32.BF16 R8, R212.reuse, R204, R8 ;  /* 0x000000ccd408723c */ /* 0x048ff00000041808 */
[-C--:B------:R-:W-:Y:S08]  /*6cd0*/  HMMA.16816.F32.BF16 R12, R212, R206.reuse, R12 ;  /* 0x000000ced40c723c */ /* 0x080ff0000004180c */
[C---:B------:R-:W-:Y:S01]  /*6ce0*/  HMMA.16816.F32.BF16 R16, R200.reuse, R206, R16 ;  /* 0x000000cec810723c */ /* 0x040fe20000041810 */
[----:B------:R-:W1:Y:S07]  /*6cf0*/  LDSM.16.MT88.4 R204, [R231+0x1f800] ;  /* 0x01f80000e7cc783b */ /* 0x000e6e0000004200 */
[-C--:B----4-:R-:W-:Y:S08]  /*6d00*/  HMMA.16816.F32.BF16 R84, R200, R196.reuse, R84 ;  /* 0x000000c4c854723c */ /* 0x090ff00000041854 */
[C---:B------:R-:W-:Y:S01]  /*6d10*/  HMMA.16816.F32.BF16 R88, R212.reuse, R196, R88 ;  /* 0x000000c4d458723c */ /* 0x040fe20000041858 */
[----:B------:R-:W-:Y:S02]  /*6d20*/  IMAD.U32 R196, RZ, RZ, UR49 ;  /* 0x00000031ffc47e24 */ /* 0x000fe4000f8e00ff */
[----:B------:R-:W-:Y:S03]  /*6d30*/  IMAD.U32 R197, RZ, RZ, UR49 ;  /* 0x00000031ffc57e24 */ /* 0x000fe6000f8e00ff */
[----:B------:R-:W-:Y:S02]  /*6d40*/  LEA R196, P1, R196, R240, 0x2 ;  /* 0x000000f0c4c47211 */ /* 0x000fe400078210ff */
[-C--:B------:R-:W-:Y:S03]  /*6d50*/  HMMA.16816.F32.BF16 R92, R212, R198.reuse, R92 ;  /* 0x000000c6d45c723c */ /* 0x080fe6000004185c */
[----:B------:R-:W-:Y:S05]  /*6d60*/  LEA.HI.X.SX32 R197, R197, R241, 0x2, P1 ;  /* 0x000000f1c5c57211 */ /* 0x000fea00008f16ff */
[C---:B------:R-:W-:Y:S04]  /*6d70*/  HMMA.16816.F32.BF16 R96, R200.reuse, R198, R96 ;  /* 0x000000c6c860723c */ /* 0x040fe80000041860 */
[C---:B------:R-:W-:Y:S04]  /*6d80*/  LEA R198, P1, R233.reuse, R196, 0x5 ;  /* 0x000000c4e9c67211 */ /* 0x040fe800078228ff */
[-C--:B------:R-:W-:Y:S03]  /*6d90*/  HMMA.16816.F32.BF16 R100, R200, R208.reuse, R100 ;  /* 0x000000d0c864723c */ /* 0x080fe60000041864 */
[C---:B------:R-:W-:Y:S05]  /*6da0*/  LEA.HI.X.SX32 R199, R233.reuse, R197, 0x5, P1 ;  /* 0x000000c5e9c77211 */ /* 0x040fea00008f2eff */
        /* <DEDUP_REMOVED lines=14> */
[C---:B------:R-:W-:Y:S02]  /*6e90*/  LEA R212, P5, R233.reuse, R204, 0x5 ;  /* 0x000000cce9d47211 */ /* 0x040fe400078a28ff */
[----:B------:R-:W-:Y:S01]  /*6ea0*/  PLOP3.LUT P1, PT, PT, PT, UP0, 0x80, 0x8 ;  /* 0x000000000008781c */ /* 0x000fe20003f2f008 */
[----:B------:R-:W-:Y:S04]  /*6eb0*/  HMMA.16816.F32.BF16 R128, R200, R206, R128 ;  /* 0x000000cec880723c */ /* 0x000fe80000041880 */
[C---:B------:R-:W-:Y:S02]  /*6ec0*/  LEA.HI.X.SX32 R213, R233.reuse, R205, 0x5, P5 ;  /* 0x000000cde9d57211 */ /* 0x040fe400028f2eff */
[----:B------:R-:W-:Y:S01]  /*6ed0*/  PLOP3.LUT P5, PT, PT, PT, UP0, 0x80, 0x8 ;  /* 0x000000000008781c */ /* 0x000fe20003faf008 */
[C---:B------:R-:W-:Y:S05]  /*6ee0*/  IMAD.WIDE R202, R233.reuse, -0xc0, R212 ;  /* 0xffffff40e9ca7825 */ /* 0x040fea00078e02d4 */
[----:B------:R-:W-:Y:S02]  /*6ef0*/  @P1 LOP3.LUT R201, R2, 0x30, RZ, 0xc0, !PT ;  /* 0x0000003002c91812 */ /* 0x000fe400078ec0ff */
[----:B------:R-:W-:Y:S02]  /*6f00*/  LEA R200, P1, R233, R202, 0x5 ;  /* 0x000000cae9c87211 */ /* 0x000fe400078228ff */
[----:B------:R-:W-:Y:S02]  /*6f10*/  @P2 LOP3.LUT R236, R201, 0x7, R248, 0xf8, !PT ;  /* 0x00000007c9ec2812 */ /* 0x000fe400078ef8f8 */
[C---:B------:R-:W-:Y:S02]  /*6f20*/  LEA.HI.X.SX32 R201, R233.reuse, R203, 0x5, P1 ;  /* 0x000000cbe9c97211 */ /* 0x040fe400008f2eff */
[----:B------:R-:W-:Y:S01]  /*6f30*/  PLOP3.LUT P1, PT, PT, PT, UP0, 0x80, 0x8 ;  /* 0x000000000008781c */ /* 0x000fe20003f2f008 */
[----:B------:R-:W-:Y:S01]  /*6f40*/  @P5 IMAD.WIDE.U32 R206, R236, R239, UR54 ;  /* 0x00000036ecce5e25 */ /* 0x000fe2000f8e00ef */
[----:B------:R-:W-:Y:S01]  /*6f50*/  PLOP3.LUT P2, PT, PT, PT, UP0, 0x80, 0x8 ;  /* 0x000000000008781c */ /* 0x000fe20003f4f008 */
[----:B------:R-:W-:Y:S01]  /*6f60*/  @UP0 UMOV UR54, UR16 ;  /* 0x0000001000360c82 */ /* 0x000fe20008000000 */
[C---:B------:R-:W-:Y:S01]  /*6f70*/  LEA R214, P5, R233.reuse, R200, 0x5 ;  /* 0x000000c8e9d67211 */ /* 0x040fe200078a28ff */
[----:B------:R-:W-:Y:S01]  /*6f80*/  @UP0 UMOV UR55, UR15 ;  /* 0x0000000f00370c82 */ /* 0x000fe20008000000 */
[----:B------:R-:W-:Y:S02]  /*6f90*/  UISETP.GT.AND UP0, UPT, UR44, UR46, UPT ;  /* 0x0000002e2c00728c */ /* 0x000fe4000bf04270 */
[C---:B------:R-:W-:Y:S05]  /*6fa0*/  LEA.HI.X.SX32 R215, R233.reuse, R201, 0x5, P5 ;  /* 0x000000c9e9d77211 */ /* 0x040fea00028f2eff */
        /* <DEDUP_REMOVED lines=14> */
[----:B------:R3:W-:Y:S01]  /*7090*/  REDG.E.ADD.F32.FTZ.RN.STRONG.GPU desc[UR34][R240.64+0x80], R16 ;  /* 0x00008010f00079a6 */ /* 0x0007e2000c12f322 */
[C---:B------:R-:W-:Y:S03]  /*70a0*/  LEA R196, P1, R233.reuse, R4, 0x5 ;  /* 0x00000004e9c47211 */ /* 0x040fe600078228ff */
[----:B------:R3:W-:Y:S01]  /*70b0*/  REDG.E.ADD.F32.FTZ.RN.STRONG.GPU desc[UR34][R202.64+0x80], R17 ;  /* 0x00008011ca0079a6 */ /* 0x0007e2000c12f322 */
[C---:B------:R-:W-:Y:S02]  /*70c0*/  LEA.HI.X.SX32 R197, R233.reuse, R5, 0x5, P1 ;  /* 0x00000005e9c57211 */ /* 0x040fe400008f2eff */
[C---:B----4-:R-:W-:Y:S01]  /*70d0*/  LEA R198, P1, R233.reuse, R196, 0x5 ;  /* 0x000000c4e9c67211 */ /* 0x050fe200078228ff */
[----:B------:R4:W-:Y:S03]  /*70e0*/  REDG.E.ADD.F32.FTZ.RN.STRONG.GPU desc[UR34][R200.64+0x80], R18 ;  /* 0x00008012c80079a6 */ /* 0x0009e6000c12f322 */
[C---:B------:R-:W-:Y:S01]  /*70f0*/  LEA.HI.X.SX32 R199, R233.reuse, R197, 0x5, P1 ;  /* 0x000000c5e9c77211 */ /* 0x040fe200008f2eff */
[----:B------:R4:W-:Y:S02]  /*7100*/  REDG.E.ADD.F32.FTZ.RN.STRONG.GPU desc[UR34][R214.64+0x80], R19 ;  /* 0x00008013d60079a6 */ /* 0x0009e4000c12f322 */
[C---:B------:R-:W-:Y:S02]  /*7110*/  IMAD.WIDE R6, R233.reuse, -0xc0, R198 ;  /* 0xffffff40e9067825 */ /* 0x040fe400078e02c6 */
        /* <DEDUP_REMOVED lines=8> */
[C---:B------:R-:W-:Y:S01]  /*71a0*/  LEA R20, P1, R233.reuse, R210, 0x5 ;  /* 0x000000d2e9147211 */ /* 0x040fe200078228ff */
[----:B------:R4:W-:Y:S03]  /*71b0*/  REDG.E.ADD.F32.FTZ.RN.STRONG.GPU desc[UR34][R240.64+0x100], R84 ;  /* 0x00010054f00079a6 */ /* 0x0009e6000c12f322 */
[C---:B------:R-:W-:Y:S01]  /*71c0*/  LEA.HI.X.SX32 R21, R233.reuse, R211, 0x5, P1 ;  /* 0x000000d3e9157211 */ /* 0x040fe200008f2eff */
[----:B------:R4:W-:Y:S01]  /*71d0*/  REDG.E.ADD.F32.FTZ.RN.STRONG.GPU desc[UR34][R6.64+0x100], R85 ;  /* 0x00010055060079a6 */ /* 0x0009e2000c12f322 */
[C---:B------:R-:W-:Y:S03]  /*71e0*/  LEA R8, P1, R233.reuse, R20, 0x5 ;  /* 0x00000014e9087211 */ /* 0x040fe600078228ff */
[----:B------:R4:W-:Y:S01]  /*71f0*/  REDG.E.ADD.F32.FTZ.RN.STRONG.GPU desc[UR34][R208.64+0x100], R86 ;  /* 0x00010056d00079a6 */ /* 0x0009e2000c12f322 */
[C---:B------:R-:W-:Y:S02]  /*7200*/  LEA.HI.X.SX32 R9, R233.reuse, R21, 0x5, P1 ;  /* 0x00000015e9097211 */ /* 0x040fe400008f2eff */
[C---:B-1----:R-:W-:Y:S01]  /*7210*/  LEA R204, P1, R233.reuse, R8, 0x5 ;  /* 0x00000008e9cc7211 */ /* 0x042fe200078228ff */
[----:B------:R1:W-:Y:S03]  /*7220*/  REDG.E.ADD.F32.FTZ.RN.STRONG.GPU desc[UR34][R210.64+0x100], R87 ;  /* 0x00010057d20079a6 */ /* 0x0003e6000c12f322 */
[C---:B------:R-:W-:Y:S01]  /*7230*/  LEA.HI.X.SX32 R205, R233.reuse, R9, 0x5, P1 ;  /* 0x00000009e9cd7211 */ /* 0x040fe200008f2eff */
[----:B------:R1:W-:Y:S01]  /*7240*/  REDG.E.ADD.F32.FTZ.RN.STRONG.GPU desc[UR34][R20.64+0x100], R88 ;  /* 0x00010058140079a6 */ /* 0x0003e2000c12f322 */
[C---:B--2---:R-:W-:Y:S03]  /*7250*/  LEA R212, P1, R233.reuse, R204, 0x5 ;  /* 0x000000cce9d47211 */ /* 0x044fe600078228ff */
[----:B------:R2:W-:Y:S01]  /*7260*/  REDG.E.ADD.F32.FTZ.RN.STRONG.GPU desc[UR34][R8.64+0x100], R89 ;  /* 0x00010059080079a6 */ /* 0x0005e2000c12f322 */
[C---:B------:R-:W-:Y:S03]  /*7270*/  LEA.HI.X.SX32 R213, R233.reuse, R205, 0x5, P1 ;  /* 0x000000cde9d57211 */ /* 0x040fe600008f2eff */
[----:B------:R2:W-:Y:S01]  /*7280*/  REDG.E.ADD.F32.FTZ.RN.STRONG.GPU desc[UR34][R204.64+0x100], R90 ;  /* 0x0001005acc0079a6 */ /* 0x0005e2000c12f322 */
[C---:B------:R-:W-:Y:S03]  /*7290*/  IMAD.WIDE R10, R233.reuse, -0xc0, R212 ;  /* 0xffffff40e90a7825 */ /* 0x040fe600078e02d4 */
[----:B------:R2:W-:Y:S01]  /*72a0*/  REDG.E.ADD.F32.FTZ.RN.STRONG.GPU desc[UR34][R212.64+0x100], R91 ;  /* 0x0001005bd40079a6 */ /* 0x0005e2000c12f322 */
[C---:B---3--:R-:W-:Y:S03]  /*72b0*/  LEA R16, P1, R233.reuse, R10, 0x5 ;  /* 0x0000000ae9107211 */ /* 0x048fe600078228ff */
[----:B------:R3:W-:Y:S01]  /*72c0*/  REDG.E.ADD.F32.FTZ.RN.STRONG.GPU desc[UR34][R240.64+0x180], R96 ;  /* 0x00018060f00079a6 */ /* 0x0007e2000c12f322 */
[C---:B------:R-:W-:Y:S03]  /*72d0*/  LEA.HI.X.SX32 R17, R233.reuse, R11, 0x5, P1 ;  /* 0x0000000be9117211 */ /* 0x040fe600008f2eff */
[----:B------:R3:W-:Y:S01]  /*72e0*/  REDG.E.ADD.F32.FTZ.RN.STRONG.GPU desc[UR34][R10.64+0x180], R97 ;  /* 0x000180610a0079a6 */ /* 0x0007e2000c12f322 */
        /* <DEDUP_REMOVED lines=40> */
[C---:B-1----:R-:W-:Y:S03]  /*7570*/  LEA.HI.X.SX32 R87, R233.reuse, R209, 0x5, P1 ;  /* 0x000000d1e9577211 */ /* 0x042fe600008f2eff */
        /* <DEDUP_REMOVED lines=10> */
[C---:B--2---:R-:W-:Y:S02]  /*7620*/  LEA.HI.X.SX32 R89, R233.reuse, R21, 0x5, P1 ;  /* 0x00000015e9597211 */ /* 0x044fe400008f2eff */
        /* <DEDUP_REMOVED lines=14> */
[C---:B---3--:R-:W-:Y:S03]  /*7710*/  LEA R96, P1, R233.reuse, R212, 0x5 ;  /* 0x000000d4e9607211 */ /* 0x048fe600078228ff */
        /* <DEDUP_REMOVED lines=10> */
[----:B------:R-:W2:Y:S03]  /*77c0*/  LDSM.16.MT88.4 R8, [R222] ;  /* 0x00000000de08783b */ /* 0x000ea60000004200 */
[C---:B----4-:R-:W-:Y:S01]  /*77d0*/  LEA.HI.X.SX32 R99, R233.reuse, R17, 0x5, P1 ;  /* 0x00000011e9637211 */ /* 0x050fe200008f2eff */
[----:B------:R-:W-:Y:S01]  /*77e0*/  REDG.E.ADD.F32.FTZ.RN.STRONG.GPU desc[UR34][R16.64+0x300], R121 ;  /* 0x00030079100079a6 */ /* 0x000fe2000c12f322 */
[C---:B------:R-:W-:Y:S03]  /*77f0*/  LEA R202, P1, R233.reuse, R98, 0x5 ;  /* 0x00000062e9ca7211 */ /* 0x040fe600078228ff */
[----:B------:R-:W-:Y:S01]  /*7800*/  REDG.E.ADD.F32.FTZ.RN.STRONG.GPU desc[UR34][R98.64+0x300], R122 ;  /* 0x0003007a620079a6 */ /* 0x000fe2000c12f322 */
[C---:B------:R-:W-:Y:S03]  /*7810*/  LEA.HI.X.SX32 R203, R233.reuse, R99, 0x5, P1 ;  /* 0x00000063e9cb7211 */ /* 0x040fe600008f2eff */
[----:B------:R-:W-:Y:S01]  /*7820*/  LDSM.16.MT88.4 R96, [R222+0x800] ;  /* 0x00080000de60783b */ /* 0x000fe20000004200 */
[C---:B------:R-:W-:Y:S03]  /*7830*/  IMAD.WIDE R200, R233.reuse, -0xc0, R202 ;  /* 0xffffff40e9c87825 */ /* 0x040fe600078e02ca */
[----:B------:R-:W-:Y:S01]  /*7840*/  REDG.E.ADD.F32.FTZ.RN.STRONG.GPU desc[UR34][R202.64+0x300], R123 ;  /* 0x0003007bca0079a6 */ /* 0x000fe2000c12f322 */
[----:B------:R-:W-:Y:S03]  /*7850*/  LEA R92, P1, R233, R200, 0x5 ;  /* 0x000000c8e95c7211 */ /* 0x000fe600078228ff */
[----:B------:R-:W-:Y:S01]  /*7860*/  REDG.E.ADD.F32.FTZ.RN.STRONG.GPU desc[UR34][R240.64+0x380], R128 ;  /* 0x00038080f00079a6 */ /* 0x000fe2000c12f322 */
[----:B-1----:R-:W-:Y:S01]  /*7870*/  VIADD R120, R229, 0x40 ;  /* 0x00000040e5787836 */ /* 0x002fe20000000000 */
[----:B------:R-:W-:Y:S01]  /*7880*/  LEA.HI.X.SX32 R93, R233, R201, 0x5, P1 ;  /* 0x000000c9e95d7211 */ /* 0x000fe200008f2eff */
[----:B------:R-:W-:Y:S01]  /*7890*/  @P0 VIADD R120, R229, 0xffffffc0 ;  /* 0xffffffc0e5780836 */ /* 0x000fe20000000000 */
        /* <DEDUP_REMOVED lines=8> */
[----:B------:R-:W-:Y:S01]  /*7920*/  REDG.E.ADD.F32.FTZ.RN.STRONG.GPU desc[UR34][R18.64+0x380], R131 ;  /* 0x00038083120079a6 */ /* 0x000fe2000c12f322 */
[-C--:B--2---:R-:W-:Y:S03]  /*7930*/  HMMA.16816.F32.BF16 R132, R4, R8.reuse, R132 ;  /* 0x000000080484723c */ /* 0x084fe60000041884 */
[----:B------:R-:W2:Y:S02]  /*7940*/  LDSM.16.MT88.4 R16, [R222+0x2000] ;  /* 0x00200000de10783b */ /* 0x000ea40000004200 */
[C---:B------:R-:W-:Y:S02]  /*7950*/  LEA.HI.X.SX32 R95, R233.reuse, R207, 0x5, P1 ;  /* 0x000000cfe95f7211 */ /* 0x040fe400008f2eff */
[----:B------:R-:W-:Y:S01]  /*7960*/  LDSM.16.MT88.4 R108, [R222+0x4800] ;  /* 0x00480000de6c783b */ /* 0x000fe20000004200 */
[C---:B------:R-:W-:Y:S03]  /*7970*/  LEA R100, P1, R233.reuse, R94, 0x5 ;  /* 0x0000005ee9647211 */ /* 0x040fe600078228ff */
[----:B------:R-:W-:Y:S01]  /*7980*/  LDSM.16.MT88.4 R112, [R120+0x29800] ;  /* 0x029800007870783b */ /* 0x000fe20000004200 */
[C---:B------:R-:W-:Y:S02]  /*7990*/  LEA.HI.X.SX32 R101, R233.reuse, R95, 0x5, P1 ;  /* 0x0000005fe9657211 */ /* 0x040fe400008f2eff */
[C---:B------:R-:W-:Y:S01]  /*79a0*/  LEA R102, P1, R233.reuse, R100, 0x5 ;  /* 0x00000064e9667211 */ /* 0x040fe200078228ff */
[----:B------:R-:W-:Y:S03]  /*79b0*/  LDSM.16.MT88.4 R116, [R222+0x5800] ;  /* 0x00580000de74783b */ /* 0x000fe60000004200 */
[----:B------:R-:W-:Y:S01]  /*79c0*/  LEA.HI.X.SX32 R103, R233, R101, 0x5, P1 ;  /* 0x00000065e9677211 */ /* 0x000fe200008f2eff */
[----:B------:R3:W5:Y:S04]  /*79d0*/  LDL.LU.64 R20, [R1+0x10] ;  /* 0x0000100001147983 */ /* 0x0007680000300a00 */
[----:B------:R-:W4:Y:S04]  /*79e0*/  LDL.LU R233, [R1+0x8] ;  /* 0x0000080001e97983 */ /* 0x000f280000300800 */
[----:B------:R-:W-:Y:S01]  /*79f0*/  REDG.E.ADD.F32.FTZ.RN.STRONG.GPU desc[UR34][R206.64+0x380], R124 ;  /* 0x0003807cce0079a6 */ /* 0x000fe2000c12f322 */
[C---:B-1----:R-:W-:Y:S03]  /*7a00*/  HMMA.16816.F32.BF16 R136, R12.reuse, R8, R136 ;  /* 0x000000080c88723c */ /* 0x042fe60000041888 */
[----:B------:R-:W-:Y:S04]  /*7a10*/  REDG.E.ADD.F32.FTZ.RN.STRONG.GPU desc[UR34][R94.64+0x380], R125 ;  /* 0x0003807d5e0079a6 */ /* 0x000fe8000c12f322 */
[----:B------:R-:W1:Y:S01]  /*7a20*/  LDSM.16.MT88.4 R92, [R229+0x28800] ;  /* 0x02880000e55c783b */ /* 0x000e620000004200 */
[-C--:B------:R-:W-:Y:S03]  /*7a30*/  HMMA.16816.F32.BF16 R140, R12, R10.reuse, R140 ;  /* 0x0000000a0c8c723c */ /* 0x080fe6000004188c */
[----:B------:R-:W-:Y:S04]  /*7a40*/  REDG.E.ADD.F32.FTZ.RN.STRONG.GPU desc[UR34][R100.64+0x380], R126 ;  /* 0x0003807e640079a6 */ /* 0x000fe8000c12f322 */
[----:B------:R-:W-:Y:S01]  /*7a50*/  REDG.E.ADD.F32.FTZ.RN.STRONG.GPU desc[UR34][R102.64+0x380], R127 ;  /* 0x0003807f660079a6 */ /* 0x000fe2000c12f322 */
[C---:B------:R-:W-:Y:S03]  /*7a60*/  HMMA.16816.F32.BF16 R144, R4.reuse, R10, R144 ;  /* 0x0000000a0490723c */ /* 0x040fe60000041890 */
[----:B------:R-:W3:Y:S04]  /*7a70*/  LDSM.16.MT88.4 R100, [R120+0x28800] ;  /* 0x028800007864783b */ /* 0x000ee80000004200 */
[----:B------:R-:W3:Y:S01]  /*7a80*/  LDSM.16.MT88.4 R8, [R222+0x6800] ;  /* 0x00680000de08783b */ /* 0x000ee20000004200 */
[-C--:B--2---:R-:W-:Y:S08]  /*7a90*/  HMMA.16816.F32.BF16 R148, R4, R16.reuse, R148 ;  /* 0x000000100494723c */ /* 0x084ff00000041894 */
        /* <DEDUP_REMOVED lines=14> */
[----:B------:R-:W2:Y:S04]  /*7b80*/  LDSM.16.MT88.4 R4, [R229+0x29000] ;  /* 0x02900000e504783b */ /* 0x000ea80000004200 */
[----:B------:R-:W4:Y:S03]  /*7b90*/  LDSM.16.MT88.4 R88, [R222+0x5000] ;  /* 0x00500000de58783b */ /* 0x000f260000004200 */
[-C--:B-1----:R-:W-:Y:S08]  /*7ba0*/  HMMA.16816.F32.BF16 R132, R92, R96.reuse, R132 ;  /* 0x000000605c84723c */ /* 0x082ff00000041884 */
[C---:B---3--:R-:W-:Y:S08]  /*7bb0*/  HMMA.16816.F32.BF16 R136, R100.reuse, R96, R136 ;  /* 0x000000606488723c */ /* 0x048ff00000041888 */
        /* <DEDUP_REMOVED lines=13> */
[-C--:B------:R-:W-:Y:S08]  /*7c90*/  HMMA.16816.F32.BF16 R180, R92, R8.reuse, R180 ;  /* 0x000000085cb4723c */ /* 0x080ff000000418b4 */
[C---:B------:R-:W-:Y:S08]  /*7ca0*/  HMMA.16816.F32.BF16 R184, R100.reuse, R8, R184 ;  /* 0x0000000864b8723c */ /* 0x040ff000000418b8 */
[-C--:B------:R-:W-:Y:S01]  /*7cb0*/  HMMA.16816.F32.BF16 R188, R100, R10.reuse, R188 ;  /* 0x0000000a64bc723c */ /* 0x080fe200000418bc */
[----:B------:R-:W3:Y:S07]  /*7cc0*/  LDSM.16.MT88.4 R100, [R222+0x3800] ;  /* 0x00380000de64783b */ /* 0x000eee0000004200 */
[----:B------:R-:W-:Y:S01]  /*7cd0*/  HMMA.16816.F32.BF16 R192, R92, R10, R192 ;  /* 0x0000000a5cc0723c */ /* 0x000fe200000418c0 */
[----:B------:R3:W3:Y:S07]  /*7ce0*/  LDSM.16.MT88.4 R8, [R222+0x7800] ;  /* 0x00780000de08783b */ /* 0x0006ee0000004200 */
[-C--:B--2---:R-:W-:Y:S08]  /*7cf0*/  HMMA.16816.F32.BF16 R132, R4, R12.reuse, R132 ;  /* 0x0000000c0484723c */ /* 0x084ff00000041884 */
[C---:B------:R-:W-:Y:S08]  /*7d00*/  HMMA.16816.F32.BF16 R136, R16.reuse, R12, R136 ;  /* 0x0000000c1088723c */ /* 0x040ff00000041888 */
[-C--:B------:R-:W-:Y:S08]  /*7d10*/  HMMA.16816.F32.BF16 R140, R16, R14.reuse, R140 ;  /* 0x0000000e108c723c */ /* 0x080ff0000004188c */
[C---:B------:R-:W-:Y:S08]  /*7d20*/  HMMA.16816.F32.BF16 R144, R4.reuse, R14, R144 ;  /* 0x0000000e0490723c */ /* 0x040ff00000041890 */
[-C--:B------:R-:W-:Y:S08]  /*7d30*/  HMMA.16816.F32.BF16 R148, R4, R84.reuse, R148 ;  /* 0x000000540494723c */ /* 0x080ff00000041894 */
[C---:B------:R-:W-:Y:S04]  /*7d40*/  HMMA.16816.F32.BF16 R152, R16.reuse, R84, R152 ;  /* 0x000000541098723c */ /* 0x040fe80000041898 */
[----:B----4-:R-:W-:Y:S04]  /*7d50*/  VIADD R233, R233, 0xffffffc0 ;  /* 0xffffffc0e9e97836 */ /* 0x010fe80000000000 */
[-C--:B------:R-:W-:Y:S01]  /*7d60*/  HMMA.16816.F32.BF16 R156, R16, R86.reuse, R156 ;  /* 0x00000056109c723c */ /* 0x080fe2000004189c */
[----:B------:R2:W-:Y:S07]  /*7d70*/  STL [R1+0x8], R233 ;  /* 0x000008e901007387 */ /* 0x0005ee0000100800 */
        /* <DEDUP_REMOVED lines=9> */
[C---:B------:R-:W-:Y:S02]  /*7e10*/  VIADD R4, R222.reuse, 0xffff8000 ;  /* 0xffff8000de047836 */ /* 0x040fe40000000000 */
[----:B------:R-:W-:Y:S02]  /*7e20*/  @P6 VIADD R4, R222, 0x8000 ;  /* 0x00008000de046836 */ /* 0x000fe40000000000 */
[-C--:B---3--:R-:W-:Y:S05]  /*7e30*/  HMMA.16816.F32.BF16 R132, R104, R108.reuse, R132 ;  /* 0x0000006c6884723c */ /* 0x088fea0000041884 */
[----:B------:R-:W-:Y:S03]  /*7e40*/  IMAD.MOV.U32 R222, RZ, RZ, R4 ;  /* 0x000000ffffde7224 */ /* 0x000fe600078e0004 */
        /* <DEDUP_REMOVED lines=16> */
[----:B--2---:R-:W-:Y:S11]  /*7f50*/  BRA.U UP0, `(.L_x_469) ;  /* 0xffffffbd00a47547 */ /* 0x004ff6000b83ffff */
[C---:B------:R-:W-:Y:S01]  /*7f60*/  IMAD.SHL.U32 R0, R249.reuse, 0x10, RZ ;  /* 0x00000010f9007824 */ /* 0x040fe200078e00ff */
[----:B------:R-:W-:Y:S01]  /*7f70*/  SHF.R.U32.HI R3, RZ, 0x3, R249 ;  /* 0x00000003ff037819 */ /* 0x000fe200000116f9 */
[C---:B------:R-:W-:Y:S01]  /*7f80*/  IMAD.SHL.U32 R2, R249.reuse, 0x20, RZ ;  /* 0x00000020f9027824 */ /* 0x040fe200078e00ff */
[----:B------:R-:W1:Y:S01]  /*7f90*/  LDCU UR8, c[0x0][0x500] ;  /* 0x0000a000ff0877ac */ /* 0x000e620008000800 */
[----:B------:R-:W-:Y:S01]  /*7fa0*/  IMAD.SHL.U32 R4, R249, 0x2, RZ ;  /* 0x00000002f9047824 */ /* 0x000fe200078e00ff */
[----:B------:R-:W-:Y:S02]  /*7fb0*/  LOP3.LUT R0, R0, 0x1c0, RZ, 0xc0, !PT ;  /* 0x000001c000007812 */ /* 0x000fe400078ec0ff */
[----:B------:R-:W-:Y:S01]  /*7fc0*/  LOP3.LUT R5, R2, 0x400, RZ, 0xc0, !PT ;  /* 0x0000040002057812 */ /* 0x000fe200078ec0ff */
[----:B------:R-:W-:Y:S01]  /*7fd0*/  UISETP.NE.AND UP0, UPT, UR39, -0x1, UPT ;  /* 0xffffffff2700788c */ /* 0x000fe2000bf05270 */
[----:B------:R-:W-:Y:S01]  /*7fe0*/  LOP3.LUT R7, R0, 0x18, R3, 0xf8, !PT ;  /* 0x0000001800077812 */ /* 0x000fe200078ef803 */
[----:B------:R-:W-:Y:S01]  /*7ff0*/  UMOV UR42, UR18 ;  /* 0x00000012002a7c82 */ /* 0x000fe20008000000 */
[--C-:B------:R-:W-:Y:S01]  /*8000*/  LOP3.LUT R5, R5, 0x6, R4.reuse, 0xf8, !PT ;  /* 0x0000000605057812 */ /* 0x100fe200078ef804 */
[----:B------:R-:W-:Y:S01]  /*8010*/  UISETP.NE.AND UP1, UPT, UR39, -0x1, UPT ;  /* 0xffffffff2700788c */ /* 0x000fe2000bf25270 */
[----:B------:R-:W-:-:S02]  /*8020*/  LOP3.LUT R4, R7, 0x38, R4, 0x78, !PT ;  /* 0x0000003807047812 */ /* 0x000fc400078e7804 */
[----:B------:R-:W-:Y:S02]  /*8030*/  LOP3.LUT P0, RZ, R249, 0x10, RZ, 0xc0, !PT ;  /* 0x00000010f9ff7812 */ /* 0x000fe4000780c0ff */
[----:B------:R-:W-:Y:S02]  /*8040*/  LOP3.LUT R4, R5, R4, RZ, 0xfc, !PT ;  /* 0x0000000405047212 */ /* 0x000fe400078efcff */
[----:B-----5:R-:W-:Y:S01]  /*8050*/  F2FP.BF16.F32.PACK_AB R20, R21, R20 ;  /* 0x000000141514723e */ /* 0x020fe200000010ff */
[----:B------:R-:W2:Y:S01]  /*8060*/  @UP0 LDCU.64 UR10, c[0x0][0x5c0] ;  /* 0x0000b800ff0a07ac */ /* 0x000ea20008000a00 */
[----:B------:R-:W-:Y:S01]  /*8070*/  LEA R5, R4, UR5, 0x1 ;  /* 0x0000000504057c11 */ /* 0x000fe2000f8e08ff */
        /* <DEDUP_REMOVED lines=12> */
[----:B------:R-:W-:-:S02]  /*8140*/  VIADD R0, R5, 0x18000 ;  /* 0x0001800005007836 */ /* 0x000fc40000000000 */
        /* <DEDUP_REMOVED lines=13> */
[----:B------:R-:W-:Y:S01]  /*8220*/  BAR.SYNC.DEFER_BLOCKING 0x0 ;  /* 0x0000000000007b1d */ /* 0x000fe20000010000 */
[----:B------:R-:W-:Y:S01]  /*8230*/  F2FP.BF16.F32.PACK_AB R134, R135, R134 ;  /* 0x000000868786723e */ /* 0x000fe200000010ff */
[----:B------:R-:W-:-:S02]  /*8240*/  VIADD R7, R5, 0x18040 ;  /* 0x0001804005077836 */ /* 0x000fc40000000000 */
[----:B------:R-:W-:Y:S01]  /*8250*/  FMUL.FTZ R152, R152, UR8 ;  /* 0x0000000898987c20 */ /* 0x000fe20008410000 */
[----:B------:R-:W-:Y:S01]  /*8260*/  FMUL.FTZ R153, R153, UR8 ;  /* 0x0000000899997c20 */ /* 0x000fe20008410000 */
        /* <DEDUP_REMOVED lines=74> */
[----:B--2---:R-:W-:Y:S01]  /*8710*/  @UP0 UIMAD.WIDE.U32 UR8, UR16, UR10, URZ ;  /* 0x0000000a100802a5 */ /* 0x004fe2000f8e00ff */
        /* <DEDUP_REMOVED lines=10> */
[----:B------:R-:W-:Y:S01]  /*87c0*/  F2FP.BF16.F32.PACK_AB R186, R187, R186 ;  /* 0x000000babbba723e */ /* 0x000fe200000010ff */
[----:B------:R-:W-:Y:S01]  /*87d0*/  @UP0 UMOV UR30, UR8 ;  /* 0x00000008001e0c82 */ /* 0x000fe20008000000 */
        /* <DEDUP_REMOVED lines=93> */
[----:B------:R-:W-:-:S09]  /*8db0*/  UMOV UR30, UR12 ;  /* 0x0000000c001e7c82 */ /* 0x000fd20008000000 */
.L_x_470:
        /* <DEDUP_REMOVED lines=12> */
.L_x_471:
[----:B------:R-:W2:Y:S01]  /*8e80*/  LDCU.64 UR8, c[0x0][0x5c8] ;  /* 0x0000b900ff0877ac */ /* 0x000ea20008000a00 */
[----:B------:R-:W-:-:S04]  /*8e90*/  UIADD3 UR12, UPT, UPT, UR37, UR39, URZ ;  /* 0x00000027250c7290 */ /* 0x000fc8000fffe0ff */
[----:B--2---:R-:W-:Y:S02]  /*8ea0*/  UIMAD.WIDE.U32 UR44, UR12, UR8, URZ ;  /* 0x000000080c2c72a5 */ /* 0x004fe4000f8e00ff */
[----:B------:R-:W-:-:S04]  /*8eb0*/  UIMAD UR12, UR12, UR9, URZ ;  /* 0x000000090c0c72a4 */ /* 0x000fc8000f8e02ff */
[----:B------:R-:W-:-:S06]  /*8ec0*/  UIADD3 UR12, UPT, UPT, UR45, UR12, URZ ;  /* 0x0000000c2d0c7290 */ /* 0x000fcc000fffe0ff */
[----:B------:R-:W-:-:S07]  /*8ed0*/  MOV R0, UR12 ;  /* 0x0000000c00007c02 */ /* 0x000fce0008000f00 */
.L_x_472:
[----:B------:R-:W-:Y:S01]  /*8ee0*/  BAR.SYNC.DEFER_BLOCKING 0x0 ;  /* 0x0000000000007b1d */ /* 0x000fe20000010000 */
[----:B-1----:R-:W-:Y:S01]  /*8ef0*/  IMAD.SHL.U32 R52, R249, 0x8, RZ ;  /* 0x00000008f9347824 */ /* 0x002fe200078e00ff */
[----:B------:R-:W-:Y:S02]  /*8f00*/  USHF.L.U32 UR14, UR38, 0x6, URZ ;  /* 0x00000006260e7899 */ /* 0x000fe400080006ff */
[----:B------:R-:W-:Y:S02]  /*8f10*/  USHF.L.U32 UR12, UR38, 0x6, URZ ;  /* 0x00000006260c7899 */ /* 0x000fe400080006ff */
[----:B------:R-:W-:Y:S01]  /*8f20*/  LOP3.LUT R2, R52, 0x1f8, RZ, 0xc0, !PT ;  /* 0x000001f834027812 */ /* 0x000fe200078ec0ff */
[----:B------:R-:W-:Y:S01]  /*8f30*/  UIMAD.WIDE.U32 UR46, UR14, UR10, URZ ;  /* 0x0000000a0e2e72a5 */ /* 0x000fe2000f8e00ff */
[----:B------:R-:W1:Y:S01]  /*8f40*/  LDC.64 R6, c[0x0][0x5d8] ;  /* 0x00017600ff067b82 */ /* 0x000e620000000a00 */
[----:B------:R-:W-:Y:S01]  /*8f50*/  USHF.R.S32.HI UR15, URZ, 0x1f, UR14 ;  /* 0x0000001fff0f7899 */ /* 0x000fe2000801140e */
[----:B------:R-:W-:Y:S01]  /*8f60*/  LOP3.LUT R249, R2, 0x38, R249, 0x78, !PT ;  /* 0x0000003802f97812 */ /* 0x000fe200078e78f9 */
[----:B------:R-:W-:Y:S01]  /*8f70*/  UIADD3 UR36, UPT, UPT, -UR12, UR36, URZ ;  /* 0x000000240c247290 */ /* 0x000fe2000fffe1ff */
[----:B------:R-:W-:Y:S01]  /*8f80*/  BSSY.RECONVERGENT B0, `(.L_x_473) ;  /* 0x000003a000007945 */ /* 0x000fe20003800200 */
[----:B------:R-:W-:Y:S01]  /*8f90*/  IMAD.U32 R4, RZ, RZ, UR46 ;  /* 0x0000002eff047e24 */ /* 0x000fe2000f8e00ff */
[--C-:B------:R-:W-:Y:S01]  /*8fa0*/  LOP3.LUT R2, R249, 0x1e00, R52.reuse, 0xf8, !PT ;  /* 0x00001e00f9027812 */ /* 0x100fe200078ef834 */
[----:B------:R-:W-:Y:S01]  /*8fb0*/  IMAD.U32 R5, RZ, RZ, UR47 ;  /* 0x0000002fff057e24 */ /* 0x000fe2000f8e00ff */
[----:B------:R-:W-:Y:S01]  /*8fc0*/  UIMAD UR13, UR15, UR10, URZ ;  /* 0x0000000a0f0d72a4 */ /* 0x000fe2000f8e02ff */
[----:B------:R-:W-:Y:S01]  /*8fd0*/  IMAD.U32 R55, RZ, RZ, UR47 ;  /* 0x0000002fff377e24 */ /* 0x000fe2000f8e00ff */
[----:B------:R-:W-:Y:S01]  /*8fe0*/  LEA R2, R2, UR5, 0x1 ;  /* 0x0000000502027c11 */ /* 0x000fe2000f8e08ff */
[----:B------:R-:W-:Y:S01]  /*8ff0*/  IMAD.U32 R54, RZ, RZ, UR46 ;  /* 0x0000002eff367e24 */ /* 0x000fe2000f8e00ff */
[----:B------:R-:W-:Y:S01]  /*9000*/  LOP3.LUT R4, R4, 0x38, R52, 0xf8, !PT ;  /* 0x0000003804047812 */ /* 0x000fe200078ef834 */
[----:B------:R-:W-:Y:S01]  /*9010*/  UIMAD UR13, UR14, UR11, UR13 ;  /* 0x0000000b0e0d72a4 */ /* 0x000fe2000f8e020d */
[----:B------:R-:W-:Y:S01]  /*9020*/  ISETP.GE.AND P4, PT, R3, UR36, PT ;  /* 0x0000002403007c0c */ /* 0x000fe2000bf86270 */
[----:B------:R2:W3:Y:S01]  /*9030*/  LDS.128 R48, [R2+0x19000] ;  /* 0x0190000002307984 */ /* 0x0004e20000000c00 */
[----:B------:R-:W-:-:S02]  /*9040*/  IADD3 R76, P0, PT, R4, UR30, RZ ;  /* 0x0000001e044c7c10 */ /* 0x000fc4000ff1e0ff */
[----:B------:R-:W4:Y:S01]  /*9050*/  LDC.64 R4, c[0x0][0x5e0] ;  /* 0x00017800ff047b82 */ /* 0x000f220000000a00 */
[----:B------:R2:W2:Y:S01]  /*9060*/  LDS.128 R44, [R2+0x1b000] ;  /* 0x01b00000022c7984 */ /* 0x0004a20000000c00 */
[----:B------:R-:W-:-:S03]  /*9070*/  IMAD.U32 R53, RZ, RZ, UR13 ;  /* 0x0000000dff357e24 */ /* 0x000fc6000f8e00ff */
[----:B------:R1:W2:Y:S02]  /*9080*/  LDS.128 R40, [R2+0x1d000] ;  /* 0x01d0000002287984 */ /* 0x0002a40000000c00 */
[----:B------:R-:W-:Y:S01]  /*9090*/  IADD3.X R77, PT, PT, R55, UR16, R53, P0, !PT ;  /* 0x00000010374d7c10 */ /* 0x000fe200087fe435 */
[C---:B------:R-:W-:Y:S01]  /*90a0*/  VIADD R53, R3.reuse, 0x20 ;  /* 0x0000002003357836 */ /* 0x040fe20000000000 */
[----:B------:R2:W2:Y:S01]  /*90b0*/  LDS.128 R36, [R2+0x20000] ;  /* 0x0200000002247984 */ /* 0x0004a20000000c00 */
[----:B------:R-:W-:Y:S01]  /*90c0*/  IADD3 R68, P0, PT, R3, 0x20, RZ ;  /* 0x0000002003447810 */ /* 0x000fe20007f1e0ff */
[----:B-1----:R-:W-:Y:S02]  /*90d0*/  IMAD.WIDE.U32 R76, R6, UR20, R76 ;  /* 0x00000014064c7c25 */ /* 0x002fe4000f8e004c */
[----:B------:R1:W1:Y:S01]  /*90e0*/  LDS.128 R32, [R2+0x21000] ;  /* 0x0210000002207984 */ /* 0x0002620000000c00 */
[----:B------:R-:W-:Y:S01]  /*90f0*/  LOP3.LUT R6, R52, 0x38, RZ, 0xc0, !PT ;  /* 0x0000003834067812 */ /* 0x000fe200078ec0ff */
[----:B------:R-:W-:-:S02]  /*9100*/  IMAD R73, R7, UR20, R77 ;  /* 0x0000001407497c24 */ /* 0x000fc4000f8e024d */
[----:B------:R1:W1:Y:S01]  /*9110*/  LDS.128 R28, [R2+0x22000] ;  /* 0x02200000021c7984 */ /* 0x0002620000000c00 */
[----:B------:R-:W-:Y:S01]  /*9120*/  ISETP.GE.AND P6, PT, R53, UR36, PT ;  /* 0x0000002435007c0c */ /* 0x000fe2000bfc6270 */
[----:B------:R-:W-:Y:S01]  /*9130*/  IMAD.U32 R7, RZ, RZ, UR8 ;  /* 0x00000008ff077e24 */ /* 0x000fe2000f8e00ff */
[C---:B------:R-:W-:Y:S01]  /*9140*/  LOP3.LUT R71, R6.reuse, 0x40, RZ, 0xfc, !PT ;  /* 0x0000004006477812 */ /* 0x040fe200078efcff */
[----:B------:R1:W1:Y:S01]  /*9150*/  LDS.128 R24, [R2+0x23000] ;  /* 0x0230000002187984 */ /* 0x0002620000000c00 */
[----:B------:R-:W-:Y:S01]  /*9160*/  IMAD.X R72, RZ, RZ, RZ, P0 ;  /* 0x000000ffff487224 */ /* 0x000fe200000e06ff */
[C---:B------:R-:W-:Y:S02]  /*9170*/  LOP3.LUT R70, R6.reuse, 0x80, RZ, 0xfc, !PT ;  /* 0x0000008006467812 */ /* 0x040fe400078efcff */
[----:B------:R1:W1:Y:S01]  /*9180*/  LDS.128 R20, [R2+0x24000] ;  /* 0x0240000002147984 */ /* 0x0002620000000c00 */
[----:B------:R-:W-:-:S03]  /*9190*/  LOP3.LUT R69, R6, 0xc0, RZ, 0xfc, !PT ;  /* 0x000000c006457812 */ /* 0x000fc600078efcff */
[----:B------:R1:W1:Y:S04]  /*91a0*/  LDS.128 R16, [R2+0x25000] ;  /* 0x0250000002107984 */ /* 0x0002680000000c00 */
[----:B------:R1:W1:Y:S04]  /*91b0*/  LDS.128 R12, [R2+0x26000] ;  /* 0x02600000020c7984 */ /* 0x0002680000000c00 */
[----:B------:R1:W1:Y:S01]  /*91c0*/  LDS.128 R8, [R2+0x27000] ;  /* 0x0270000002087984 */ /* 0x0002620000000c00 */
[----:B--234-:R-:W-:Y:S05]  /*91d0*/  @P4 BRA `(.L_x_474) ;  /* 0x0000000000504947 */ /* 0x01cfea0003800000 */
[----:B------:R-:W2:Y:S01]  /*91e0*/  LDCU UR16, c[0x0][0x440] ;  /* 0x00008800ff1077ac */ /* 0x000ea20008000800 */
[----:B------:R-:W3:Y:S01]  /*91f0*/  LDS.128 R64, [R2+0x1a000] ;  /* 0x01a0000002407984 */ /* 0x000ee20000000c00 */
[----:B------:R-:W-:Y:S01]  /*9200*/  IMAD.MOV.U32 R74, RZ, RZ, R76 ;  /* 0x000000ffff4a7224 */ /* 0x000fe200078e004c */
[----:B------:R-:W4:Y:S02]  /*9210*/  LDCU.64 UR12, c[0x0][0x560] ;  /* 0x0000ac00ff0c77ac */ /* 0x000f240008000a00 */
[----:B------:R-:W5:Y:S01]  /*9220*/  LDS.128 R60, [R2+0x1c000] ;  /* 0x01c00000023c7984 */ /* 0x000f620000000c00 */
        /* <DEDUP_REMOVED lines=8> */
[----:B----4-:R-:W-:-:S04]  /*92b0*/  LEA R78, P5, R80, UR12, 0x1 ;  /* 0x0000000c504e7c11 */ /* 0x010fc8000f8a08ff */
[----:B------:R-:W-:Y:S01]  /*92c0*/  LEA.HI.X R79, R80, UR13, R74, 0x1, P5 ;  /* 0x0000000d504f7c11 */ /* 0x000fe2000a8f0c4a */
[----:B------:R-:W2:Y:S04]  /*92d0*/  @!P3 LDS.128 R52, [R2+0x18000] ;  /* 0x018000000234b984 */ /* 0x000ea80000000c00 */
[----:B---3--:R3:W-:Y:S04]  /*92e0*/  @!P2 STG.E.128 desc[UR34][R78.64+0x80], R64 ;  /* 0x000080404e00a986 */ /* 0x0087e8000c101d22 */
[----:B-----5:R3:W-:Y:S04]  /*92f0*/  @!P1 STG.E.128 desc[UR34][R78.64+0x100], R60 ;  /* 0x0001003c4e009986 */ /* 0x0207e8000c101d22 */
[----:B-1----:R3:W-:Y:S04]  /*9300*/  @!P0 STG.E.128 desc[UR34][R78.64+0x180], R56 ;  /* 0x000180384e008986 */ /* 0x0027e8000c101d22 */
[----:B--2---:R3:W-:Y:S02]  /*9310*/  @!P3 STG.E.128 desc[UR34][R78.64], R52 ;  /* 0x000000344e00b986 */ /* 0x0047e4000c101d22 */
.L_x_474:
[----:B------:R-:W-:Y:S05]  /*9320*/  BSYNC.RECONVERGENT B0 ;  /* 0x0000000000007941 */ /* 0x000fea0003800200 */
.L_x_473:
[----:B---3--:R2:W3:Y:S01]  /*9330*/  LDS.128 R52, [R2+0x1f000] ;  /* 0x01f0000002347984 */ /* 0x0084e20000000c00 */
[----:B------:R-:W-:Y:S04]  /*9340*/  BSSY.RECONVERGENT B0, `(.L_x_475) ;  /* 0x0000014000007945 */ /* 0x000fe80003800200 */
[----:B------:R-:W-:Y:S05]  /*9350*/  @P6 BRA `(.L_x_476) ;  /* 0x0000000000486947 */ /* 0x000fea0003800000 */
[----:B------:R-:W4:Y:S01]  /*9360*/  LDCU UR16, c[0x0][0x440] ;  /* 0x00008800ff1077ac */ /* 0x000f220008000800 */
[----:B------:R-:W-:Y:S02]  /*9370*/  IMAD R57, R72, UR10, RZ ;  /* 0x0000000a48397c24 */ /* 0x000fe4000f8e02ff */
[----:B------:R-:W-:Y:S01]  /*9380*/  IMAD.MOV.U32 R58, RZ, RZ, R76 ;  /* 0x000000ffff3a7224 */ /* 0x000fe200078e004c */
[----:B------:R-:W5:Y:S01]  /*9390*/  LDCU.64 UR12, c[0x0][0x560] ;  /* 0x0000ac00ff0c77ac */ /* 0x000f620008000a00 */
[----:B------:R-:W-:Y:S02]  /*93a0*/  IMAD.MOV.U32 R59, RZ, RZ, R73 ;  /* 0x000000ffff3b7224 */ /* 0x000fe400078e0049 */
[C---:B------:R-:W-:Y:S02]  /*93b0*/  IMAD R57, R68.reuse, UR11, R57 ;  /* 0x0000000b44397c24 */ /* 0x040fe4000f8e0239 */
[----:B------:R-:W-:-:S04]  /*93c0*/  IMAD.WIDE.U32 R58, R68, UR10, R58 ;  /* 0x0000000a443a7c25 */ /* 0x000fc8000f8e003a */
[----:B------:R-:W-:Y:S01]  /*93d0*/  IMAD.IADD R57, R57, 0x1, R59 ;  /* 0x0000000139397824 */ /* 0x000fe200078e023b */
[----:B----4-:R-:W-:Y:S02]  /*93e0*/  ISETP.GE.AND P3, PT, R6, UR16, PT ;  /* 0x0000001006007c0c */ /* 0x010fe4000bf66270 */
[----:B------:R-:W-:Y:S02]  /*93f0*/  ISETP.GE.AND P2, PT, R71, UR16, PT ;  /* 0x0000001047007c0c */ /* 0x000fe4000bf46270 */
[----:B------:R-:W-:Y:S02]  /*9400*/  ISETP.GE.AND P1, PT, R70, UR16, PT ;  /* 0x0000001046007c0c */ /* 0x000fe4000bf26270 */
[----:B------:R-:W-:Y:S02]  /*9410*/  ISETP.GE.AND P0, PT, R69, UR16, PT ;  /* 0x0000001045007c0c */ /* 0x000fe4000bf06270 */
[----:B-----5:R-:W-:-:S04]  /*9420*/  LEA R56, P5, R58, UR12, 0x1 ;  /* 0x0000000c3a387c11 */ /* 0x020fc8000f8a08ff */
[----:B------:R-:W-:-:S05]  /*9430*/  LEA.HI.X R57, R58, UR13, R57, 0x1, P5 ;  /* 0x0000000d3a397c11 */ /* 0x000fca000a8f0c39 */
[----:B------:R4:W-:Y:S04]  /*9440*/  @!P3 STG.E.128 desc[UR34][R56.64], R48 ;  /* 0x000000303800b986 */ /* 0x0009e8000c101d22 */
[----:B------:R4:W-:Y:S04]  /*9450*/  @!P2 STG.E.128 desc[UR34][R56.64+0x80], R44 ;  /* 0x0000802c3800a986 */ /* 0x0009e8000c101d22 */
[----:B------:R4:W-:Y:S04]  /*9460*/  @!P1 STG.E.128 desc[UR34][R56.64+0x100], R40 ;  /* 0x0001002838009986 */ /* 0x0009e8000c101d22 */
[----:B---3--:R4:W-:Y:S02]  /*9470*/  @!P0 STG.E.128 desc[UR34][R56.64+0x180], R52 ;  /* 0x0001803438008986 */ /* 0x0089e4000c101d22 */
.L_x_476:
[----:B------:R-:W-:Y:S05]  /*9480*/  BSYNC.RECONVERGENT B0 ;  /* 0x0000000000007941 */ /* 0x000fea0003800200 */
.L_x_475:
[----:B----4-:R-:W-:Y:S01]  /*9490*/  MOV R40, R6 ;  /* 0x0000000600287202 */ /* 0x010fe20000000f00 */
        /* <DEDUP_REMOVED lines=10> */
[----:B------:R-:W4:Y:S01]  /*9540*/  LDCU UR12, c[0x0][0x440] ;  /* 0x00008800ff0c77ac */ /* 0x000f220008000800 */
[----:B------:R-:W-:Y:S01]  /*9550*/  IMAD.MOV.U32 R4, RZ, RZ, R40 ;  /* 0x000000ffff047224 */ /* 0x000fe200078e0028 */
[----:B------:R-:W1:Y:S03]  /*9560*/  LDCU.64 UR10, c[0x0][0x568] ;  /* 0x0000ad00ff0a77ac */ /* 0x000e660008000a00 */
[----:B------:R-:W-:-:S04]  /*9570*/  IMAD.WIDE.U32 R42, R3, UR8, R4 ;  /* 0x00000008032a7c25 */ /* 0x000fc8000f8e0004 */
[----:B------:R-:W-:Y:S01]  /*9580*/  IMAD R3, R3, UR9, R43 ;  /* 0x0000000903037c24 */ /* 0x000fe2000f8e022b */
[----:B----4-:R-:W-:Y:S02]  /*9590*/  ISETP.GE.AND P3, PT, R6, UR12, PT ;  /* 0x0000000c06007c0c */ /* 0x010fe4000bf66270 */
[----:B------:R-:W-:Y:S02]  /*95a0*/  ISETP.GE.AND P2, PT, R71, UR12, PT ;  /* 0x0000000c47007c0c */ /* 0x000fe4000bf46270 */
[----:B------:R-:W-:Y:S02]  /*95b0*/  ISETP.GE.AND P1, PT, R70, UR12, PT ;  /* 0x0000000c46007c0c */ /* 0x000fe4000bf26270 */
[----:B------:R-:W-:Y:S02]  /*95c0*/  ISETP.GE.AND P0, PT, R69, UR12, PT ;  /* 0x0000000c45007c0c */ /* 0x000fe4000bf06270 */
[----:B-12---:R-:W-:-:S04]  /*95d0*/  LEA R2, P4, R42, UR10, 0x1 ;  /* 0x0000000a2a027c11 */ /* 0x006fc8000f8808ff */
[----:B------:R-:W-:-:S05]  /*95e0*/  LEA.HI.X R3, R42, UR11, R3, 0x1, P4 ;  /* 0x0000000b2a037c11 */ /* 0x000fca000a0f0c03 */
[----:B------:R4:W-:Y:S04]  /*95f0*/  @!P3 STG.E.128 desc[UR34][R2.64], R36 ;  /* 0x000000240200b986 */ /* 0x0009e8000c101d22 */
[----:B------:R4:W-:Y:S04]  /*9600*/  @!P2 STG.E.128 desc[UR34][R2.64+0x80], R28 ;  /* 0x0000801c0200a986 */ /* 0x0009e8000c101d22 */
[----:B------:R4:W-:Y:S04]  /*9610*/  @!P1 STG.E.128 desc[UR34][R2.64+0x100], R20 ;  /* 0x0001001402009986 */ /* 0x0009e8000c101d22 */
[----:B------:R4:W-:Y:S02]  /*9620*/  @!P0 STG.E.128 desc[UR34][R2.64+0x180], R12 ;  /* 0x0001800c02008986 */ /* 0x0009e4000c101d22 */
.L_x_478:
[----:B------:R-:W-:Y:S05]  /*9630*/  BSYNC.RECONVERGENT B0 ;  /* 0x0000000000007941 */ /* 0x000fea0003800200 */
.L_x_477:
[----:B------:R-:W-:Y:S05]  /*9640*/  @P6 BRA `(.L_x_446) ;  /* 0x0000000000446947 */ /* 0x000fea0003800000 */
[----:B------:R-:W5:Y:S01]  /*9650*/  LDCU UR12, c[0x0][0x440] ;  /* 0x00008800ff0c77ac */ /* 0x000f620008000800 */
[----:B----4-:R-:W-:Y:S02]  /*9660*/  IMAD R3, R72, UR8, RZ ;  /* 0x0000000848037c24 */ /* 0x010fe4000f8e02ff */
        /* <DEDUP_REMOVED lines=15> */
.L_x_446:
[----:B------:R-:W-:Y:S05]  /*9760*/  BSYNC.RECONVERGENT B1 ;  /* 0x0000000000017941 */ /* 0x000fea0003800200 */
.L_x_424:
[----:B------:R-:W5:Y:S01]  /*9770*/  LDCU UR9, c[0x0][0x438] ;  /* 0x00008700ff0977ac */ /* 0x000f620008000800 */
[----:B------:R-:W3:Y:S01]  /*9780*/  LDCU UR10, c[0x0][0x370] ;  /* 0x00006e00ff0a77ac */ /* 0x000ee20008000800 */
[----:B-----5:R-:W-:-:S04]  /*9790*/  UIADD3 UR9, UPT, UPT, UR9, 0x3f, URZ ;  /* 0x0000003f09097890 */ /* 0x020fc8000fffe0ff */
[----:B------:R-:W-:Y:S02]  /*97a0*/  USHF.R.S32.HI UR8, URZ, 0x1f, UR9 ;  /* 0x0000001fff087899 */ /* 0x000fe40008011409 */
[----:B---3--:R-:W-:Y:S02]  /*97b0*/  UIADD3 UR38, UPT, UPT, UR10, UR38, URZ ;  /* 0x000000260a267290 */ /* 0x008fe4000fffe0ff */
[----:B------:R-:W-:Y:S01]  /*97c0*/  ULEA.HI UR8, UR8, UR9, URZ, 0x6 ;  /* 0x0000000908087291 */ /* 0x000fe2000f8f30ff */
[----:B-1----:R-:W-:-:S03]  /*97d0*/  UMOV UR10, UR19 ;  /* 0x00000013000a7c82 */ /* 0x002fc60008000000 */
[----:B------:R-:W-:-:S04]  /*97e0*/  USHF.R.S32.HI UR8, URZ, 0x6, UR8 ;  /* 0x00000006ff087899 */ /* 0x000fc80008011408 */
[----:B------:R-:W-:-:S09]  /*97f0*/  UISETP.GE.AND UP0, UPT, UR38, UR8, UPT ;  /* 0x000000082600728c */ /* 0x000fd2000bf06270 */
[----:B------:R-:W-:Y:S05]  /*9800*/  BRA.U !UP0, `(.L_x_479) ;  /* 0xffffff6908cc7547 */ /* 0x000fea000b83ffff */
[----:B------:R-:W-:Y:S05]  /*9810*/  EXIT ;  /* 0x000000000000794d */ /* 0x000fea0003800000 */
.L_x_480:
        /* <DEDUP_REMOVED lines=14> */
.L_x_1267:


//--------------------- .text._ZN5flash44flash_bwd_dq_dk_dv_loop_seqk_parallel_kernelI23Flash_bwd_kernel_traitsILi256ELi64ELi64ELi8ELi4ELi2ELi2ELb0ELb0EN7cutlass10bfloat16_tE19Flash_kernel_traitsILi256ELi64ELi64ELi8ES3_EELb0ELb1ELb0ELb0ELb0ELb1ELb0EEEvNS_16Flash_bwd_paramsE --------------------------
	.section	.text._ZN5flash44flash_bwd_dq_dk_dv_loop_seqk_parallel_kernelI23Flash_bwd_kernel_traitsILi256ELi64ELi64ELi8ELi4ELi2ELi2ELb0ELb0EN7cutlass10bfloat16_tE19Flash_kernel_traitsILi256ELi64ELi64ELi8ES3_EELb0ELb1ELb0ELb0ELb0ELb1ELb0EEEvNS_16Flash_bwd_paramsE,"ax",@progbits
	.align	128
        .global         _ZN5flash44flash_bwd_dq_dk_dv_loop_seqk_parallel_kernelI23Flash_bwd_kernel_traitsILi256ELi64ELi64ELi8ELi4ELi2ELi2ELb0ELb0EN7cutlass10bfloat16_tE19Flash_kernel_traitsILi256ELi64ELi64ELi8ES3_EELb0ELb1ELb0ELb0ELb0ELb1ELb0EEEvNS_16Flash_bwd_paramsE
        .type           _ZN5flash44flash_bwd_dq_dk_dv_loop_seqk_parallel_kernelI23Flash_bwd_kernel_traitsILi256ELi64ELi64ELi8ELi4ELi2ELi2ELb0ELb0EN7cutlass10bfloat16_tE19Flash_kernel_traitsILi256ELi64ELi64ELi8ES3_EELb0ELb1ELb0ELb0ELb0ELb1ELb0EEEvNS_16Flash_bwd_paramsE,@function
        .size           _ZN5flash44flash_bwd_dq_dk_dv_loop_seqk_parallel_kernelI23Flash_bwd_kernel_traitsILi256ELi64ELi64ELi8ELi4ELi2ELi2ELb0ELb0EN7cutlass10bfloat16_tE19Flash_kernel_traitsILi256ELi64ELi64ELi8ES3_EELb0ELb1ELb0ELb0ELb0ELb1ELb0EEEvNS_16Flash_bwd_paramsE,(.L_x_1268 - _ZN5flash44flash_bwd_dq_dk_dv_loop_seqk_parallel_kernelI23Flash_bwd_kernel_traitsILi256ELi64ELi64ELi8ELi4ELi2ELi2ELb0ELb0EN7cutlass10bfloat16_tE19Flash_kernel_traitsILi256ELi64ELi64ELi8ES3_EELb0ELb1ELb0ELb0ELb0ELb1ELb0EEEvNS_16Flash_bwd_paramsE)
        .other          _ZN5flash44flash_bwd_dq_dk_dv_loop_seqk_parallel_kernelI23Flash_bwd_kernel_traitsILi256ELi64ELi64ELi8ELi4ELi2ELi2ELb0ELb0EN7cutlass10bfloat16_tE19Flash_kernel_traitsILi256ELi64ELi64ELi8ES3_EELb0ELb1ELb0ELb0ELb0ELb1ELb0EEEvNS_16Flash_bwd_paramsE,@"STO_CUDA_ENTRY STV_DEFAULT"
_ZN5flash44flash_bwd_dq_dk_dv_loop_seqk_parallel_kernelI23Flash_bwd_kernel_traitsILi256ELi64ELi64ELi8ELi4ELi2ELi2ELb0ELb0EN7cutlass10bfloat16_tE19Flash_kernel_traitsILi256ELi64ELi64ELi8ES3_EELb0ELb1ELb0ELb0ELb0ELb1ELb0EEEvNS_16Flash_bwd_paramsE:
.text._ZN5flash44flash_bwd_dq_dk_dv_loop_seqk_parallel_kernelI23Flash_bwd_kernel_traitsILi256ELi64ELi64ELi8ELi4ELi2ELi2ELb0ELb0EN7cutlass10bfloat16_tE19Flash_kernel_traitsILi256ELi64ELi64ELi8ES3_EELb0ELb1ELb0ELb0ELb0ELb1ELb0EEEvNS_16Flash_bwd_paramsE:
        /* <DEDUP_REMOVED lines=51> */
.L_x_517:
        /* <DEDUP_REMOVED lines=20> */
[----:B------:R-:W-:Y:S01]  /*0470*/  IMAD.U32 R10, RZ, RZ, UR14 ;  /* 0x0000000eff0a7e24 */ /* 0x000fe2000f8e00ff */
[----:B-----5:R-:W5:Y:S01]  /*0480*/  @!UP0 LDCU.64 UR8, c[0x0][0x488] ;  /* 0x00009100ff0887ac */ /* 0x020f620008000a00 */
        /* <DEDUP_REMOVED lines=32> */
.L_x_481:
        /* <DEDUP_REMOVED lines=16> */
[----:B------:R-:W-:Y:S02]  /*0790*/  USHF.R.S32.HI UR54, URZ, 0x1f, UR47 ;  /* 0x0000001fff367899 */ /* 0x000fe4000801142f */
[----:B---3--:R-:W-:Y:S02]  /*07a0*/  @UP1 UIMAD.WIDE.U32 UR12, UR17, UR8, URZ ;  /* 0x00000008110c12a5 */ /* 0x008fe4000f8e00ff */
[----:B------:R-:W-:Y:S02]  /*07b0*/  @!UP1 UIMAD UR49, UR40, UR11, UR51 ;  /* 0x0000000b283192a4 */ /* 0x000fe4000f8e0233 */
[----:B------:R-:W-:-:S03]  /*07c0*/  @UP1 UIMAD UR49, UR17, UR9, UR13 ;  /* 0x00000009113112a4 */ /* 0x000fc6000f8e020d */
[----:B------:R-:W-:Y:S01]  /*07d0*/  @UP1 UMOV UR50, UR12 ;  /* 0x0000000c00321c82 */ /* 0x000fe20008000000 */
[----:B------:R-:W-:Y:S08]  /*07e0*/  BRA.U UP2, `(.L_x_483) ;  /* 0x0000000102347547 */ /* 0x000ff0000b800000 */
        /* <DEDUP_REMOVED lines=13> */
.L_x_483:
[----:B------:R-:W2:Y:S01]  /*08c0*/  LDCU.64 UR14, c[0x0][0x3b8] ;  /* 0x00007700ff0e77ac */ /* 0x000ea20008000a00 */
[----:B------:R-:W-:-:S04]  /*08d0*/  UIADD3 UR8, UPT, UPT, UR41, UR42, URZ ;  /* 0x0000002a29087290 */ /* 0x000fc8000fffe0ff */
[----:B--2---:R-:W-:Y:S02]  /*08e0*/  UIMAD.WIDE.U32 UR10, UR8, UR14, URZ ;  /* 0x0000000e080a72a5 */ /* 0x004fe4000f8e00ff */
[----:B------:R-:W-:-:S04]  /*08f0*/  UIMAD UR8, UR8, UR15, URZ ;  /* 0x0000000f080872a4 */ /* 0x000fc8000f8e02ff */
[----:B------:R-:W-:Y:S01]  /*0900*/  UIADD3 UR8, UPT, UPT, UR11, UR8, URZ ;  /* 0x000000080b087290 */ /* 0x000fe2000fffe0ff */
[----:B------:R-:W-:-:S05]  /*0910*/  UMOV UR46, UR10 ;  /* 0x0000000a002e7c82 */ /* 0x000fca0008000000 */
[----:B------:R-:W-:Y:S02]  /*0920*/  MOV R6, UR8 ;  /* 0x0000000800067c02 */ /* 0x000fe40008000f00 */
.L_x_484:
        /* <DEDUP_REMOVED lines=40> */
[----:B------:R-:W-:Y:S06]  /*0bb0*/  BRA `(.L_x_486) ;  /* 0x00000000001c7947 */ /* 0x000fec0003800000 */
.L_x_485:
[----:B------:R-:W2:Y:S01]  /*0bc0*/  LDCU.64 UR12, c[0x0][0x3c0] ;  /* 0x00007800ff0c77ac */ /* 0x000ea20008000a00 */
[----:B------:R-:W-:-:S04]  /*0bd0*/  UIADD3 UR8, UPT, UPT, UR41, UR42, URZ ;  /* 0x0000002a29087290 */ /* 0x000fc8000fffe0ff */
[----:B--2---:R-:W-:Y:S02]  /*0be0*/  UIMAD.WIDE.U32 UR10, UR8, UR12, URZ ;  /* 0x0000000c080a72a5 */ /* 0x004fe4000f8e00ff */
[----:B------:R-:W-:-:S04]  /*0bf0*/  UIMAD UR8, UR8, UR13, URZ ;  /* 0x0000000d080872a4 */ /* 0x000fc8000f8e02ff */
[----:B------:R-:W-:Y:S01]  /*0c00*/  UIADD3 UR8, UPT, UPT, UR11, UR8, URZ ;  /* 0x000000080b087290 */ /* 0x000fe2000fffe0ff */
[----:B------:R-:W-:-:S05]  /*0c10*/  UMOV UR48, UR10 ;  /* 0x0000000a00307c82 */ /* 0x000fca0008000000 */
[----:B------:R-:W-:-:S07]  /*0c20*/  MOV R2, UR8 ;  /* 0x0000000800027c02 */ /* 0x000fce0008000f00 */
.L_x_486:
        /* <DEDUP_REMOVED lines=17> */
[----:B------:R-:W-:-:S04]  /*0d40*/  UIADD3 UR8, UPT, UPT, UR59, UR8, URZ ;  /* 0x000000083b087290 */ /* 0x000fc8000fffe0ff */
[----:B------:R-:W-:-:S04]  /*0d50*/  UIMAD UR8, UR8, UR16, URZ ;  /* 0x00000010080872a4 */ /* 0x000fc8000f8e02ff */
[----:B------:R-:W-:Y:S02]  /*0d60*/  UIMAD UR8, UR9, UR58, UR8 ;  /* 0x0000003a090872a4 */ /* 0x000fe4000f8e0208 */
[----:B------:R-:W-:Y:S02]  /*0d70*/  USHF.R.S32.HI UR9, URZ, 0x1f, UR55 ;  /* 0x0000001fff097899 */ /* 0x000fe40008011437 */
[----:B------:R-:W-:Y:S02]  /*0d80*/  UIADD3 UR8, UPT, UPT, UR11, UR8, URZ ;  /* 0x000000080b087290 */ /* 0x000fe4000fffe0ff */
[----:B------:R-:W-:Y:S02]  /*0d90*/  UIMAD.WIDE.U32 UR58, UR10, UR55, URZ ;  /* 0x000000370a3a72a5 */ /* 0x000fe4000f8e00ff */
[----:B------:R-:W-:-:S04]  /*0da0*/  UIMAD UR8, UR8, UR55, URZ ;  /* 0x00000037080872a4 */ /* 0x000fc8000f8e02ff */
[----:B------:R-:W-:-:S04]  /*0db0*/  UIMAD UR8, UR9, UR10, UR8 ;  /* 0x0000000a090872a4 */ /* 0x000fc8000f8e0208 */
[----:B------:R-:W-:Y:S01]  /*0dc0*/  UIADD3 UR8, UPT, UPT, UR59, UR8, URZ ;  /* 0x000000083b087290 */ /* 0x000fe2000fffe0ff */
[----:B------:R-:W-:Y:S11]  /*0dd0*/  BRA `(.L_x_488) ;  /* 0x00000000000c7947 */ /* 0x000ff60003800000 */
.L_x_487:
[----:B------:R-:W-:Y:S02]  /*0de0*/  UIMAD.WIDE.U32 UR58, UR52, UR17, URZ ;  /* 0x00000011343a72a5 */ /* 0x000fe4000f8e00ff */
[----:B------:R-:W-:-:S04]  /*0df0*/  UIMAD UR8, UR53, UR17, URZ ;  /* 0x00000011350872a4 */ /* 0x000fc8000f8e02ff */
[----:B------:R-:W-:Y:S02]  /*0e00*/  UIADD3 UR8, UPT, UPT, UR59, UR8, URZ ;  /* 0x000000083b087290 */ /* 0x000fe4000fffe0ff */
.L_x_488:
        /* <DEDUP_REMOVED lines=20> */
.L_x_489:
[----:B------:R-:W2:Y:S01]  /*0f50*/  LDCU UR60, c[0x0][0x434] ;  /* 0x00008680ff3c77ac */ /* 0x000ea20008000800 */
[----:B------:R-:W-:-:S04]  /*0f60*/  UIMAD UR10, UR40, UR16, UR23 ;  /* 0x00000010280a72a4 */ /* 0x000fc8000f8e0217 */
[----:B--2---:R-:W-:Y:S02]  /*0f70*/  UIMAD UR60, UR10, UR60, URZ ;  /* 0x0000003c0a3c72a4 */ /* 0x004fe4000f8e02ff */
.L_x_490:
        /* <DEDUP_REMOVED lines=11> */
.L_x_491:
[----:B------:R-:W2:Y:S01]  /*1030*/  LDCU UR59, c[0x0][0x444] ;  /* 0x00008880ff3b77ac */ /* 0x000ea20008000800 */
[----:B------:R-:W-:-:S04]  /*1040*/  UIMAD UR10, UR40, UR16, UR23 ;  /* 0x00000010280a72a4 */ /* 0x000fc8000f8e0217 */
[----:B--2---:R-:W-:-:S12]  /*1050*/  UIMAD UR59, UR10, UR59, URZ ;  /* 0x0000003b0a3b72a4 */ /* 0x004fd8000f8e02ff */
.L_x_492:
        /* <DEDUP_REMOVED lines=9> */
[----:B------:R-:W-:Y:S01]  /*10f0*/  UIMAD UR55, UR16, UR55, URZ ;  /* 0x00000037103772a4 */ /* 0x000fe2000f8e02ff */
[----:B------:R-:W4:Y:S01]  /*1100*/  LDCU.64 UR64, c[0x0][0x420] ;  /* 0x00008400ff4077ac */ /* 0x000f220008000a00 */
[----:B------:R-:W-:-:S02]  /*1110*/  ULEA UR59, UR53, UR59, 0x6 ;  /* 0x0000003b353b7291 */ /* 0x000fc4000f8e30ff */
[----:B------:R-:W-:Y:S02]  /*1120*/  ULEA UR60, UR53, UR60, 0x6 ;  /* 0x0000003c353c7291 */ /* 0x000fe4000f8e30ff */
[----:B---3--:R-:W-:-:S04]  /*1130*/  UIADD3 UR9, UPT, UPT, UR52, -UR9, -UR36 ;  /* 0x8000000934097290 */ /* 0x008fc8000fffe824 */
[----:B------:R-:W-:-:S04]  /*1140*/  USHF.R.S32.HI UR8, URZ, 0x1f, UR9 ;  /* 0x0000001fff087899 */ /* 0x000fc80008011409 */
[----:B------:R-:W-:Y:S02]  /*1150*/  ULEA.HI UR8, UR8, UR9, URZ, 0x6 ;  /* 0x0000000908087291 */ /* 0x000fe4000f8f30ff */
[----:B----4-:R-:W-:Y:S01]  /*1160*/  UIMAD.WIDE UR64, UR60, 0x4, UR64 ;  /* 0x000000043c4078a5 */ /* 0x010fe2000f8e0240 */
[----:B--2---:R-:W-:Y:S01]  /*1170*/  IMAD.SHL.U32 R10, R8, 0x8, RZ ;  /* 0x00000008080a7824 */ /* 0x004fe200078e00ff */
[----:B------:R-:W-:Y:S01]  /*1180*/  USHF.R.S32.HI UR51, URZ, 0x6, UR8 ;  /* 0x00000006ff337899 */ /* 0x000fe20008011408 */
[--C-:B------:R-:W-:Y:S02]  /*1190*/  SHF.R.U32.HI R11, RZ, 0x3, R8.reuse ;  /* 0x00000003ff0b7819 */ /* 0x100fe40000011608 */
[----:B------:R-:W-:Y:S01]  /*11a0*/  SHF.R.U32.HI R0, RZ, 0x5, R8 ;  /* 0x00000005ff007819 */ /* 0x000fe20000011608 */
[----:B------:R-:W-:Y:S01]  /*11b0*/  UISETP.LT.AND UP0, UPT, URZ, UR51, UPT ;  /* 0x00000033ff00728c */ /* 0x000fe2000bf01270 */
[----:B------:R-:W-:Y:S02]  /*11c0*/  LOP3.LUT R18, R10, 0x38, RZ, 0xc0, !PT ;  /* 0x000000380a127812 */ /* 0x000fe400078ec0ff */
[----:B------:R-:W2:Y:S01]  /*11d0*/  LDCU.128 UR8, c[0x0][0x590] ;  /* 0x0000b200ff0877ac */ /* 0x000ea20008000c00 */
[----:B------:R-:W-:-:S02]  /*11e0*/  LOP3.LUT R7, R8, 0x1f, RZ, 0xc0, !PT ;  /* 0x0000001f08077812 */ /* 0x000fc400078ec0ff */
[----:B------:R-:W-:Y:S01]  /*11f0*/  IADD3 R4, P0, PT, R18, UR62, RZ ;  /* 0x0000003e12047c10 */ /* 0x000fe2000ff1e0ff */
[----:B------:R-:W3:Y:S02]  /*1200*/  LDCU.64 UR62, c[0x0][0x5e8] ;  /* 0x0000bd00ff3e77ac */ /* 0x000ee40008000a00 */
[----:B------:R-:W-:Y:S02]  /*1210*/  IMAD R7, R0, UR55, R7 ;  /* 0x0000003700077c24 */ /* 0x000fe4000f8e0207 */
[----:B------:R-:W-:Y:S01]  /*1220*/  IMAD.X R5, RZ, RZ, UR56, P0 ;  /* 0x00000038ff057e24 */ /* 0x000fe200080e06ff */
[----:B------:R-:W-:-:S04]  /*1230*/  USEL UR51, URZ, UR51, !UP0 ;  /* 0x00000033ff337287 */ /* 0x000fc8000c000000 */
[----:B------:R-:W-:Y:S02]  /*1240*/  UISETP.GT.AND UP0, UPT, UR44, UR51, UPT ;  /* 0x000000332c00728c */ /* 0x000fe4000bf04270 */
[----:B--2---:R-:W-:Y:S01]  /*1250*/  UIMAD UR17, UR54, UR8, URZ ;  /* 0x00000008361172a4 */ /* 0x004fe2000f8e02ff */
[----:B------:R-:W-:Y:S01]  /*1260*/  IMAD.U32 R14, RZ, RZ, UR8 ;  /* 0x00000008ff0e7e24 */ /* 0x000fe2000f8e00ff */
[----:B------:R-:W-:Y:S01]  /*1270*/  USHF.L.U64.HI UR56, UR8, 0x5, UR9 ;  /* 0x0000000508387899 */ /* 0x000fe20008010209 */
[----:B------:R-:W-:Y:S01]  /*1280*/  IMAD.U32 R16, RZ, RZ, UR10 ;  /* 0x0000000aff107e24 */ /* 0x000fe2000f8e00ff */
[----:B------:R-:W-:Y:S01]  /*1290*/  UIMAD UR17, UR47, UR9, UR17 ;  /* 0x000000092f1172a4 */ /* 0x000fe2000f8e0211 */
[----:B------:R-:W-:Y:S01]  /*12a0*/  IMAD.WIDE.U32 R14, R14, UR47, R4 ;  /* 0x0000002f0e0e7c25 */ /* 0x000fe2000f8e0004 */
[----:B---3--:R-:W-:Y:S01]  /*12b0*/  UIMAD.WIDE UR62, UR59, 0x4, UR62 ;  /* 0x000000043b3e78a5 */ /* 0x008fe2000f8e023e */
[----:B------:R-:W2:Y:S02]  /*12c0*/  LDC.64 R4, c[0x0][0x3b0] ;  /* 0x0000ec00ff047b82 */ /* 0x000ea40000000a00 */
[----:B------:R-:W-:Y:S01]  /*12d0*/  IMAD.U32 R22, RZ, RZ, UR11 ;  /* 0x0000000bff167e24 */ /* 0x000fe2000f8e00ff */
[----:B------:R-:W-:Y:S01]  /*12e0*/  IADD3 R15, PT, PT, R15, UR17, RZ ;  /* 0x000000110f0f7c10 */ /* 0x000fe2000fffe0ff */
[----:B------:R-:W3:Y:S02]  /*12f0*/  LDCU.64 UR10, c[0x0][0x550] ;  /* 0x0000aa00ff0a77ac */ /* 0x000ee40008000a00 */
[----:B------:R-:W-:-:S02]  /*1300*/  IMAD.WIDE.U32 R16, R16, UR23, R14 ;  /* 0x0000001710107c25 */ /* 0x000fc4000f8e000e */
[----:B------:R-:W4:Y:S01]  /*1310*/  LDCU.64 UR16, c[0x0][0x3c8] ;  /* 0x00007900ff1077ac */ /* 0x000f220008000a00 */
[----:B------:R-:W5:Y:S01]  /*1320*/  LDC.64 R14, c[0x0][0x5f8] ;  /* 0x00017e00ff0e7b82 */ /* 0x000f620000000a00 */
[----:B------:R-:W-:Y:S01]  /*1330*/  IMAD R23, R22, UR23, R17 ;  /* 0x0000001716177c24 */ /* 0x000fe2000f8e0211 */
[----:B------:R-:W-:Y:S01]  /*1340*/  MOV R22, R16 ;  /* 0x0000001000167202 */ /* 0x000fe20000000f00 */
[C---:B--2---:R-:W-:Y:S02]  /*1350*/  IMAD R16, R4.reuse, UR54, RZ ;  /* 0x0000003604107c24 */ /* 0x044fe4000f8e02ff */
[----:B------:R-:W-:Y:S01]  /*1360*/  IMAD.WIDE.U32 R20, R4, UR47, R18 ;  /* 0x0000002f04147c25 */ /* 0x000fe2000f8e0012 */
[----:B----4-:R-:W-:-:S03]  /*1370*/  MOV R13, UR17 ;  /* 0x00000011000d7c02 */ /* 0x010fc60008000f00 */
[----:B------:R-:W-:Y:S01]  /*1380*/  IMAD R9, R5, UR47, R16 ;  /* 0x0000002f05097c24 */ /* 0x000fe2000f8e0210 */
[----:B------:R-:W-:Y:S01]  /*1390*/  IADD3 R24, P0, PT, R20, UR50, RZ ;  /* 0x0000003214187c10 */ /* 0x000fe2000ff1e0ff */
[----:B------:R-:W-:Y:S01]  /*13a0*/  IMAD.WIDE.U32 R16, R11, UR8, R22 ;  /* 0x000000080b107c25 */ /* 0x000fe2000f8e0016 */
[----:B------:R-:W-:Y:S02]  /*13b0*/  USHF.L.U32 UR47, UR8, 0x5, URZ ;  /* 0x00000005082f7899 */ /* 0x000fe400080006ff */
[----:B------:R-:W-:Y:S01]  /*13c0*/  IADD3.X R25, PT, PT, R21, UR49, R9, P0, !PT ;  /* 0x0000003115197c10 */ /* 0x000fe200087fe409 */
[----:B-----5:R-:W-:Y:S01]  /*13d0*/  IMAD.WIDE.U32 R22, R14, UR21, RZ ;  /* 0x000000150e167c25 */ /* 0x020fe2000f8e00ff */
[----:B------:R-:W-:Y:S01]  /*13e0*/  USHF.L.U32 UR49, UR55, 0x6, URZ ;  /* 0x0000000637317899 */ /* 0x000fe200080006ff */
[----:B---3--:R-:W-:Y:S02]  /*13f0*/  LEA R236, P2, R16, UR10, 0x1 ;  /* 0x0000000a10ec7c11 */ /* 0x008fe4000f8408ff */
[----:B------:R-:W-:Y:S01]  /*1400*/  IMAD R0, R11, UR9, R17 ;  /* 0x000000090b007c24 */ /* 0x000fe2000f8e0211 */
[----:B------:R-:W2:Y:S01]  /*1410*/  LDCU.64 UR8, c[0x0][0x380] ;  /* 0x00007000ff0877ac */ /* 0x000ea20008000a00 */
[----:B------:R-:W-:Y:S01]  /*1420*/  IMAD.U32 R20, RZ, RZ, UR16 ;  /* 0x00000010ff147e24 */ /* 0x000fe2000f8e00ff */
[----:B------:R-:W-:Y:S01]  /*1430*/  SEL R14, R22, RZ, P5 ;  /* 0x000000ff160e7207 */ /* 0x000fe20002800000 */
[----:B------:R-:W-:Y:S01]  /*1440*/  IMAD R15, R15, UR21, R23 ;  /* 0x000000150f0f7c24 */ /* 0x000fe2000f8e0217 */
[----:B------:R-:W3:Y:S01]  /*1450*/  LDCU.64 UR16, c[0x0][0x570] ;  /* 0x0000ae00ff1077ac */ /* 0x000ee20008000a00 */
[----:B------:R-:W-:Y:S01]  /*1460*/  IMAD.WIDE.U32 R20, R20, UR23, R24 ;  /* 0x0000001714147c25 */ /* 0x000fe2000f8e0018 */
[----:B------:R-:W-:-:S02]  /*1470*/  IADD3 R9, P1, P0, R7, UR58, R14 ;  /* 0x0000003a07097c10 */ /* 0x000fc4000f83e00e */
[----:B------:R-:W-:Y:S01]  /*1480*/  SHF.R.S32.HI R7, RZ, 0x1f, R7 ;  /* 0x0000001fff077819 */ /* 0x000fe20000011407 */
[----:B------:R-:W-:Y:S01]  /*1490*/  IMAD R21, R13, UR23, R21 ;  /* 0x000000170d157c24 */ /* 0x000fe2000f8e0215 */
[----:B------:R-:W-:Y:S02]  /*14a0*/  SEL R14, R15, RZ, P5 ;  /* 0x000000ff0f0e7207 */ /* 0x000fe40002800000 */
[----:B------:R-:W-:Y:S01]  /*14b0*/  LEA.HI.X R237, R16, UR11, R0, 0x1, P2 ;  /* 0x0000000b10ed7c11 */ /* 0x000fe200090f0c00 */
[----:B------:R-:W-:Y:S01]  /*14c0*/  IMAD.WIDE.U32 R16, R11, R4, R20 ;  /* 0x000000040b107225 */ /* 0x000fe200078e0014 */
[----:B------:R-:W-:Y:S02]  /*14d0*/  IADD3.X R14, PT, PT, R7, UR57, R14, P1, P0 ;  /* 0x00000039070e7c10 */ /* 0x000fe40008fe040e */
[----:B------:R-:W-:Y:S01]  /*14e0*/  IADD3 R9, P0, PT, R9, UR49, RZ ;  /* 0x0000003109097c10 */ /* 0x000fe2000ff1e0ff */
[----:B------:R-:W-:Y:S01]  /*14f0*/  IMAD.U32 R7, RZ, RZ, UR49 ;  /* 0x00000031ff077e24 */ /* 0x000fe2000f8e00ff */
[----:B--2---:R-:W-:Y:S01]  /*1500*/  LEA R238, P1, R16, UR8, 0x1 ;  /* 0x0000000810ee7c11 */ /* 0x004fe2000f8208ff */
[----:B------:R-:W-:Y:S01]  /*1510*/  IMAD R0, R11, R5, R17 ;  /* 0x000000050b007224 */ /* 0x000fe200078e0211 */
[----:B------:R-:W-:-:S02]  /*1520*/  SHF.L.U64.HI R5, R4, 0x5, R5 ;  /* 0x0000000504057819 */ /* 0x000fc40000010205 */
[----:B------:R-:W-:Y:S01]  /*1530*/  LEA.HI.X.SX32 R14, R7, R14, 0x1, P0 ;  /* 0x0000000e070e7211 */ /* 0x000fe200000f0eff */
[----:B------:R-:W-:Y:S01]  /*1540*/  IMAD.SHL.U32 R7, R4, 0x20, RZ ;  /* 0x0000002004077824 */ /* 0x000fe200078e00ff */
[C---:B---3--:R-:W-:Y:S01]  /*1550*/  LEA R234, P0, R9.reuse, UR16, 0x2 ;  /* 0x0000001009ea7c11 */ /* 0x048fe2000f8010ff */
[----:B------:R-:W-:Y:S01]  /*1560*/  UMOV UR16, UR62 ;  /* 0x0000003e00107c82 */ /* 0x000fe20008000000 */
[----:B------:R-:W-:Y:S02]  /*1570*/  LEA.HI.X R239, R16, UR9, R0, 0x1, P1 ;  /* 0x0000000910ef7c11 */ /* 0x000fe400088f0c00 */
[----:B------:R-:W-:Y:S01]  /*1580*/  LEA.HI.X R235, R9, UR17, R14, 0x2, P0 ;  /* 0x0000001109eb7c11 */ /* 0x000fe200080f140e */
[----:B------:R-:W-:Y:S01]  /*1590*/  UMOV UR17, UR63 ;  /* 0x0000003f00117c82 */ /* 0x000fe20008000000 */
[C---:B------:R-:W-:Y:S02]  /*15a0*/  IADD3 R16, P0, PT, R11.reuse, 0x20, RZ ;  /* 0x000000200b107810 */ /* 0x040fe40007f1e0ff */
[----:B------:R-:W-:-:S03]  /*15b0*/  IADD3 R13, PT, PT, R11, 0x20, RZ ;  /* 0x000000200b0d7810 */ /* 0x000fc60007ffe0ff */
[----:B------:R-:W-:Y:S01]  /*15c0*/  IMAD.X R0, RZ, RZ, RZ, P0 ;  /* 0x000000ffff007224 */ /* 0x000fe200000e06ff */
[----:B------:R-:W-:Y:S07]  /*15d0*/  BRA.U UP0, `(.L_x_493) ;  /* 0x0000000500d87547 */ /* 0x000fee000b800000 */
        /* <DEDUP_REMOVED lines=12> */
[----:B------:R-:W-:Y:S05]  /*16a0*/  BRA `(.L_x_495) ;  /* 0x0000000000187947 */ /* 0x000fea0003800000 */
.L_x_494:
[----:B------:R-:W2:Y:S01]  /*16b0*/  LDCU.64 UR12, c[0x0][0x5c0] ;  /* 0x0000b800ff0c77ac */ /* 0x000ea20008000a00 */
[----:B------:R-:W-:-:S04]  /*16c0*/  UIADD3 UR8, UPT, UPT, UR41, UR42, URZ ;  /* 0x0000002a29087290 */ /* 0x000fc8000fffe0ff */
[----:B--2---:R-:W-:Y:S02]  /*16d0*/  UIMAD.WIDE.U32 UR16, UR8, UR12, URZ ;  /* 0x0000000c081072a5 */ /* 0x004fe4000f8e00ff */
[----:B------:R-:W-:-:S04]  /*16e0*/  UIMAD UR8, UR8, UR13, URZ ;  /* 0x0000000d080872a4 */ /* 0x000fc8000f8e02ff */
[----:B------:R-:W-:-:S06]  /*16f0*/  UIADD3 UR8, UPT, UPT, UR17, UR8, URZ ;  /* 0x0000000811087290 */ /* 0x000fcc000fffe0ff */
[----:B------:R-:W-:Y:S02]  /*1700*/  MOV R2, UR8 ;  /* 0x0000000800027c02 */ /* 0x000fe40008000f00 */
.L_x_495:
        /* <DEDUP_REMOVED lines=13> */
.L_x_496:
[----:B------:R-:W2:Y:S01]  /*17e0*/  LDCU.64 UR10, c[0x0][0x5c8] ;  /* 0x0000b900ff0a77ac */ /* 0x000ea20008000a00 */
[----:B------:R-:W-:-:S04]  /*17f0*/  UIADD3 UR41, UPT, UPT, UR41, UR42, URZ ;  /* 0x0000002a29297290 */ /* 0x000fc8000fffe0ff */
[----:B--2---:R-:W-:Y:S02]  /*1800*/  UIMAD.WIDE.U32 UR14, UR41, UR10, URZ ;  /* 0x0000000a290e72a5 */ /* 0x004fe4000f8e00ff */
[----:B------:R-:W-:-:S04]  /*1810*/  UIMAD UR41, UR41, UR11, URZ ;  /* 0x0000000b292972a4 */ /* 0x000fc8000f8e02ff */
[----:B------:R-:W-:-:S06]  /*1820*/  UIADD3 UR41, UPT, UPT, UR15, UR41, URZ ;  /* 0x000000290f297290 */ /* 0x000fcc000fffe0ff */
[----:B------:R-:W-:-:S07]  /*1830*/  MOV R3, UR41 ;  /* 0x0000002900037c02 */ /* 0x000fce0008000f00 */
.L_x_497:
[----:B------:R-:W2:Y:S01]  /*1840*/  LDCU.64 UR8, c[0x0][0x5d8] ;  /* 0x0000bb00ff0877ac */ /* 0x000ea20008000a00 */
        /* <DEDUP_REMOVED lines=10> */
[----:B--2---:R-:W-:Y:S01]  /*18f0*/  IMAD.U32 R4, RZ, RZ, UR9 ;  /* 0x00000009ff047e24 */ /* 0x004fe2000f8e00ff */
[----:B------:R-:W-:-:S05]  /*1900*/  MOV R2, UR8 ;  /* 0x0000000800027c02 */ /* 0x000fca0008000f00 */
        /* <DEDUP_REMOVED lines=13> */
.L_x_499:
[----:B-1----:R-:W-:Y:S05]  /*19e0*/  BSYNC.RECONVERGENT B0 ;  /* 0x0000000000007941 */ /* 0x002fea0003800200 */
.L_x_498:
[----:B------:R-:W-:Y:S04]  /*19f0*/  BSSY.RECONVERGENT B0, `(.L_x_500) ;  /* 0x000000e000007945 */ /* 0x000fe80003800200 */
[----:B------:R-:W-:Y:S05]  /*1a00*/  @P1 BRA `(.L_x_501) ;  /* 0x0000000000301947 */ /* 0x000fea0003800000 */
[----:B------:R-:W1:Y:S01]  /*1a10*/  LDCU.64 UR8, c[0x0][0x560] ;  /* 0x0000ac00ff0877ac */ /* 0x000e620008000a00 */
[----:B------:R-:W-:Y:S01]  /*1a20*/  MOV R4, R6 ;  /* 0x0000000600047202 */ /* 0x000fe20000000f00 */
[----:B------:R-:W-:-:S04]  /*1a30*/  IMAD R7, R0, UR12, RZ ;  /* 0x0000000c00077c24 */ /* 0x000fc8000f8e02ff */
[----:B------:R-:W-:-:S04]  /*1a40*/  IMAD.WIDE.U32 R4, R16, UR12, R4 ;  /* 0x0000000c10047c25 */ /* 0x000fc8000f8e0004 */
[----:B------:R-:W-:-:S05]  /*1a50*/  IMAD R7, R16, UR13, R7 ;  /* 0x0000000d10077c24 */ /* 0x000fca000f8e0207 */
[----:B------:R-:W-:Y:S02]  /*1a60*/  IADD3 R7, PT, PT, R5, R7, RZ ;  /* 0x0000000705077210 */ /* 0x000fe40007ffe0ff */
[----:B-1----:R-:W-:-:S04]  /*1a70*/  LEA R6, P0, R4, UR8, 0x1 ;  /* 0x0000000804067c11 */ /* 0x002fc8000f8008ff */
[----:B------:R-:W-:-:S05]  /*1a80*/  LEA.HI.X R7, R4, UR9, R7, 0x1, P0 ;  /* 0x0000000904077c11 */ /* 0x000fca00080f0c07 */
[----:B------:R1:W-:Y:S04]  /*1a90*/  STG.E.128 desc[UR34][R6.64], RZ ;  /* 0x000000ff06007986 */ /* 0x0003e8000c101d22 */
[----:B------:R1:W-:Y:S04]  /*1aa0*/  STG.E.128 desc[UR34][R6.64+0x80], RZ ;  /* 0x000080ff06007986 */ /* 0x0003e8000c101d22 */
[----:B------:R1:W-:Y:S04]  /*1ab0*/  STG.E.128 desc[UR34][R6.64+0x100], RZ ;  /* 0x000100ff06007986 */ /* 0x0003e8000c101d22 */
[----:B------:R1:W-:Y:S02]  /*1ac0*/  STG.E.128 desc[UR34][R6.64+0x180], RZ ;  /* 0x000180ff06007986 */ /* 0x0003e4000c101d22 */
.L_x_501:
[----:B------:R-:W-:Y:S05]  /*1ad0*/  BSYNC.RECONVERGENT B0 ;  /* 0x0000000000007941 */ /* 0x000fea0003800200 */
.L_x_500:
[----:B------:R-:W3:Y:S01]  /*1ae0*/  LDCU.64 UR8, c[0x0][0x5e0] ;  /* 0x0000bc00ff0877ac */ /* 0x000ee20008000a00 */
[----:B------:R-:W-:Y:S01]  /*1af0*/  MOV R5, UR10 ;  /* 0x0000000a00057c02 */ /* 0x000fe20008000f00 */
[----:B------:R-:W-:Y:S01]  /*1b00*/  BSSY.RECONVERGENT B0, `(.L_x_502) ;  /* 0x0000015000007945 */ /* 0x000fe20003800200 */
[----:B------:R-:W-:-:S03]  /*1b10*/  UIMAD UR27, UR27, UR10, URZ ;  /* 0x0000000a1b1b72a4 */ /* 0x000fc6000f8e02ff */
[----:B------:R-:W-:Y:S01]  /*1b20*/  IMAD.WIDE.U32 R18, R5, UR30, R18 ;  /* 0x0000001e05127c25 */ /* 0x000fe2000f8e0012 */
[----:B------:R-:W-:Y:S02]  /*1b30*/  UIMAD UR27, UR30, UR11, UR27 ;  /* 0x0000000b1e1b72a4 */ /* 0x000fe4000f8e021b */
[----:B-1----:R-:W-:-:S04]  /*1b40*/  IADD3 R6, P0, PT, R18, UR14, RZ ;  /* 0x0000000e12067c10 */ /* 0x002fc8000ff1e0ff */
[----:B------:R-:W-:Y:S02]  /*1b50*/  IADD3.X R7, PT, PT, R3, UR27, R19, P0, !PT ;  /* 0x0000001b03077c10 */ /* 0x000fe400087fe413 */
[----:B---3--:R-:W-:Y:S02]  /*1b60*/  MOV R4, UR8 ;  /* 0x0000000800047c02 */ /* 0x008fe40008000f00 */
[----:B------:R-:W-:-:S03]  /*1b70*/  MOV R3, UR9 ;  /* 0x0000000900037c02 */ /* 0x000fc60008000f00 */
        /* <DEDUP_REMOVED lines=13> */
.L_x_503:
[----:B------:R-:W-:Y:S05]  /*1c50*/  BSYNC.RECONVERGENT B0 ;  /* 0x0000000000007941 */ /* 0x000fea0003800200 */
.L_x_502:
[----:B------:R-:W-:Y:S05]  /*1c60*/  @P1 BRA `(.L_x_504) ;  /* 0x0000006400841947 */ /* 0x000fea0003800000 */
[----:B------:R-:W3:Y:S01]  /*1c70*/  LDCU.64 UR8, c[0x0][0x568] ;  /* 0x0000ad00ff0877ac */ /* 0x000ee20008000a00 */
[----:B------:R-:W-:Y:S01]  /*1c80*/  MOV R2, R4 ;  /* 0x0000000400027202 */ /* 0x000fe20000000f00 */
[----:B------:R-:W-:-:S04]  /*1c90*/  IMAD R5, R0, UR10, RZ ;  /* 0x0000000a00057c24 */ /* 0x000fc8000f8e02ff */
[----:B------:R-:W-:-:S04]  /*1ca0*/  IMAD.WIDE.U32 R2, R16, UR10, R2 ;  /* 0x0000000a10027c25 */ /* 0x000fc8000f8e0002 */
[----:B------:R-:W-:-:S05]  /*1cb0*/  IMAD R5, R16, UR11, R5 ;  /* 0x0000000b10057c24 */ /* 0x000fca000f8e0205 */
        /* <DEDUP_REMOVED lines=8> */
.L_x_493:
[----:B------:R-:W2:Y:S01]  /*1d40*/  LDCU.64 UR10, c[0x0][0x3d0] ;  /* 0x00007a00ff0a77ac */ /* 0x000ea20008000a00 */
[----:B------:R-:W-:Y:S01]  /*1d50*/  IMAD.U32 R9, RZ, RZ, UR14 ;  /* 0x0000000eff097e24 */ /* 0x000fe2000f8e00ff */
[----:B------:R-:W-:Y:S01]  /*1d60*/  SHF.R.U32.HI R231, RZ, 0x2, R8 ;  /* 0x00000002ffe77819 */ /* 0x000fe20000011608 */
[----:B------:R-:W-:Y:S01]  /*1d70*/  IMAD.U32 R4, RZ, RZ, UR12 ;  /* 0x0000000cff047e24 */ /* 0x000fe2000f8e00ff */
[----:B------:R-:W3:Y:S01]  /*1d80*/  LDCU.64 UR8, c[0x0][0x3d8] ;  /* 0x00007b00ff0877ac */ /* 0x000ee20008000a00 */
[----:B------:R-:W-:Y:S01]  /*1d90*/  IMAD.WIDE.U32 R20, R9, UR30, R18 ;  /* 0x0000001e09147c25 */ /* 0x000fe2000f8e0012 */
[----:B------:R-:W-:Y:S01]  /*1da0*/  SHF.R.U32.HI R9, RZ, 0x1, R8 ;  /* 0x00000001ff097819 */ /* 0x000fe20000011608 */
[----:B------:R-:W-:Y:S02]  /*1db0*/  UIMAD UR50, UR27, UR14, URZ ;  /* 0x0000000e1b3272a4 */ /* 0x000fe4000f8e02ff */
[----:B------:R-:W-:Y:S01]  /*1dc0*/  IMAD.WIDE.U32 R14, R4, UR30, R18 ;  /* 0x0000001e040e7c25 */ /* 0x000fe2000f8e0012 */
[----:B------:R-:W-:Y:S01]  /*1dd0*/  UIMAD UR49, UR53, -0x40, UR43 ;  /* 0xffffffc0353178a4 */ /* 0x000fe2000f8e022b */
[----:B------:R-:W-:Y:S01]  /*1de0*/  IADD3 R18, P1, PT, R20, UR46, RZ ;  /* 0x0000002e14127c10 */ /* 0x000fe2000ff3e0ff */
[----:B------:R-:W-:Y:S01]  /*1df0*/  UIMAD UR27, UR27, UR12, URZ ;  /* 0x0000000c1b1b72a4 */ /* 0x000fe2000f8e02ff */
[----:B------:R-:W-:Y:S01]  /*1e00*/  LOP3.LUT R4, R9, 0x30, RZ, 0xc0, !PT ;  /* 0x0000003009047812 */ /* 0x000fe200078ec0ff */
[----:B------:R-:W-:Y:S01]  /*1e10*/  UIADD3 UR40, UPT, UPT, -UR30, UR36, URZ ;  /* 0x000000241e287290 */ /* 0x000fe2000fffe1ff */
[----:B------:R-:W-:Y:S01]  /*1e20*/  IADD3 R20, P0, PT, R14, UR48, RZ ;  /* 0x000000300e147c10 */ /* 0x000fe2000ff1e0ff */
[----:B------:R-:W-:Y:S01]  /*1e30*/  UIMAD UR50, UR30, UR15, UR50 ;  /* 0x0000000f1e3272a4 */ /* 0x000fe2000f8e0232 */
[C---:B------:R-:W-:Y:S01]  /*1e40*/  ISETP.GE.AND P4, PT, R13.reuse, UR49, PT ;  /* 0x000000310d007c0c */ /* 0x040fe2000bf86270 */
[----:B------:R-:W-:Y:S01]  /*1e50*/  UIMAD UR27, UR30, UR13, UR27 ;  /* 0x0000000d1e1b72a4 */ /* 0x000fe2000f8e021b */
[----:B------:R-:W-:Y:S01]  /*1e60*/  LOP3.LUT R231, R4, 0x7, R231, 0xf8, !PT ;  /* 0x0000000704e77812 */ /* 0x000fe200078ef8e7 */
[----:B------:R-:W-:Y:S01]  /*1e70*/  IMAD.U32 R4, RZ, RZ, UR47 ;  /* 0x0000002fff047e24 */ /* 0x000fe2000f8e00ff */
[----:B------:R-:W-:Y:S01]  /*1e80*/  ISETP.GE.AND P2, PT, R13, UR40, PT ;  /* 0x000000280d007c0c */ /* 0x000fe2000bf46270 */
[C---:B--2---:R-:W-:Y:S01]  /*1e90*/  IMAD R13, R3.reuse, UR10, RZ ;  /* 0x0000000a030d7c24 */ /* 0x044fe2000f8e02ff */
[----:B------:R-:W-:Y:S01]  /*1ea0*/  IADD3.X R19, PT, PT, R6, UR50, R21, P1, !PT ;  /* 0x0000003206137c10 */ /* 0x000fe20008ffe415 */
[----:B---3--:R-:W-:Y:S01]  /*1eb0*/  IMAD R3, R3, UR8, RZ ;  /* 0x0000000803037c24 */ /* 0x008fe2000f8e02ff */
[----:B------:R-:W-:Y:S01]  /*1ec0*/  IADD3.X R21, PT, PT, R2, UR27, R15, P0, !PT ;  /* 0x0000001b02157c10 */ /* 0x000fe200087fe40f */
[C---:B------:R-:W-:Y:S01]  /*1ed0*/  IMAD R24, R12.reuse, UR11, R13 ;  /* 0x0000000b0c187c24 */ /* 0x040fe2000f8e020d */
[----:B------:R-:W-:Y:S01]  /*1ee0*/  ISETP.GE.AND P3, PT, R11, UR40, PT ;  /* 0x000000280b007c0c */ /* 0x000fe2000bf66270 */
[----:B------:R-:W-:Y:S01]  /*1ef0*/  IMAD.WIDE.U32 R18, R12, UR10, R18 ;  /* 0x0000000a0c127c25 */ /* 0x000fe2000f8e0012 */
[----:B------:R-:W-:Y:S01]  /*1f00*/  ULOP3.LUT UR53, UR53, 0x80000001, URZ, 0xc0, !UPT ;  /* 0x8000000135357892 */ /* 0x000fe2000f8ec0ff */
[----:B------:R-:W-:-:S02]  /*1f10*/  @!P4 LEA R26, P0, R7, R238, 0x1 ;  /* 0x000000ee071ac211 */ /* 0x000fc400078008ff */
[----:B------:R-:W-:Y:S01]  /*1f20*/  IMAD.MOV.U32 R229, RZ, RZ, 0x7f800000 ;  /* 0x7f800000ffe57424 */ /* 0x000fe200078e00ff */
[----:B------:R-:W-:Y:S01]  /*1f30*/  UISETP.NE.AND UP0, UPT, UR53, 0x1, UPT ;  /* 0x000000013500788c */ /* 0x000fe2000bf05270 */
[----:B------:R-:W-:Y:S01]  /*1f40*/  IMAD.U32 R15, RZ, RZ, UR47 ;  /* 0x0000002fff0f7e24 */ /* 0x000fe2000f8e00ff */
[----:B------:R-:W-:Y:S01]  /*1f50*/  @!P4 LEA.HI.X R27, R7, R239, R5, 0x1, P0 ;  /* 0x000000ef071bc211 */ /* 0x000fe200000f0c05 */
[C---:B------:R-:W-:Y:S01]  /*1f60*/  IMAD R22, R12.reuse, UR9, R3 ;  /* 0x000000090c167c24 */ /* 0x040fe2000f8e0203 */
[----:B------:R-:W-:Y:S01]  /*1f70*/  @P5 BAR.SYNC.DEFER_BLOCKING 0x0 ;  /* 0x0000000000005b1d */ /* 0x000fe20000010000 */
[----:B------:R-:W-:Y:S01]  /*1f80*/  IMAD.WIDE.U32 R12, R12, UR8, R20 ;  /* 0x000000080c0c7c25 */ /* 0x000fe2000f8e0014 */
[----:B------:R-:W-:Y:S01]  /*1f90*/  @!P4 LEA R14, P1, R15, R236, 0x1 ;  /* 0x000000ec0f0ec211 */ /* 0x000fe200078208ff */
[----:B------:R-:W-:Y:S02]  /*1fa0*/  USEL UR8, URZ, 0x8000, UP0 ;  /* 0x00008000ff087887 */ /* 0x000fe40008000000 */
[----:B------:R-:W-:-:S03]  /*1fb0*/  IMAD.U32 R3, RZ, RZ, UR56 ;  /* 0x00000038ff037e24 */ /* 0x000fc6000f8e00ff */
[----:B------:R-:W2:Y:S01]  /*1fc0*/  LDC R246, c[0x0][0x44c] ;  /* 0x00011300fff67b82 */ /* 0x000ea20000000800 */
[----:B------:R-:W-:Y:S01]  /*1fd0*/  IMAD.IADD R23, R13, 0x1, R22 ;  /* 0x000000010d177824 */ /* 0x000fe200078e0216 */
[----:B------:R-:W-:Y:S01]  /*1fe0*/  LOP3.LUT R13, R10, 0x1f8, RZ, 0xc0, !PT ;  /* 0x000001f80a0d7812 */ /* 0x000fe200078ec0ff */
[----:B------:R-:W-:Y:S01]  /*1ff0*/  IMAD.IADD R25, R19, 0x1, R24 ;  /* 0x0000000113197824 */ /* 0x000fe200078e0218 */
[----:B------:R-:W-:Y:S01]  /*2000*/  @!P4 LEA.HI.X R15, R4, R237, R3, 0x1, P1 ;  /* 0x000000ed040fc211 */ /* 0x000fe200008f0c03 */
[----:B------:R-:W-:Y:S01]  /*2010*/  @!P2 IMAD.MOV.U32 R6, RZ, RZ, R12 ;  /* 0x000000ffff06a224 */ /* 0x000fe200078e000c */
[----:B------:R-:W-:Y:S01]  /*2020*/  LOP3.LUT R13, R13, 0x38, R8, 0x78, !PT ;  /* 0x000000380d0d7812 */ /* 0x000fe200078e7808 */
[----:B------:R-:W-:Y:S01]  /*2030*/  @!P2 IMAD.MOV.U32 R19, RZ, RZ, R25 ;  /* 0x000000ffff13a224 */ /* 0x000fe200078e0019 */
[----:B------:R-:W-:Y:S01]  /*2040*/  ISETP.GE.AND P1, PT, R11, UR49, PT ;  /* 0x000000310b007c0c */ /* 0x000fe2000bf26270 */
[----:B------:R-:W-:Y:S01]  /*2050*/  @!P2 IMAD.MOV.U32 R7, RZ, RZ, R23 ;  /* 0x000000ffff07a224 */ /* 0x000fe200078e0017 */
[----:B------:R-:W-:Y:S01]  /*2060*/  LOP3.LUT R13, R13, 0x1e00, R10, 0xf8, !PT ;  /* 0x00001e000d0d7812 */ /* 0x000fe200078ef80a */
[C---:B------:R-:W-:Y:S01]  /*2070*/  @!P2 IMAD R5, R0.reuse, UR14, RZ ;  /* 0x0000000e0005ac24 */ /* 0x040fe2000f8e02ff */
[----:B------:R-:W3:Y:S01]  /*2080*/  S2R R216, SR_TID.X ;  /* 0x0000000000d87919 */ /* 0x000ee20000002100 */
[----:B------:R-:W-:Y:S01]  /*2090*/  @!P2 IMAD R3, R0, UR12, RZ ;  /* 0x0000000c0003ac24 */ /* 0x000fe2000f8e02ff */
[----:B------:R-:W-:Y:S01]  /*20a0*/  LEA R13, R13, UR24, 0x1 ;  /* 0x000000180d0d7c11 */ /* 0x000fe2000f8e08ff */
[----:B------:R-:W-:-:S02]  /*20b0*/  @!P3 IMAD.MOV.U32 R24, RZ, RZ, R18 ;  /* 0x000000ffff18b224 */ /* 0x000fc400078e0012 */
[----:B------:R-:W-:Y:S02]  /*20c0*/  IMAD.MOV.U32 R230, RZ, RZ, 0x7f800000 ;  /* 0x7f800000ffe67424 */ /* 0x000fe400078e00ff */
[----:B------:R-:W-:Y:S01]  /*20d0*/  IMAD.SHL.U32 R223, R8, 0x10, RZ ;  /* 0x0000001008df7824 */ /* 0x000fe200078e00ff */
[----:B------:R-:W4:Y:S01]  /*20e0*/  S2R R245, SR_TID.X ;  /* 0x0000000000f57919 */ /* 0x000f220000002100 */
[----:B------:R-:W-:Y:S01]  /*20f0*/  @!P3 IMAD.MOV.U32 R22, RZ, RZ, R12 ;  /* 0x000000ffff16b224 */ /* 0x000fe200078e000c */
[----:B------:R-:W1:Y:S01]  /*2100*/  LDCU UR11, c[0x0][0x590] ;  /* 0x0000b200ff0b77ac */ /* 0x000e620008000800 */
[C---:B------:R-:W-:Y:S01]  /*2110*/  @!P2 IMAD R12, R16.reuse, UR15, R5 ;  /* 0x0000000f100cac24 */ /* 0x040fe2000f8e0205 */
[----:B------:R-:W-:Y:S01]  /*2120*/  @!PT LDS RZ, [RZ] ;  /* 0x00000000fffff984 */ /* 0x000fe20000000800 */
[----:B------:R-:W-:Y:S01]  /*2130*/  @!PT LDS RZ, [RZ] ;  /* 0x00000000fffff984 */ /* 0x000fe20000000800 */
[----:B------:R-:W-:Y:S01]  /*2140*/  @!PT LDS RZ, [RZ] ;  /* 0x00000000fffff984 */ /* 0x000fe20000000800 */
[----:B------:R-:W-:Y:S01]  /*2150*/  @!P1 LDGSTS.E.BYPASS.LTC128B.128 [R13+0x10000], desc[UR34][R236.64] ;  /* 0x10000000ec0d9fae */ /* 0x000fe2000b981a22 */
[C---:B------:R-:W-:Y:S01]  /*2160*/  @!P2 IMAD R0, R16.reuse, UR13, R3 ;  /* 0x0000000d1000ac24 */ /* 0x040fe2000f8e0203 */
[----:B------:R-:W1:Y:S01]  /*2170*/  @!P3 LDC.64 R4, c[0x0][0x390] ;  /* 0x0000e400ff04bb82 */ /* 0x000e620000000a00 */
[C---:B------:R-:W-:Y:S01]  /*2180*/  @!P2 IMAD.WIDE.U32 R18, R16.reuse, UR14, R18 ;  /* 0x0000000e1012ac25 */ /* 0x040fe2000f8e0012 */
[----:B------:R-:W-:Y:S03]  /*2190*/  @!P1 LDGSTS.E.BYPASS.LTC128B.128 [R13+0x12000], desc[UR34][R236.64+0x80] ;  /* 0x12000080ec0d9fae */ /* 0x000fe6000b981a22 */
[----:B------:R-:W-:Y:S01]  /*21a0*/  IMAD.MOV.U32 R226, RZ, RZ, 0x40 ;  /* 0x00000040ffe27424 */ /* 0x000fe200078e00ff */
[----:B------:R-:W-:Y:S01]  /*21b0*/  @!P1 LDGSTS.E.BYPASS.LTC128B.128 [R13+0x14000], desc[UR34][R236.64+0x100] ;  /* 0x14000100ec0d9fae */ /* 0x000fe2000b981a22 */
[----:B------:R-:W-:-:S04]  /*21c0*/  @!P2 IMAD.WIDE.U32 R16, R16, UR12, R6 ;  /* 0x0000000c1010ac25 */ /* 0x000fc8000f8e0006 */
[----:B------:R-:W-:Y:S01]  /*21d0*/  IMAD.MOV.U32 R224, RZ, RZ, 0x20 ;  /* 0x00000020ffe07424 */ /* 0x000fe200078e00ff */
[----:B------:R-:W3:Y:S01]  /*21e0*/  @!P3 LDC.64 R6, c[0x0][0x388] ;  /* 0x0000e200ff06bb82 */ /* 0x000ee20000000a00 */
[----:B------:R-:W-:Y:S01]  /*21f0*/  @!P1 LDGSTS.E.BYPASS.LTC128B.128 [R13+0x16000], desc[UR34][R236.64+0x180] ;  /* 0x16000180ec0d9fae */ /* 0x000fe2000b981a22 */
[----:B------:R-:W-:Y:S02]  /*2200*/  VIADD R232, R13, UR8 ;  /* 0x000000080de87c36 */ /* 0x000fe40008000000 */
[----:B------:R-:W-:Y:S01]  /*2210*/  IMAD.MOV.U32 R249, RZ, RZ, 0x10 ;  /* 0x00000010fff97424 */ /* 0x000fe200078e00ff */
[----:B------:R1:W-:Y:S01]  /*2220*/  @P1 STS.128 [R13+0x10000], RZ ;  /* 0x010000ff0d001388 */ /* 0x0003e20000000c00 */
[----:B------:R-:W-:Y:S01]  /*2230*/  VIADD R2, R231, 0x8 ;  /* 0x00000008e7027836 */ /* 0x000fe20000000000 */
[----:B------:R-:W-:Y:S01]  /*2240*/  CS2R R190, SRZ ;  /* 0x0000000000be7805 */ /* 0x000fe2000001ff00 */
[----:B------:R-:W-:Y:S01]  /*2250*/  @!P3 IMAD.WIDE.U32 R24, R11, UR14, R24 ;  /* 0x0000000e0b18bc25 */ /* 0x000fe2000f8e0018 */
[----:B------:R1:W-:Y:S01]  /*2260*/  @P1 STS.128 [R13+0x12000], RZ ;  /* 0x012000ff0d001388 */ /* 0x0003e20000000c00 */
[----:B------:R-:W-:-:S02]  /*2270*/  CS2R R188, SRZ ;  /* 0x0000000000bc7805 */ /* 0x000fc4000001ff00 */
[----:B------:R-:W-:Y:S01]  /*2280*/  ISETP.GE.AND P0, PT, R2, UR49, PT ;  /* 0x0000003102007c0c */ /* 0x000fe2000bf06270 */
[----:B------:R-:W-:Y:S01]  /*2290*/  @!P2 IMAD.IADD R12, R19, 0x1, R12 ;  /* 0x00000001130ca824 */ /* 0x000fe200078e020c */
[----:B------:R1:W-:Y:S01]  /*22a0*/  @P1 STS.128 [R13+0x14000], RZ ;  /* 0x014000ff0d001388 */ /* 0x0003e20000000c00 */
[----:B------:R-:W2:Y:S01]  /*22b0*/  @!P2 LDC.64 R2, c[0x0][0x388] ;  /* 0x0000e200ff02ab82 */ /* 0x000ea20000000a00 */
[----:B------:R-:W-:Y:S01]  /*22c0*/  @!P3 IMAD.WIDE.U32 R22, R11, UR12, R22 ;  /* 0x0000000c0b16bc25 */ /* 0x000fe2000f8e0016 */
[----:B------:R-:W-:Y:S01]  /*22d0*/  CS2R R194, SRZ ;  /* 0x0000000000c27805 */ /* 0x000fe2000001ff00 */
[----:B------:R1:W-:Y:S01]  /*22e0*/  @P1 STS.128 [R13+0x16000], RZ ;  /* 0x016000ff0d001388 */ /* 0x0003e20000000c00 */
[----:B------:R-:W-:Y:S01]  /*22f0*/  CS2R R192, SRZ ;  /* 0x0000000000c07805 */ /* 0x000fe2000001ff00 */
[----:B------:R-:W-:Y:S01]  /*2300*/  @!P2 IMAD.IADD R0, R17, 0x1, R0 ;  /* 0x000000011100a824 */ /* 0x000fe200078e0200 */
[----:B------:R-:W-:Y:S01]  /*2310*/  CS2R R186, SRZ ;  /* 0x0000000000ba7805 */ /* 0x000fe2000001ff00 */
[----:B------:R1:W-:Y:S01]  /*2320*/  @P4 STS.128 [R13+0x11000], RZ ;  /* 0x011000ff0d004388 */ /* 0x0003e20000000c00 */
[----:B------:R-:W-:Y:S01]  /*2330*/  IMAD.MOV.U32 R242, RZ, RZ, 0x3f ;  /* 0x0000003ffff27424 */ /* 0x000fe200078e00ff */
[----:B------:R-:W-:Y:S01]  /*2340*/  CS2R R184, SRZ ;  /* 0x0000000000b87805 */ /* 0x000fe2000001ff00 */
[----:B------:R-:W-:Y:S01]  /*2350*/  IMAD.MOV.U32 R241, RZ, RZ, 0x37 ;  /* 0x00000037fff17424 */ /* 0x000fe200078e00ff */
[----:B------:R1:W-:Y:S01]  /*2360*/  @P4 STS.128 [R13+0x13000], RZ ;  /* 0x013000ff0d004388 */ /* 0x0003e20000000c00 */
[----:B------:R-:W-:Y:S01]  /*2370*/  IMAD.MOV.U32 R248, RZ, RZ, 0x20 ;  /* 0x00000020fff87424 */ /* 0x000fe200078e00ff */
[----:B------:R-:W-:Y:S01]  /*2380*/  CS2R R182, SRZ ;  /* 0x0000000000b67805 */ /* 0x000fe2000001ff00 */
[----:B------:R-:W-:Y:S01]  /*2390*/  IMAD.MOV.U32 R247, RZ, RZ, 0x40 ;  /* 0x00000040fff77424 */ /* 0x000fe200078e00ff */
[----:B------:R1:W-:Y:S01]  /*23a0*/  @P4 STS.128 [R13+0x15000], RZ ;  /* 0x015000ff0d004388 */ /* 0x0003e20000000c00 */
[----:B------:R-:W-:Y:S01]  /*23b0*/  IMAD.MOV.U32 R240, RZ, RZ, 0x4 ;  /* 0x00000004fff07424 */ /* 0x000fe200078e00ff */
[----:B------:R-:W-:-:S02]  /*23c0*/  CS2R R180, SRZ ;  /* 0x0000000000b47805 */ /* 0x000fc4000001ff00 */
[----:B------:R-:W-:Y:S01]  /*23d0*/  CS2R R174, SRZ ;  /* 0x0000000000ae7805 */ /* 0x000fe2000001ff00 */
[----:B------:R1:W-:Y:S01]  /*23e0*/  @P4 STS.128 [R13+0x17000], RZ ;  /* 0x017000ff0d004388 */ /* 0x0003e20000000c00 */
        /* <DEDUP_REMOVED lines=38> */
[----:B------:R1:W-:Y:S01]  /*2650*/  @P1 STS.128 [R232], RZ ;  /* 0x000000ffe8001388 */ /* 0x0003e20000000c00 */
[----:B------:R-:W-:Y:S02]  /*2660*/  CS2R R74, SRZ ;  /* 0x00000000004a7805 */ /* 0x000fe4000001ff00 */
[----:B------:R-:W-:-:S02]  /*2670*/  CS2R R72, SRZ ;  /* 0x0000000000487805 */ /* 0x000fc4000001ff00 */
[----:B------:R-:W-:Y:S01]  /*2680*/  CS2R R70, SRZ ;  /* 0x0000000000467805 */ /* 0x000fe2000001ff00 */
[----:B------:R3:W-:Y:S01]  /*2690*/  @P1 STS.128 [R232+0x2000], RZ ;  /* 0x002000ffe8001388 */ /* 0x0007e20000000c00 */
[----:B------:R-:W-:Y:S02]  /*26a0*/  CS2R R68, SRZ ;  /* 0x0000000000447805 */ /* 0x000fe4000001ff00 */
[----:B------:R-:W-:Y:S01]  /*26b0*/  CS2R R62, SRZ ;  /* 0x00000000003e7805 */ /* 0x000fe2000001ff00 */
[----:B----4-:R-:W-:Y:S01]  /*26c0*/  @!P3 IMAD R14, R11, UR15, R25 ;  /* 0x0000000f0b0ebc24 */ /* 0x010fe2000f8e0219 */
[----:B------:R4:W-:Y:S01]  /*26d0*/  @P1 STS.128 [R232+0x4000], RZ ;  /* 0x004000ffe8001388 */ /* 0x0009e20000000c00 */
[----:B------:R-:W-:Y:S02]  /*26e0*/  CS2R R60, SRZ ;  /* 0x00000000003c7805 */ /* 0x000fe4000001ff00 */
[----:B------:R-:W-:Y:S02]  /*26f0*/  CS2R R66, SRZ ;  /* 0x0000000000427805 */ /* 0x000fe4000001ff00 */
[----:B------:R-:W-:Y:S01]  /*2700*/  CS2R R64, SRZ ;  /* 0x0000000000407805 */ /* 0x000fe2000001ff00 */
[----:B------:R4:W-:Y:S01]  /*2710*/  @P1 STS.128 [R232+0x6000], RZ ;  /* 0x006000ffe8001388 */ /* 0x0009e20000000c00 */
[----:B--2---:R-:W-:-:S02]  /*2720*/  @!P2 LEA R2, P1, R18, R2, 0x1 ;  /* 0x000000021202a211 */ /* 0x004fc400078208ff */
[----:B------:R-:W-:Y:S02]  /*2730*/  CS2R R58, SRZ ;  /* 0x00000000003a7805 */ /* 0x000fe4000001ff00 */
[----:B------:R-:W-:Y:S01]  /*2740*/  CS2R R56, SRZ ;  /* 0x0000000000387805 */ /* 0x000fe2000001ff00 */
[----:B------:R4:W-:Y:S01]  /*2750*/  @P4 STS.128 [R232+0x1000], RZ ;  /* 0x001000ffe8004388 */ /* 0x0009e20000000c00 */
[----:B------:R-:W-:Y:S01]  /*2760*/  @!P2 LEA.HI.X R3, R18, R3, R12, 0x1, P1 ;  /* 0x000000031203a211 */ /* 0x000fe200008f0c0c */
[----:B------:R-:W-:Y:S01]  /*2770*/  @!P3 IMAD R12, R11, UR13, R23 ;  /* 0x0000000d0b0cbc24 */ /* 0x000fe2000f8e0217 */
[----:B-1----:R-:W-:Y:S01]  /*2780*/  @!P3 LEA R4, P1, R22, R4, 0x1 ;  /* 0x000000041604b211 */ /* 0x002fe200078208ff */
[----:B------:R4:W-:Y:S01]  /*2790*/  @P4 STS.128 [R232+0x3000], RZ ;  /* 0x003000ffe8004388 */ /* 0x0009e20000000c00 */
[----:B------:R-:W-:Y:S02]  /*27a0*/  CS2R R54, SRZ ;  /* 0x0000000000367805 */ /* 0x000fe4000001ff00 */
[----:B------:R-:W-:-:S02]  /*27b0*/  CS2R R52, SRZ ;  /* 0x0000000000347805 */ /* 0x000fc4000001ff00 */
[----:B------:R-:W-:Y:S01]  /*27c0*/  @!P3 LEA.HI.X R5, R22, R5, R12, 0x1, P1 ;  /* 0x000000051605b211 */ /* 0x000fe200008f0c0c */
[----:B------:R4:W-:Y:S01]  /*27d0*/  @P4 STS.128 [R232+0x5000], RZ ;  /* 0x005000ffe8004388 */ /* 0x0009e20000000c00 */
[----:B------:R-:W-:Y:S02]  /*27e0*/  CS2R R46, SRZ ;  /* 0x00000000002e7805 */ /* 0x000fe4000001ff00 */
[----:B------:R-:W-:Y:S02]  /*27f0*/  CS2R R44, SRZ ;  /* 0x00000000002c7805 */ /* 0x000fe4000001ff00 */
[----:B------:R-:W-:Y:S01]  /*2800*/  CS2R R50, SRZ ;  /* 0x0000000000327805 */ /* 0x000fe2000001ff00 */
[----:B------:R4:W-:Y:S01]  /*2810*/  @P4 STS.128 [R232+0x7000], RZ ;  /* 0x007000ffe8004388 */ /* 0x0009e20000000c00 */
[----:B------:R-:W-:Y:S02]  /*2820*/  CS2R R48, SRZ ;  /* 0x0000000000307805 */ /* 0x000fe4000001ff00 */
[----:B------:R-:W-:-:S02]  /*2830*/  CS2R R42, SRZ ;  /* 0x00000000002a7805 */ /* 0x000fc4000001ff00 */
[----:B------:R-:W-:Y:S01]  /*2840*/  CS2R R40, SRZ ;  /* 0x0000000000287805 */ /* 0x000fe2000001ff00 */
[----:B------:R-:W-:Y:S01]  /*2850*/  @!PT LDS RZ, [RZ] ;  /* 0x00000000fffff984 */ /* 0x000fe20000000800 */
[----:B------:R-:W-:Y:S01]  /*2860*/  @!PT LDS RZ, [RZ] ;  /* 0x00000000fffff984 */ /* 0x000fe20000000800 */
[----:B------:R-:W-:Y:S01]  /*2870*/  @!PT LDS RZ, [RZ] ;  /* 0x00000000fffff984 */ /* 0x000fe20000000800 */
        /* <DEDUP_REMOVED lines=9> */
[----:B------:R-:W-:Y:S02]  /*2910*/  UIADD3 UR52, UPT, UPT, UR52, 0x40, -UR36 ;  /* 0x0000004034347890 */ /* 0x000fe4000fffe824 */
[----:B------:R-:W-:Y:S01]  /*2920*/  UIADD3 UR30, UPT, UPT, UR30, 0x40, URZ ;  /* 0x000000401e1e7890 */ /* 0x000fe2000fffe0ff */
[----:B------:R-:W-:Y:S01]  /*2930*/  @!P4 LDGSTS.E.BYPASS.LTC128B.128 [R232+0x7000], desc[UR34][R26.64+0x180] ;  /* 0x070001801ae8cfae */ /* 0x000fe2000b981a22 */
[C---:B---3--:R-:W-:Y:S01]  /*2940*/  @!P3 LEA R20, P4, R24.reuse, R6, 0x1 ;  /* 0x000000061814b211 */ /* 0x048fe200078808ff */
[----:B------:R-:W-:Y:S01]  /*2950*/  USHF.L.U32 UR55, UR55, 0x3, URZ ;  /* 0x0000000337377899 */ /* 0x000fe200080006ff */
[----:B------:R-:W1:Y:S02]  /*2960*/  LDCU UR9, c[0x0][0x3e0] ;  /* 0x00007c00ff0977ac */ /* 0x000e640008000800 */
[----:B------:R-:W-:-:S02]  /*2970*/  @!P3 LEA.HI.X R21, R24, R7, R14, 0x1, P4 ;  /* 0x000000071815b211 */ /* 0x000fc400020f0c0e */
[----:B------:R-:W2:Y:S01]  /*2980*/  @!P2 LDC.64 R6, c[0x0][0x390] ;  /* 0x0000e400ff06ab82 */ /* 0x000ea20000000a00 */
[----:B------:R-:W3:Y:S02]  /*2990*/  LDCU UR10, c[0x0][0x45c] ;  /* 0x00008b80ff0a77ac */ /* 0x000ee40008000800 */
[----:B------:R-:W-:Y:S04]  /*29a0*/  @!P3 LDGSTS.E.BYPASS.LTC128B.128 [R13+0x18000], desc[UR34][R20.64] ;  /* 0x18000000140dbfae */ /* 0x000fe8000b981a22 */
[----:B------:R-:W-:Y:S04]  /*29b0*/  @!P3 LDGSTS.E.BYPASS.LTC128B.128 [R13+0x1a000], desc[UR34][R20.64+0x80] ;  /* 0x1a000080140dbfae */ /* 0x000fe8000b981a22 */
[----:B------:R-:W-:Y:S04]  /*29c0*/  @!P3 LDGSTS.E.BYPASS.LTC128B.128 [R13+0x1c000], desc[UR34][R20.64+0x100] ;  /* 0x1c000100140dbfae */ /* 0x000fe8000b981a22 */
[----:B------:R-:W-:Y:S04]  /*29d0*/  @!P3 LDGSTS.E.BYPASS.LTC128B.128 [R13+0x1e000], desc[UR34][R20.64+0x180] ;  /* 0x1e000180140dbfae */ /* 0x000fe8000b981a22 */
[----:B------:R4:W-:Y:S04]  /*29e0*/  @P3 STS.128 [R13+0x18000], RZ ;  /* 0x018000ff0d003388 */ /* 0x0009e80000000c00 */
[----:B------:R4:W-:Y:S01]  /*29f0*/  @P3 STS.128 [R13+0x1a000], RZ ;  /* 0x01a000ff0d003388 */ /* 0x0009e20000000c00 */
[----:B--2---:R-:W-:Y:S01]  /*2a00*/  @!P2 LEA R14, P1, R16, R6, 0x1 ;  /* 0x00000006100ea211 */ /* 0x004fe200078208ff */
[----:B------:R-:W-:-:S02]  /*2a10*/  IMAD.MOV.U32 R6, RZ, RZ, 0x4 ;  /* 0x00000004ff067424 */ /* 0x000fc400078e00ff */
[----:B------:R4:W-:Y:S01]  /*2a20*/  @P3 STS.128 [R13+0x1c000], RZ ;  /* 0x01c000ff0d003388 */ /* 0x0009e20000000c00 */
[----:B------:R-:W-:Y:S01]  /*2a30*/  @!P2 LEA.HI.X R15, R16, R7, R0, 0x1, P1 ;  /* 0x00000007100fa211 */ /* 0x000fe200008f0c00 */
[C---:B------:R-:W-:Y:S01]  /*2a40*/  IMAD.WIDE.U32 R16, R231.reuse, R6, UR64 ;  /* 0x00000040e7107e25 */ /* 0x040fe2000f8e0006 */
[----:B------:R-:W-:Y:S01]  /*2a50*/  ISETP.GE.AND P1, PT, R231, UR49, PT ;  /* 0x00000031e7007c0c */ /* 0x000fe2000bf26270 */
[----:B------:R4:W-:Y:S04]  /*2a60*/  @P3 STS.128 [R13+0x1e000], RZ ;  /* 0x01e000ff0d003388 */ /* 0x0009e80000000c00 */
[----:B------:R-:W5:Y:S01]  /*2a70*/  @!P0 LDG.E R229, desc[UR34][R16.64+0x20] ;  /* 0x0000202210e58981 */ /* 0x000f62000c1e1900 */
[----:B------:R-:W-:-:S03]  /*2a80*/  IMAD.SHL.U32 R0, R8, 0x40, RZ ;  /* 0x0000004008007824 */ /* 0x000fc600078e00ff */
[----:B------:R4:W-:Y:S04]  /*2a90*/  @P2 STS.128 [R13+0x19000], RZ ;  /* 0x019000ff0d002388 */ /* 0x0009e80000000c00 */
[----:B------:R4:W-:Y:S04]  /*2aa0*/  @P2 STS.128 [R13+0x1b000], RZ ;  /* 0x01b000ff0d002388 */ /* 0x0009e80000000c00 */
[----:B------:R4:W-:Y:S04]  /*2ab0*/  @P2 STS.128 [R13+0x1d000], RZ ;  /* 0x01d000ff0d002388 */ /* 0x0009e80000000c00 */
[----:B------:R4:W-:Y:S04]  /*2ac0*/  @P2 STS.128 [R13+0x1f000], RZ ;  /* 0x01f000ff0d002388 */ /* 0x0009e80000000c00 */
        /* <DEDUP_REMOVED lines=11> */
[----:B------:R4:W-:Y:S04]  /*2b80*/  @P3 STS.128 [R13+0x20000], RZ ;  /* 0x020000ff0d003388 */ /* 0x0009e80000000c00 */
[----:B------:R4:W-:Y:S01]  /*2b90*/  @P3 STS.128 [R13+0x22000], RZ ;  /* 0x022000ff0d003388 */ /* 0x0009e20000000c00 */
[----:B--2---:R-:W-:-:S03]  /*2ba0*/  LOP3.LUT R3, R0, 0x1c0, RZ, 0xc0, !PT ;  /* 0x000001c000037812 */ /* 0x004fc600078ec0ff */
[----:B------:R4:W-:Y:S04]  /*2bb0*/  @P3 STS.128 [R13+0x24000], RZ ;  /* 0x024000ff0d003388 */ /* 0x0009e80000000c00 */
[----:B------:R4:W-:Y:S01]  /*2bc0*/  @P3 STS.128 [R13+0x26000], RZ ;  /* 0x026000ff0d003388 */ /* 0x0009e20000000c00 */
[----:B------:R-:W-:-:S03]  /*2bd0*/  LOP3.LUT R3, R3, 0x38, R10, 0xf8, !PT ;  /* 0x0000003803037812 */ /* 0x000fc600078ef80a */
[----:B------:R4:W-:Y:S04]  /*2be0*/  @P2 STS.128 [R13+0x21000], RZ ;  /* 0x021000ff0d002388 */ /* 0x0009e80000000c00 */
[----:B------:R4:W-:Y:S04]  /*2bf0*/  @P2 STS.128 [R13+0x23000], RZ ;  /* 0x023000ff0d002388 */ /* 0x0009e80000000c00 */
[----:B------:R4:W-:Y:S01]  /*2c00*/  @P2 STS.128 [R13+0x25000], RZ ;  /* 0x025000ff0d002388 */ /* 0x0009e20000000c00 */
[----:B-1----:R-:W-:-:S03]  /*2c10*/  IMAD.SHL.U32 R4, R8, 0x2, RZ ;  /* 0x0000000208047824 */ /* 0x002fc600078e00ff */
[----:B------:R4:W-:Y:S04]  /*2c20*/  @P2 STS.128 [R13+0x27000], RZ ;  /* 0x027000ff0d002388 */ /* 0x0009e80000000c00 */
[----:B------:R-:W-:Y:S01]  /*2c30*/  @!PT LDS RZ, [RZ] ;  /* 0x00000000fffff984 */ /* 0x000fe20000000800 */
[----:B------:R-:W-:Y:S01]  /*2c40*/  @!PT LDS RZ, [RZ] ;  /* 0x00000000fffff984 */ /* 0x000fe20000000800 */
[----:B------:R-:W-:Y:S01]  /*2c50*/  @!PT LDS RZ, [RZ] ;  /* 0x00000000fffff984 */ /* 0x000fe20000000800 */
[----:B------:R4:W-:Y:S04]  /*2c60*/  @!P2 LDGSTS.E.BYPASS.LTC128B.128 [R13+0x21000], desc[UR34][R14.64] ;  /* 0x210000000e0dafae */ /* 0x0009e8000b981a22 */
[----:B------:R4:W-:Y:S01]  /*2c70*/  @!P2 LDGSTS.E.BYPASS.LTC128B.128 [R13+0x23000], desc[UR34][R14.64+0x80] ;  /* 0x230000800e0dafae */ /* 0x0009e2000b981a22 */
[----:B------:R-:W-:-:S03]  /*2c80*/  LOP3.LUT R9, R3, 0x8, R9, 0x78, !PT ;  /* 0x0000000803097812 */ /* 0x000fc600078e7809 */
[----:B------:R4:W-:Y:S01]  /*2c90*/  @!P2 LDGSTS.E.BYPASS.LTC128B.128 [R13+0x25000], desc[UR34][R14.64+0x100] ;  /* 0x250001000e0dafae */ /* 0x0009e2000b981a22 */
[----:B------:R-:W-:-:S03]  /*2ca0*/  LOP3.LUT R4, R4, 0x20, RZ, 0xc0, !PT ;  /* 0x0000002004047812 */ /* 0x000fc600078ec0ff */
[----:B------:R4:W-:Y:S01]  /*2cb0*/  @!P2 LDGSTS.E.BYPASS.LTC128B.128 [R13+0x27000], desc[UR34][R14.64+0x180] ;  /* 0x270001800e0dafae */ /* 0x0009e2000b981a22 */
[----:B------:R-:W-:Y:S02]  /*2cc0*/  LOP3.LUT R5, R0, 0x200, RZ, 0xc0, !PT ;  /* 0x0000020000057812 */ /* 0x000fe400078ec0ff */
[----:B------:R-:W-:Y:S01]  /*2cd0*/  LOP3.LUT R11, R4, 0x18, R11, 0xf8, !PT ;  /* 0x00000018040b7812 */ /* 0x000fe200078ef80b */
[----:B------:R-:W0:Y:S01]  /*2ce0*/  LDGDEPBAR ;  /* 0x00000000000079af */ /* 0x000e220000000000 */
[----:B------:R-:W-:Y:S02]  /*2cf0*/  IMAD.SHL.U32 R213, R216, 0x40, RZ ;  /* 0x00000040d8d57824 */ /* 0x000fe400078e00ff */
[C---:B------:R-:W-:Y:S01]  /*2d00*/  IMAD.SHL.U32 R6, R8.reuse, 0x20, RZ ;  /* 0x0000002008067824 */ /* 0x040fe200078e00ff */
[----:B------:R4:W5:Y:S01]  /*2d10*/  @!P1 LDG.E R230, desc[UR34][R16.64] ;  /* 0x0000002210e69981 */ /* 0x000962000c1e1900 */
[----:B------:R-:W-:Y:S01]  /*2d20*/  R2P PR, R8, 0x6 ;  /* 0x0000000608007804 */ /* 0x000fe20000000000 */
[C---:B------:R-:W-:Y:S01]  /*2d30*/  IMAD.SHL.U32 R214, R216.reuse, 0x20, RZ ;  /* 0x00000020d8d67824 */ /* 0x040fe200078e00ff */
[----:B------:R-:W-:Y:S01]  /*2d40*/  LOP3.LUT R8, R3, 0x8, R8, 0x78, !PT ;  /* 0x0000000803087812 */ /* 0x000fe200078e7808 */
[C---:B------:R-:W-:Y:S01]  /*2d50*/  IMAD.SHL.U32 R215, R216.reuse, 0x2, RZ ;  /* 0x00000002d8d77824 */ /* 0x040fe200078e00ff */
[----:B------:R-:W-:Y:S01]  /*2d60*/  LOP3.LUT R3, R213, 0x1c0, RZ, 0xc0, !PT ;  /* 0x000001c0d5037812 */ /* 0x000fe200078ec0ff */
[----:B------:R-:W-:Y:S01]  /*2d70*/  IMAD.SHL.U32 R212, R216, 0x8, RZ ;  /* 0x00000008d8d47824 */ /* 0x000fe200078e00ff */
[----:B------:R-:W-:Y:S01]  /*2d80*/  LOP3.LUT R2, R6, 0x200, RZ, 0xc0, !PT ;  /* 0x0000020006027812 */ /* 0x000fe200078ec0ff */
[----:B------:R-:W-:Y:S01]  /*2d90*/  IMAD.SHL.U32 R250, R216, 0x10, RZ ;  /* 0x00000010d8fa7824 */ /* 0x000fe200078e00ff */
[----:B------:R-:W-:-:S02]  /*2da0*/  SHF.R.U32.HI R228, RZ, 0x2, R216 ;  /* 0x00000002ffe47819 */ /* 0x000fc400000116d8 */
[----:B------:R-:W-:Y:S02]  /*2db0*/  LOP3.LUT R7, R215, 0x38, RZ, 0xc0, !PT ;  /* 0x00000038d7077812 */ /* 0x000fe400078ec0ff */
[----:B------:R-:W-:Y:S02]  /*2dc0*/  LOP3.LUT R233, R214, 0x200, RZ, 0xc0, !PT ;  /* 0x00000200d6e97812 */ /* 0x000fe400078ec0ff */
[----:B------:R-:W-:Y:S02]  /*2dd0*/  LOP3.LUT R3, R3, 0x38, R212, 0xf8, !PT ;  /* 0x0000003803037812 */ /* 0x000fe400078ef8d4 */
[----:B------:R-:W-:Y:S02]  /*2de0*/  LOP3.LUT R6, R5, 0xc00, R6, 0xf8, !PT ;  /* 0x00000c0005067812 */ /* 0x000fe400078ef806 */
[----:B------:R-:W-:Y:S02]  /*2df0*/  LOP3.LUT R223, R2, 0x3800, R223, 0xf8, !PT ;  /* 0x0000380002df7812 */ /* 0x000fe400078ef8df */
[----:B------:R-:W-:-:S02]  /*2e00*/  LOP3.LUT R5, R11, 0x1c0, R0, 0xf8, !PT ;  /* 0x000001c00b057812 */ /* 0x000fc400078ef800 */
[----:B------:R-:W-:Y:S02]  /*2e10*/  LOP3.LUT R7, R7, 0x20, R228, 0x78, !PT ;  /* 0x0000002007077812 */ /* 0x000fe400078e78e4 */
[----:B------:R-:W-:Y:S02]  /*2e20*/  LOP3.LUT R233, R233, 0x3800, R250, 0xf8, !PT ;  /* 0x00003800e9e97812 */ /* 0x000fe400078ef8fa */
[----:B------:R-:W-:Y:S02]  /*2e30*/  LOP3.LUT R2, R3, 0x8, R216, 0x78, !PT ;  /* 0x0000000803027812 */ /* 0x000fe400078e78d8 */
[----:B------:R-:W-:Y:S02]  /*2e40*/  LOP3.LUT R5, R5, 0x38, R10, 0x78, !PT ;  /* 0x0000003805057812 */ /* 0x000fe400078e780a */
[----:B------:R-:W-:Y:S02]  /*2e50*/  LOP3.LUT R250, R7, 0x1c0, R250, 0xf8, !PT ;  /* 0x000001c007fa7812 */ /* 0x000fe400078ef8fa */
[----:B------:R-:W-:-:S02]  /*2e60*/  LOP3.LUT R233, R233, R2, RZ, 0xfc, !PT ;  /* 0x00000002e9e97212 */ /* 0x000fc400078efcff */
[----:B------:R-:W-:Y:S02]  /*2e70*/  LOP3.LUT R7, R213, 0x200, RZ, 0xc0, !PT ;  /* 0x00000200d5077812 */ /* 0x000fe400078ec0ff */
[----:B------:R-:W-:Y:S02]  /*2e80*/  SHF.R.U32.HI R2, RZ, 0x1, R216 ;  /* 0x00000001ff027819 */ /* 0x000fe400000116d8 */
[----:B------:R-:W-:Y:S02]  /*2e90*/  LOP3.LUT R5, R5, 0x200, R0, 0xf8, !PT ;  /* 0x0000020005057812 */ /* 0x000fe400078ef800 */
[----:B------:R-:W-:Y:S02]  /*2ea0*/  LOP3.LUT R0, R7, 0xc00, R214, 0xf8, !PT ;  /* 0x00000c0007007812 */ /* 0x000fe400078ef8d6 */
[----:B------:R-:W-:Y:S02]  /*2eb0*/  LOP3.LUT R217, R3, 0x8, R2, 0x78, !PT ;  /* 0x0000000803d97812 */ /* 0x000fe400078e7802 */
[----:B------:R-:W-:-:S02]  /*2ec0*/  LOP3.LUT R4, R7, 0x400, R214, 0xf8, !PT ;  /* 0x0000040007047812 */ /* 0x000fc400078ef8d6 */
[----:B------:R-:W-:Y:S02]  /*2ed0*/  LOP3.LUT R223, R223, R8, RZ, 0xfc, !PT ;  /* 0x00000008dfdf7212 */ /* 0x000fe400078efcff */
[-C--:B------:R-:W-:Y:S02]  /*2ee0*/  LOP3.LUT R0, R0, R217.reuse, RZ, 0xfc, !PT ;  /* 0x000000d900007212 */ /* 0x080fe400078efcff */
[----:B------:R-:W-:Y:S01]  /*2ef0*/  LOP3.LUT R217, R4, R217, RZ, 0xfc, !PT ;  /* 0x000000d904d97212 */ /* 0x000fe200078efcff */
[----:B------:R-:W-:Y:S01]  /*2f00*/  IMAD.U32 R4, RZ, RZ, UR45 ;  /* 0x0000002dff047e24 */ /* 0x000fe2000f8e00ff */
[----:B------:R-:W-:Y:S02]  /*2f10*/  LOP3.LUT R6, R6, R9, RZ, 0xfc, !PT ;  /* 0x0000000906067212 */ /* 0x000fe400078efcff */
[----:B------:R-:W-:Y:S02]  /*2f20*/  SEL R226, R226, 0xffffffc0, !P2 ;  /* 0xffffffc0e2e27807 */ /* 0x000fe40005000000 */
[----:B------:R-:W-:-:S02]  /*2f30*/  LEA R223, R223, UR24, 0x1 ;  /* 0x00000018dfdf7c11 */ /* 0x000fc4000f8e08ff */
[----:B------:R-:W-:Y:S02]  /*2f40*/  LOP3.LUT R8, R214, 0xc00, RZ, 0xc0, !PT ;  /* 0x00000c00d6087812 */ /* 0x000fe400078ec0ff */
[----:B------:R-:W-:Y:S01]  /*2f50*/  SEL R224, R224, 0xffffffe0, !P1 ;  /* 0xffffffe0e0e07807 */ /* 0x000fe20004800000 */
[----:B------:R-:W-:Y:S01]  /*2f60*/  IMAD.IADD R221, R226, 0x1, R223 ;  /* 0x00000001e2dd7824 */ /* 0x000fe200078e02df */
[----:B------:R-:W-:Y:S02]  /*2f70*/  IADD3 R251, PT, PT, R4, UR36, R231 ;  /* 0x0000002404fb7c10 */ /* 0x000fe4000fffe0e7 */
[----:B------:R-:W-:Y:S02]  /*2f80*/  LEA R6, R6, UR24, 0x1 ;  /* 0x0000001806067c11 */ /* 0x000fe4000f8e08ff */
[----:B------:R-:W-:Y:S02]  /*2f90*/  LEA R5, R5, UR24, 0x1 ;  /* 0x0000001805057c11 */ /* 0x000fe4000f8e08ff */
[----:B------:R-:W-:-:S02]  /*2fa0*/  LOP3.LUT R7, R8, 0x6, R215, 0xf8, !PT ;  /* 0x0000000608077812 */ /* 0x000fc400078ef8d7 */
[----:B------:R-:W-:Y:S02]  /*2fb0*/  LOP3.LUT P1, RZ, R216, 0x4, RZ, 0xc0, !PT ;  /* 0x00000004d8ff7812 */ /* 0x000fe4000782c0ff */
[----:B------:R-:W-:Y:S02]  /*2fc0*/  CS2R R26, SRZ ;  /* 0x00000000001a7805 */ /* 0x000fe4000001ff00 */
[----:B------:R-:W-:Y:S02]  /*2fd0*/  LOP3.LUT R250, R7, R250, RZ, 0xfc, !PT ;  /* 0x000000fa07fa7212 */ /* 0x000fe400078efcff */
[----:B------:R-:W-:Y:S02]  /*2fe0*/  CS2R R24, SRZ ;  /* 0x0000000000187805 */ /* 0x000fe4000001ff00 */
[----:B------:R-:W-:Y:S02]  /*2ff0*/  CS2R R22, SRZ ;  /* 0x0000000000167805 */ /* 0x000fe4000001ff00 */
[----:B------:R-:W-:-:S02]  /*3000*/  CS2R R20, SRZ ;  /* 0x0000000000147805 */ /* 0x000fc4000001ff00 */
[C---:B------:R-:W-:Y:S01]  /*3010*/  LOP3.LUT P2, RZ, R216.reuse, 0x2, RZ, 0xc0, !PT ;  /* 0x00000002d8ff7812 */ /* 0x040fe2000784c0ff */
[----:B------:R-:W-:Y:S01]  /*3020*/  VIADD R251, R251, -UR43 ;  /* 0x8000002bfbfb7c36 */ /* 0x000fe20008000000 */
[----:B------:R-:W-:Y:S01]  /*3030*/  LOP3.LUT P3, RZ, R216, 0x8, RZ, 0xc0, !PT ;  /* 0x00000008d8ff7812 */ /* 0x000fe2000786c0ff */
[----:B------:R-:W-:Y:S01]  /*3040*/  VIADD R219, R6, UR8 ;  /* 0x0000000806db7c36 */ /* 0x000fe20008000000 */
[----:B------:R-:W-:Y:S01]  /*3050*/  SHF.R.U32.HI R244, RZ, 0x2, R245 ;  /* 0x00000002fff47819 */ /* 0x000fe200000116f5 */
[C---:B------:R-:W-:Y:S01]  /*3060*/  IMAD.IADD R222, R224.reuse, 0x1, R223 ;  /* 0x00000001e0de7824 */ /* 0x040fe200078e02df */
[----:B------:R-:W-:Y:S01]  /*3070*/  SHF.R.U32.HI R243, RZ, 0x1, R245 ;  /* 0x00000001fff37819 */ /* 0x000fe200000116f5 */
[----:B------:R-:W-:Y:S01]  /*3080*/  VIADD R218, R5, UR8 ;  /* 0x0000000805da7c36 */ /* 0x000fe20008000000 */
[----:B------:R-:W-:Y:S01]  /*3090*/  SEL R249, R249, 0xfffffff0, !P1 ;  /* 0xfffffff0f9f97807 */ /* 0x000fe20004800000 */
[----:B------:R-:W-:Y:S01]  /*30a0*/  IMAD.IADD R220, R224, 0x1, R221 ;  /* 0x00000001e0dc7824 */ /* 0x000fe200078e02dd */
[----:B---34-:R-:W-:-:S12]  /*30b0*/  USHF.L.U32 UR11, UR11, 0x6, URZ ;  /* 0x000000060b0b7899 */ /* 0x018fd800080006ff */
.L_x_507:
[----:B------:R-:W0:Y:S01]  /*30c0*/  LDGDEPBAR ;  /* 0x00000000000079af */ /* 0x000e220000000000 */
[----:B------:R-:W-:Y:S01]  /*30d0*/  IMAD.IADD R116, R219, 0x1, R224 ;  /* 0x00000001db747824 */ /* 0x000fe200078e02e0 */
[----:B-----5:R-:W-:Y:S01]  /*30e0*/  FSETP.NEU.FTZ.AND P4, PT, R229, -INF , PT ;  /* 0xff800000e500780b */ /* 0x020fe20003f9d000 */
[----:B------:R-:W-:Y:S01]  /*30f0*/  IMAD.IADD R117, R219, 0x1, R226 ;  /* 0x00000001db757824 */ /* 0x000fe200078e02e2 */
[----:B------:R-:W-:Y:S01]  /*3100*/  SEL R226, R247, 0xffffffc0, !P1 ;  /* 0xffffffc0f7e27807 */ /* 0x000fe20004800000 */
[----:B------:R-:W-:Y:S01]  /*3110*/  IMAD.U32 R127, RZ, RZ, UR37 ;  /* 0x00000025ff7f7e24 */ /* 0x000fe2000f8e00ff */
[----:B------:R-:W-:Y:S01]  /*3120*/  FSETP.NEU.FTZ.AND P5, PT, R230, -INF , PT ;  /* 0xff800000e600780b */ /* 0x000fe20003fbd000 */
[----:B------:R-:W-:Y:S01]  /*3130*/  IMAD.IADD R224, R224, 0x1, R117 ;  /* 0x00000001e0e07824 */ /* 0x000fe200078e0275 */
[----:B------:R-:W-:Y:S02]  /*3140*/  UIADD3 UR45, UPT, UPT, UR45, -0x40, URZ ;  /* 0xffffffc02d2d7890 */ /* 0x000fe4000fffe0ff */
[----:B------:R-:W-:Y:S02]  /*3150*/  UIADD3 UR44, UPT, UPT, UR44, -0x1, URZ ;  /* 0xffffffff2c2c7890 */ /* 0x000fe4000fffe0ff */
[----:B------:R-:W-:Y:S04]  /*3160*/  UISETP.GE.AND UP0, UPT, UR45, UR52, UPT ;  /* 0x000000342d00728c */ /* 0x000fe8000bf06270 */
[----:B------:R-:W-:Y:S06]  /*3170*/  UISETP.LT.AND UP0, UPT, UR30, UR36, UP0 ;  /* 0x000000241e00728c */ /* 0x000fec0008701270 */
[----:B------:R-:W-:Y:S01]  /*3180*/  PLOP3.LUT P0, PT, PT, PT, UP0, 0x80, 0x8 ;  /* 0x000000000008781c */ /* 0x000fe20003f0f008 */
[----:B------:R-:W-:Y:S01]  /*3190*/  UISETP.GT.AND UP0, UPT, UR44, UR51, UPT ;  /* 0x000000332c00728c */ /* 0x000fe2000bf04270 */
[----:B------:R-:W-:Y:S04]  /*31a0*/  DEPBAR.LE SB0, 0x0 ;  /* 0x000080000000791a */ /* 0x000fe80000000000 */
[----:B------:R-:W-:Y:S07]  /*31b0*/  BAR.SYNC.DEFER_BLOCKING 0x0 ;  /* 0x0000000000007b1d */ /* 0x000fee0000010000 */
[----:B------:R-:W-:Y:S02]  /*31c0*/  @!P0 LOP3.LUT R119, R215, 0x6, RZ, 0xc0, !PT ;  /* 0x00000006d7778812 */ /* 0x000fe400078ec0ff */
[----:B------:R-:W-:Y:S02]  /*31d0*/  @!P0 VIADDMNMX R130, R251, -R242, UR36, PT ;  /* 0x00000024fb828e46 */ /* 0x000fe4000b8009f2 */
[----:B------:R-:W-:Y:S01]  /*31e0*/  @!P0 LOP3.LUT R118, R119, 0xe0, R228, 0xf8, !PT ;  /* 0x000000e077768812 */ /* 0x000fe200078ef8e4 */
[----:B------:R-:W-:Y:S01]  /*31f0*/  FMUL.FTZ R119, R230, 1.4426950216293334961 ;  /* 0x3fb8aa3be6777820 */ /* 0x000fe20000410000 */
[----:B------:R-:W-:Y:S03]  /*3200*/  @!P0 VIADDMNMX R128, R251, -R241, UR36, PT ;  /* 0x00000024fb808e46 */ /* 0x000fe6000b8009f1 */
[----:B------:R-:W-:Y:S01]  /*3210*/  @!P0 IMAD R127, R127, 0x40, R118 ;  /* 0x000000407f7f8824 */ /* 0x000fe200078e0276 */
[----:B------:R-:W-:Y:S01]  /*3220*/  FSEL R119, R119, RZ, P5 ;  /* 0x000000ff77777208 */ /* 0x000fe20002800000 */
[----:B------:R-:W-:Y:S02]  /*3230*/  FMUL.FTZ R118, R229, 1.4426950216293334961 ;  /* 0x3fb8aa3be5767820 */ /* 0x000fe40000410000 */
[C---:B------:R-:W-:Y:S01]  /*3240*/  @!P0 VIADD R121, R127.reuse, 0x1 ;  /* 0x000000017f798836 */ /* 0x040fe20000000000 */
[CC--:B------:R-:W-:Y:S01]  /*3250*/  @!P0 ISETP.GE.AND P6, PT, R127.reuse, R130.reuse, PT ;  /* 0x000000827f00820c */ /* 0x0c0fe20003fc6270 */
[----:B------:R-:W-:Y:S01]  /*3260*/  @!P0 VIADD R123, R127, 0x8 ;  /* 0x000000087f7b8836 */ /* 0x000fe20000000000 */
[----:B------:R-:W-:Y:S01]  /*3270*/  FSEL R118, R118, RZ, P4 ;  /* 0x000000ff76767208 */ /* 0x000fe20002000000 */
[----:B------:R-:W-:Y:S01]  /*3280*/  LDSM.16.M88.4 R84, [R219] ;  /* 0x00000000db54783b */ /* 0x000fe20000000200 */
[----:B------:R-:W-:Y:S01]  /*3290*/  @!P0 ISETP.GE.AND P4, PT, R121, R130, PT ;  /* 0x000000827900820c */ /* 0x000fe20003f86270 */
[----:B------:R-:W-:Y:S01]  /*32a0*/  @!P0 VIADD R125, R127, 0x10 ;  /* 0x000000107f7d8836 */ /* 0x000fe20000000000 */
[----:B------:R-:W-:Y:S01]  /*32b0*/  @!P0 ISETP.GE.AND P5, PT, R121, R128, PT ;  /* 0x000000807900820c */ /* 0x000fe20003fa6270 */
[C---:B------:R-:W-:Y:S01]  /*32c0*/  @!P0 VIADD R121, R127.reuse, 0x9 ;  /* 0x000000097f798836 */ /* 0x040fe20000000000 */
[----:B------:R-:W1:Y:S01]  /*32d0*/  LDSM.16.M88.4 R88, [R223+0x18000] ;  /* 0x01800000df58783b */ /* 0x000e620000000200 */
[C---:B------:R-:W-:Y:S02]  /*32e0*/  @!P0 VIADD R129, R127.reuse, 0x11 ;  /* 0x000000117f818836 */ /* 0x040fe40000000000 */
[C---:B------:R-:W-:Y:S02]  /*32f0*/  @!P0 VIADD R197, R127.reuse, 0x18 ;  /* 0x000000187fc58836 */ /* 0x040fe40000000000 */
[----:B------:R-:W2:Y:S01]  /*3300*/  LDSM.16.M88.4 R92, [R223+0x18800] ;  /* 0x01880000df5c783b */ /* 0x000ea20000000200 */
[----:B------:R-:W-:Y:S04]  /*3310*/  @!P0 VIADD R131, R127, 0x19 ;  /* 0x000000197f838836 */ /* 0x000fe80000000000 */
        /* <DEDUP_REMOVED lines=80> */
[----:B------:R1:W4:Y:S05]  /*3820*/  LDSM.16.M88.4 R84, [R223+0x1e800] ;  /* 0x01e80000df54783b */ /* 0x00032a0000000200 */
[----:B------:R-:W4:Y:S02]  /*3830*/  LDSM.16.M88.4 R100, [R116+0x6000] ;  /* 0x006000007464783b */ /* 0x000f240000000200 */
[C---:B------:R-:W-:Y:S08]  /*3840*/  HMMA.16816.F32.BF16 R4, R108.reuse, R112, R4 ;  /* 0x000000706c04723c */ /* 0x040ff00000041804 */
[C---:B------:R-:W-:Y:S01]  /*3850*/  HMMA.16816.F32.BF16 R8, R108.reuse, R114, R8 ;  /* 0x000000726c08723c */ /* 0x040fe20000041808 */
[----:B------:R-:W-:Y:S07]  /*3860*/  LDSM.16.M88.4 R112, [R221+0x1e000] ;  /* 0x01e00000dd70783b */ /* 0x000fee0000000200 */
[C---:B--2---:R-:W-:Y:S03]  /*3870*/  HMMA.16816.F32.BF16 R12, R108.reuse, R88, R12 ;  /* 0x000000586c0c723c */ /* 0x044fe6000004180c */
[----:B-1----:R-:W-:Y:S05]  /*3880*/  LEA R223, R233, UR4, 0x1 ;  /* 0x00000004e9df7c11 */ /* 0x002fea000f8e08ff */
[----:B------:R-:W-:Y:S01]  /*3890*/  HMMA.16816.F32.BF16 R16, R108, R90, R16 ;  /* 0x0000005a6c10723c */ /* 0x000fe20000041810 */
[----:B------:R-:W1:Y:S05]  /*38a0*/  LDSM.16.M88.4 R88, [R222+0x1e800] ;  /* 0x01e80000de58783b */ /* 0x000e6a0000000200 */
[----:B------:R-:W2:Y:S02]  /*38b0*/  LDSM.16.M88.4 R108, [R117+0x6000] ;  /* 0x00600000756c783b */ /* 0x000ea40000000200 */
[C---:B---3--:R-:W-:Y:S08]  /*38c0*/  HMMA.16816.F32.BF16 R4, R92.reuse, R96, R4 ;  /* 0x000000605c04723c */ /* 0x048ff00000041804 */
[C---:B------:R-:W-:Y:S01]  /*38d0*/  HMMA.16816.F32.BF16 R8, R92.reuse, R98, R8 ;  /* 0x000000625c08723c */ /* 0x040fe20000041808 */
[----:B------:R-:W-:Y:S07]  /*38e0*/  LDSM.16.M88.4 R96, [R220+0x1e000] ;  /* 0x01e00000dc60783b */ /* 0x000fee0000000200 */
[C---:B----4-:R-:W-:Y:S08]  /*38f0*/  HMMA.16816.F32.BF16 R12, R92.reuse, R84, R12 ;  /* 0x000000545c0c723c */ /* 0x050ff0000004180c */
[----:B------:R-:W-:Y:S01]  /*3900*/  HMMA.16816.F32.BF16 R16, R92, R86, R16 ;  /* 0x000000565c10723c */ /* 0x000fe20000041810 */
[----:B------:R3:W4:Y:S05]  /*3910*/  LDSM.16.M88.4 R84, [R221+0x1e800] ;  /* 0x01e80000dd54783b */ /* 0x00072a0000000200 */
[----:B------:R2:W4:Y:S02]  /*3920*/  LDSM.16.M88.4 R92, [R224+0x6000] ;  /* 0x00600000e05c783b */ /* 0x0005240000000200 */
[C---:B------:R-:W-:Y:S08]  /*3930*/  HMMA.16816.F32.BF16 R4, R100.reuse, R104, R4 ;  /* 0x000000686404723c */ /* 0x040ff00000041804 */
[C---:B------:R-:W-:Y:S08]  /*3940*/  HMMA.16816.F32.BF16 R8, R100.reuse, R106, R8 ;  /* 0x0000006a6408723c */ /* 0x040ff00000041808 */
[C---:B-1----:R-:W-:Y:S03]  /*3950*/  HMMA.16816.F32.BF16 R12, R100.reuse, R88, R12 ;  /* 0x00000058640c723c */ /* 0x042fe6000004180c */
[--C-:B---3--:R-:W-:Y:S01]  /*3960*/  IMAD.IADD R221, R226, 0x1, R223.reuse ;  /* 0x00000001e2dd7824 */ /* 0x108fe200078e02df */
[----:B--2---:R-:W-:Y:S04]  /*3970*/  SEL R224, R248, 0xffffffe0, !P2 ;  /* 0xffffffe0f8e07807 */ /* 0x004fe80005000000 */
[----:B------:R-:W-:Y:S03]  /*3980*/  HMMA.16816.F32.BF16 R16, R100, R90, R16 ;  /* 0x0000005a6410723c */ /* 0x000fe60000041810 */
[C---:B------:R-:W-:Y:S05]  /*3990*/  IMAD.IADD R222, R224.reuse, 0x1, R223 ;  /* 0x00000001e0de7824 */ /* 0x040fea00078e02df */
[C---:B------:R-:W-:Y:S08]  /*39a0*/  HMMA.16816.F32.BF16 R4, R108.reuse, R112, R4 ;  /* 0x000000706c04723c */ /* 0x040ff00000041804 */
[C---:B------:R-:W-:Y:S08]  /*39b0*/  HMMA.16816.F32.BF16 R8, R108.reuse, R114, R8 ;  /* 0x000000726c08723c */ /* 0x040ff00000041808 */
[C---:B----4-:R-:W-:Y:S08]  /*39c0*/  HMMA.16816.F32.BF16 R12, R108.reuse, R84, R12 ;  /* 0x000000546c0c723c */ /* 0x050ff0000004180c */
[----:B------:R-:W-:Y:S01]  /*39d0*/  HMMA.16816.F32.BF16 R16, R108, R86, R16 ;  /* 0x000000566c10723c */ /* 0x000fe20000041810 */
[----:B------:R1:W2:Y:S07]  /*39e0*/  LDSM.16.M88.4 R84, [R220+0x1e800] ;  /* 0x01e80000dc54783b */ /* 0x0002ae0000000200 */
[C---:B------:R-:W-:Y:S08]  /*39f0*/  HMMA.16816.F32.BF16 R4, R92.reuse, R96, R4 ;  /* 0x000000605c04723c */ /* 0x040ff00000041804 */
[C---:B------:R-:W-:Y:S03]  /*3a00*/  HMMA.16816.F32.BF16 R8, R92.reuse, R98, R8 ;  /* 0x000000625c08723c */ /* 0x040fe60000041808 */
[----:B-1----:R-:W-:Y:S08]  /*3a10*/  IMAD.IADD R220, R224, 0x1, R221 ;  /* 0x00000001e0dc7824 */ /* 0x002ff000078e02dd */
[----:B------:R-:W-:Y:S02]  /*3a20*/  @!P0 FSEL R5, R5, -INF , !P4 ;  /* 0xff80000005058808 */ /* 0x000fe40006000000 */
[-C--:B------:R-:W-:Y:S02]  /*3a30*/  @!P0 ISETP.GE.AND P4, PT, R123, R130.reuse, PT ;  /* 0x000000827b00820c */ /* 0x080fe40003f86270 */
[----:B------:R-:W-:Y:S02]  /*3a40*/  @!P0 FSEL R7, R7, -INF , !P5 ;  /* 0xff80000007078808 */ /* 0x000fe40006800000 */
[----:B------:R-:W-:Y:S02]  /*3a50*/  @!P0 ISETP.GE.AND P5, PT, R121, R130, PT ;  /* 0x000000827900820c */ /* 0x000fe40003fa6270 */
[----:B------:R-:W-:Y:S01]  /*3a60*/  @!P0 FSEL R8, R8, -INF , !P4 ;  /* 0xff80000008088808 */ /* 0x000fe20006000000 */
[--C-:B------:R-:W-:Y:S01]  /*3a70*/  FFMA.FTZ R122, R7, UR10, -R118.reuse ;  /* 0x0000000a077a7c23 */ /* 0x100fe20008010876 */
[-C--:B------:R-:W-:Y:S02]  /*3a80*/  @!P0 ISETP.GE.AND P4, PT, R121, R128.reuse, PT ;  /* 0x000000807900820c */ /* 0x080fe40003f86270 */
[----:B------:R-:W-:Y:S01]  /*3a90*/  @!P0 FSEL R4, R4, -INF , !P6 ;  /* 0xff80000004048808 */ /* 0x000fe20007000000 */
[--C-:B------:R-:W-:Y:S01]  /*3aa0*/  FFMA.FTZ R124, R8, UR10, -R119.reuse ;  /* 0x0000000a087c7c23 */ /* 0x100fe20008010877 */
[C---:B--2---:R-:W-:Y:S01]  /*3ab0*/  HMMA.16816.F32.BF16 R12, R92.reuse, R84, R12 ;  /* 0x000000545c0c723c */ /* 0x044fe2000004180c */
[----:B------:R-:W-:Y:S02]  /*3ac0*/  MUFU.EX2 R122, R122 ;  /* 0x0000007a007a7308 */ /* 0x000fe40000000800 */
[----:B------:R-:W-:Y:S01]  /*3ad0*/  @!P0 FSEL R11, R11, -INF , !P4 ;  /* 0xff8000000b0b8808 */ /* 0x000fe20006000000 */
[--C-:B------:R-:W-:Y:S01]  /*3ae0*/  FFMA.FTZ R120, R4, UR10, -R119.reuse ;  /* 0x0000000a04787c23 */ /* 0x100fe20008010877 */
[----:B------:R-:W-:Y:S06]  /*3af0*/  @!P0 ISETP.GE.AND P6, PT, R127, R128, PT ;  /* 0x000000807f00820c */ /* 0x000fec0003fc6270 */
[----:B------:R-:W-:Y:S01]  /*3b00*/  MUFU.EX2 R124, R124 ;  /* 0x0000007c007c7308 */ /* 0x000fe20000000800 */
[----:B------:R-:W-:Y:S01]  /*3b10*/  @!P0 FSEL R9, R9, -INF , !P5 ;  /* 0xff80000009098808 */ /* 0x000fe20006800000 */
[----:B------:R-:W-:Y:S08]  /*3b20*/  HMMA.16816.F32.BF16 R16, R92, R86, R16 ;  /* 0x000000565c10723c */ /* 0x000ff00000041810 */
[----:B------:R-:W-:Y:S01]  /*3b30*/  MUFU.EX2 R120, R120 ;  /* 0x0000007800787308 */ /* 0x000fe20000000800 */
[--C-:B------:R-:W-:Y:S01]  /*3b40*/  FFMA.FTZ R198, R11, UR10, -R118.reuse ;  /* 0x0000000a0bc67c23 */ /* 0x100fe20008010876 */
[----:B------:R-:W-:Y:S02]  /*3b50*/  @!P0 ISETP.GE.AND P5, PT, R125, R130, PT ;  /* 0x000000827d00820c */ /* 0x000fe40003fa6270 */
[----:B------:R-:W-:Y:S06]  /*3b60*/  @!P0 FSEL R6, R6, -INF , !P6 ;  /* 0xff80000006068808 */ /* 0x000fec0007000000 */
[----:B------:R1:W-:Y:S01]  /*3b70*/  MUFU.EX2 R127, R198 ;  /* 0x000000c6007f7308 */ /* 0x0003e20000000800 */
[----:B------:R-:W-:Y:S01]  /*3b80*/  @!P0 ISETP.GE.AND P6, PT, R123, R128, PT ;  /* 0x000000807b00820c */ /* 0x000fe20003fc6270 */
[--C-:B------:R-:W-:Y:S01]  /*3b90*/  FFMA.FTZ R123, R5, UR10, -R119.reuse ;  /* 0x0000000a057b7c23 */ /* 0x100fe20008010877 */
[C---:B------:R-:W-:Y:S01]  /*3ba0*/  @!P0 ISETP.GE.AND P4, PT, R129.reuse, R130, PT ;  /* 0x000000828100820c */ /* 0x040fe20003f86270 */
[--C-:B------:R-:W-:Y:S01]  /*3bb0*/  FFMA.FTZ R121, R6, UR10, -R118.reuse ;  /* 0x0000000a06797c23 */ /* 0x100fe20008010876 */
[----:B------:R-:W-:Y:S02]  /*3bc0*/  @!P0 FSEL R12, R12, -INF , !P5 ;  /* 0xff8000000c0c8808 */ /* 0x000fe40006800000 */
[-C--:B------:R-:W-:Y:S03]  /*3bd0*/  @!P0 ISETP.GE.AND P5, PT, R129, R128.reuse, PT ;  /* 0x000000808100820c */ /* 0x080fe60003fa6270 */
[----:B------:R-:W2:Y:S01]  /*3be0*/  MUFU.EX2 R123, R123 ;  /* 0x0000007b007b7308 */ /* 0x000ea20000000800 */
[----:B------:R-:W-:Y:S01]  /*3bf0*/  @!P0 FSEL R10, R10, -INF , !P6 ;  /* 0xff8000000a0a8808 */ /* 0x000fe20007000000 */
[--C-:B------:R-:W-:Y:S01]  /*3c00*/  FFMA.FTZ R129, R12, UR10, -R119.reuse ;  /* 0x0000000a0c817c23 */ /* 0x100fe20008010877 */
[----:B------:R-:W-:Y:S07]  /*3c10*/  @!P0 FSEL R13, R13, -INF , !P4 ;  /* 0xff8000000d0d8808 */ /* 0x000fee0006000000 */
[----:B------:R-:W3:Y:S01]  /*3c20*/  MUFU.EX2 R121, R121 ;  /* 0x0000007900797308 */ /* 0x000ee20000000800 */
[----:B------:R-:W-:Y:S01]  /*3c30*/  @!P0 ISETP.GE.AND P6, PT, R125, R128, PT ;  /* 0x000000807d00820c */ /* 0x000fe20003fc6270 */
[--C-:B------:R-:W-:Y:S01]  /*3c40*/  FFMA.FTZ R125, R9, UR10, -R119.reuse ;  /* 0x0000000a097d7c23 */ /* 0x100fe20008010877 */
[----:B------:R-:W-:Y:S01]  /*3c50*/  @!P0 ISETP.GE.AND P4, PT, R197, R130, PT ;  /* 0x00000082c500820c */ /* 0x000fe20003f86270 */
[--C-:B------:R-:W-:Y:S01]  /*3c60*/  FFMA.FTZ R126, R10, UR10, -R118.reuse ;  /* 0x0000000a0a7e7c23 */ /* 0x100fe20008010876 */
[----:B------:R-:W-:Y:S01]  /*3c70*/  @!P0 FSEL R15, R15, -INF , !P5 ;  /* 0xff8000000f0f8808 */ /* 0x000fe20006800000 */
[--C-:B------:R-:W-:Y:S01]  /*3c80*/  FFMA.FTZ R196, R13, UR10, -R119.reuse ;  /* 0x0000000a0dc47c23 */ /* 0x100fe20008010877 */
[----:B------:R-:W-:Y:S03]  /*3c90*/  @!P0 ISETP.GE.AND P5, PT, R197, R128, PT ;  /* 0x00000080c500820c */ /* 0x000fe60003fa6270 */
[----:B------:R-:W4:Y:S01]  /*3ca0*/  MUFU.EX2 R125, R125 ;  /* 0x0000007d007d7308 */ /* 0x000f220000000800 */
[----:B------:R-:W-:Y:S01]  /*3cb0*/  @!P0 FSEL R14, R14, -INF , !P6 ;  /* 0xff8000000e0e8808 */ /* 0x000fe20007000000 */
[--C-:B-1----:R-:W-:Y:S01]  /*3cc0*/  FFMA.FTZ R198, R15, UR10, -R118.reuse ;  /* 0x0000000a0fc67c23 */ /* 0x102fe20008010876 */
[----:B------:R-:W-:Y:S07]  /*3cd0*/  @!P0 FSEL R16, R16, -INF , !P4 ;  /* 0xff80000010108808 */ /* 0x000fee0006000000 */
[----:B------:R-:W1:Y:S01]  /*3ce0*/  MUFU.EX2 R126, R126 ;  /* 0x0000007e007e7308 */ /* 0x000e620000000800 */
[C---:B------:R-:W-:Y:S01]  /*3cf0*/  @!P0 ISETP.GE.AND P6, PT, R131.reuse, R130, PT ;  /* 0x000000828300820c */ /* 0x040fe20003fc6270 */
[--C-:B------:R-:W-:Y:S01]  /*3d00*/  FFMA.FTZ R200, R14, UR10, -R118.reuse ;  /* 0x0000000a0ec87c23 */ /* 0x100fe20008010876 */
[----:B------:R-:W-:Y:S01]  /*3d10*/  @!P0 ISETP.GE.AND P4, PT, R131, R128, PT ;  /* 0x000000808300820c */ /* 0x000fe20003f86270 */
[--C-:B------:R-:W-:Y:S01]  /*3d20*/  FFMA.FTZ R199, R16, UR10, -R119.reuse ;  /* 0x0000000a10c77c23 */ /* 0x100fe20008010877 */
[----:B------:R-:W-:Y:S05]  /*3d30*/  @!P0 FSEL R18, R18, -INF , !P5 ;  /* 0xff80000012128808 */ /* 0x000fea0006800000 */
[----:B------:R-:W-:Y:S01]  /*3d40*/  MUFU.EX2 R129, R129 ;  /* 0x0000008100817308 */ /* 0x000fe20000000800 */
[----:B------:R-:W-:Y:S02]  /*3d50*/  @!P0 FSEL R17, R17, -INF , !P6 ;  /* 0xff80000011118808 */ /* 0x000fe40007000000 */
[----:B------:R-:W-:Y:S01]  /*3d60*/  @!P0 FSEL R19, R19, -INF , !P4 ;  /* 0xff80000013138808 */ /* 0x000fe20006000000 */
[--C-:B------:R-:W-:Y:S01]  /*3d70*/  FFMA.FTZ R201, R18, UR10, -R118.reuse ;  /* 0x0000000a12c97c23 */ /* 0x100fe20008010876 */
[----:B------:R-:W-:Y:S05]  /*3d80*/  LEA R130, R250, UR4, 0x1 ;  /* 0x00000004fa827c11 */ /* 0x000fea000f8e08ff */
[----:B------:R-:W-:Y:S01]  /*3d90*/  MUFU.EX2 R197, R200 ;  /* 0x000000c800c57308 */ /* 0x000fe20000000800 */
[----:B------:R-:W-:Y:S01]  /*3da0*/  FFMA.FTZ R119, R17, UR10, -R119 ;  /* 0x0000000a11777c23 */ /* 0x000fe20008010877 */
[----:B------:R-:W-:Y:S01]  /*3db0*/  FFMA.FTZ R118, R19, UR10, -R118 ;  /* 0x0000000a13767c23 */ /* 0x000fe20008010876 */
[C---:B------:R-:W-:Y:S07]  /*3dc0*/  IADD3 R131, PT, PT, R130.reuse, 0x2a000, RZ ;  /* 0x0002a00082837810 */ /* 0x040fee0007ffe0ff */
[----:B------:R-:W1:Y:S01]  /*3dd0*/  MUFU.EX2 R196, R196 ;  /* 0x000000c400c47308 */ /* 0x000e620000000800 */
[----:B--2---:R-:W-:Y:S01]  /*3de0*/  F2FP.BF16.F32.PACK_AB R211, R123, R120 ;  /* 0x000000787bd3723e */ /* 0x004fe200000010ff */
[----:B------:R-:W-:Y:S01]  /*3df0*/  VIADD R128, R130, 0x2a020 ;  /* 0x0002a02082807836 */ /* 0x000fe20000000000 */
[----:B---3--:R-:W-:Y:S07]  /*3e00*/  F2FP.BF16.F32.PACK_AB R209, R122, R121 ;  /* 0x000000797ad1723e */ /* 0x008fee00000010ff */
[----:B------:R-:W2:Y:S01]  /*3e10*/  MUFU.EX2 R198, R198 ;  /* 0x000000c600c67308 */ /* 0x000ea20000000800 */
[----:B------:R-:W-:Y:S01]  /*3e20*/  @P3 VIADD R128, R131, 0xffffffe0 ;  /* 0xffffffe083803836 */ /* 0x000fe20000000000 */
[----:B----4-:R-:W-:Y:S01]  /*3e30*/  F2FP.BF16.F32.PACK_AB R210, R125, R124 ;  /* 0x0000007c7dd2723e */ /* 0x010fe200000010ff */
[----:B------:R-:W-:Y:S07]  /*3e40*/  IMAD.IADD R131, R130, 0x1, R249 ;  /* 0x0000000182837824 */ /* 0x000fee00078e02f9 */
[----:B------:R-:W-:Y:S01]  /*3e50*/  MUFU.EX2 R199, R199 ;  /* 0x000000c700c77308 */ /* 0x000fe20000000800 */
[----:B-1----:R-:W-:Y:S01]  /*3e60*/  F2FP.BF16.F32.PACK_AB R208, R127, R126 ;  /* 0x0000007e7fd0723e */ /* 0x002fe200000010ff */
[----:B------:R-:W-:Y:S01]  /*3e70*/  STS [R130+0x2a000], R211 ;  /* 0x02a000d382007388 */ /* 0x000fe20000000800 */
[----:B------:R-:W-:Y:S07]  /*3e80*/  IMAD.IADD R203, R249, 0x1, R128 ;  /* 0x00000001f9cb7824 */ /* 0x000fee00078e0280 */
[----:B------:R-:W1:Y:S01]  /*3e90*/  MUFU.EX2 R202, R119 ;  /* 0x0000007700ca7308 */ /* 0x000e620000000800 */
[----:B------:R-:W-:Y:S01]  /*3ea0*/  STS [R130+0x2a400], R209 ;  /* 0x02a400d182007388 */ /* 0x000fe20000000800 */
[----:B------:R-:W-:Y:S08]  /*3eb0*/  F2FP.BF16.F32.PACK_AB R207, R196, R129 ;  /* 0x00000081c4cf723e */ /* 0x000ff000000010ff */
[----:B------:R-:W-:Y:S01]  /*3ec0*/  MUFU.EX2 R201, R201 ;  /* 0x000000c900c97308 */ /* 0x000fe20000000800 */
[----:B--2---:R-:W-:Y:S01]  /*3ed0*/  F2FP.BF16.F32.PACK_AB R205, R198, R197 ;  /* 0x000000c5c6cd723e */ /* 0x004fe200000010ff */
[----:B------:R-:W-:Y:S08]  /*3ee0*/  STS [R131+0x2a000], R210 ;  /* 0x02a000d283007388 */ /* 0x000ff00000000800 */
[----:B------:R-:W2:Y:S01]  /*3ef0*/  MUFU.EX2 R200, R118 ;  /* 0x0000007600c87308 */ /* 0x000ea20000000800 */
[----:B------:R-:W-:Y:S01]  /*3f00*/  STS [R131+0x2a400], R208 ;  /* 0x02a400d083007388 */ /* 0x000fe20000000800 */
[----:B-1----:R-:W-:Y:S04]  /*3f10*/  F2FP.BF16.F32.PACK_AB R206, R202, R199 ;  /* 0x000000c7cace723e */ /* 0x002fe800000010ff */
[----:B------:R-:W-:Y:S01]  /*3f20*/  STS [R128], R207 ;  /* 0x000000cf80007388 */ /* 0x000fe20000000800 */
[----:B------:R-:W-:Y:S04]  /*3f30*/  LEA R119, R0, UR4, 0x1 ;  /* 0x0000000400777c11 */ /* 0x000fe8000f8e08ff */
[----:B------:R1:W-:Y:S01]  /*3f40*/  STS [R128+0x400], R205 ;  /* 0x000400cd80007388 */ /* 0x0003e20000000800 */
[C---:B------:R-:W-:Y:S02]  /*3f50*/  IADD3 R117, PT, PT, R119.reuse, R226, RZ ;  /* 0x000000e277757210 */ /* 0x040fe40007ffe0ff */
[----:B--2---:R-:W-:Y:S02]  /*3f60*/  F2FP.BF16.F32.PACK_AB R204, R200, R201 ;  /* 0x000000c9c8cc723e */ /* 0x004fe400000010ff */
[----:B------:R-:W-:Y:S01]  /*3f70*/  STS [R203], R206 ;  /* 0x000000cecb007388 */ /* 0x000fe20000000800 */
[----:B------:R-:W-:Y:S02]  /*3f80*/  IMAD.IADD R118, R119, 0x1, R224 ;  /* 0x0000000177767824 */ /* 0x000fe400078e02e0 */
[----:B------:R-:W-:Y:S02]  /*3f90*/  IMAD.IADD R116, R224, 0x1, R117 ;  /* 0x00000001e0747824 */ /* 0x000fe400078e0275 */
[----:B------:R2:W-:Y:S05]  /*3fa0*/  STS [R203+0x400], R204 ;  /* 0x000400cccb007388 */ /* 0x0005ea0000000800 */
[----:B------:R-:W-:Y:S05]  /*3fb0*/  LDSM.16.M88.4 R84, [R119+0x10000] ;  /* 0x010000007754783b */ /* 0x000fea0000000200 */
[----:B------:R-:W3:Y:S05]  /*3fc0*/  LDSM.16.M88.4 R88, [R223+0x20000] ;  /* 0x02000000df58783b */ /* 0x000eea0000000200 */
[----:B------:R-:W4:Y:S01]  /*3fd0*/  LDSM.16.M88.4 R92, [R223+0x20800] ;  /* 0x02080000df5c783b */ /* 0x000f220000000200 */
[----:B-1----:R-:W-:Y:S04]  /*3fe0*/  IMAD.U32 R205, RZ, RZ, UR17 ;  /* 0x00000011ffcd7e24 */ /* 0x002fe8000f8e00ff */
[----:B------:R-:W-:Y:S05]  /*3ff0*/  LDSM.16.M88.4 R96, [R118+0x10000] ;  /* 0x010000007660783b */ /* 0x000fea0000000200 */
[----:B------:R-:W1:Y:S01]  /*4000*/  LDSM.16.M88.4 R100, [R222+0x20000] ;  /* 0x02000000de64783b */ /* 0x000e620000000200 */
[----:B--2---:R-:W-:Y:S04]  /*4010*/  IMAD.U32 R204, RZ, RZ, UR16 ;  /* 0x00000010ffcc7e24 */ /* 0x004fe8000f8e00ff */
[----:B------:R-:W2:Y:S01]  /*4020*/  LDSM.16.M88.4 R104, [R222+0x20800] ;  /* 0x02080000de68783b */ /* 0x000ea20000000200 */
[C---:B------:R-:W-:Y:S04]  /*4030*/  LEA R206, P0, R231.reuse, R204, 0x2 ;  /* 0x000000cce7ce7211 */ /* 0x040fe800078010ff */
[----:B------:R-:W-:Y:S01]  /*4040*/  LDSM.16.M88.4 R108, [R117+0x10000] ;  /* 0x01000000756c783b */ /* 0x000fe20000000200 */
[----:B------:R-:W-:Y:S04]  /*4050*/  LEA.HI.X R207, R231, R205, RZ, 0x2, P0 ;  /* 0x000000cde7cf7211 */ /* 0x000fe800000f14ff */
[----:B------:R-:W-:Y:S05]  /*4060*/  LDSM.16.M88.4 R112, [R223+0x22000] ;  /* 0x02200000df70783b */ /* 0x000fea0000000200 */
[----:B------:R-:W2:Y:S05]  /*4070*/  LDG.E R203, desc[UR34][R206.64] ;  /* 0x00000022cecb7981 */ /* 0x000eaa000c1e1900 */
        /* <DEDUP_REMOVED lines=8> */
[C---:B-1----:R-:W-:Y:S08]  /*4100*/  HMMA.16816.F32.BF16 R4, R96.reuse, R100, R4 ;  /* 0x000000646004723c */ /* 0x042ff00000041804 */
[C---:B------:R-:W-:Y:S01]  /*4110*/  HMMA.16816.F32.BF16 R8, R96.reuse, R102, R8 ;  /* 0x000000666008723c */ /* 0x040fe20000041808 */
[----:B------:R-:W1:Y:S07]  /*4120*/  LDSM.16.M88.4 R100, [R220+0x20000] ;  /* 0x02000000dc64783b */ /* 0x000e6e0000000200 */
[C---:B--2---:R-:W-:Y:S08]  /*4130*/  HMMA.16816.F32.BF16 R12, R96.reuse, R104, R12 ;  /* 0x00000068600c723c */ /* 0x044ff0000004180c */
[----:B------:R-:W-:Y:S01]  /*4140*/  HMMA.16816.F32.BF16 R16, R96, R106, R16 ;  /* 0x0000006a6010723c */ /* 0x000fe20000041810 */
[----:B------:R-:W2:Y:S05]  /*4150*/  LDSM.16.M88.4 R96, [R220+0x20800] ;  /* 0x02080000dc60783b */ /* 0x000eaa0000000200 */
        /* <DEDUP_REMOVED lines=8> */
[C---:B-1----:R-:W-:Y:S08]  /*41e0*/  HMMA.16816.F32.BF16 R4, R92.reuse, R100, R4 ;  /* 0x000000645c04723c */ /* 0x042ff00000041804 */
[C---:B------:R-:W-:Y:S01]  /*41f0*/  HMMA.16816.F32.BF16 R8, R92.reuse, R102, R8 ;  /* 0x000000665c08723c */ /* 0x040fe20000041808 */
[----:B------:R-:W-:Y:S07]  /*4200*/  LDSM.16.M88.4 R100, [R221+0x22000] ;  /* 0x02200000dd64783b */ /* 0x000fee0000000200 */
[C---:B--2---:R-:W-:Y:S08]  /*4210*/  HMMA.16816.F32.BF16 R12, R92.reuse, R96, R12 ;  /* 0x000000605c0c723c */ /* 0x044ff0000004180c */
        /* <DEDUP_REMOVED lines=91> */
[----:B------:R-:W-:Y:S01]  /*47d0*/  FADD.FTZ R125, -R204, R7 ;  /* 0x00000007cc7d7221 */ /* 0x000fe20000010100 */
[----:B------:R-:W-:Y:S01]  /*47e0*/  SHF.R.U32.HI R84, RZ, 0x3, R216 ;  /* 0x00000003ff547819 */ /* 0x000fe200000116d8 */
[----:B------:R-:W-:Y:S01]  /*47f0*/  FMUL.FTZ R120, R129, R120 ;  /* 0x0000007881787220 */ /* 0x000fe20000410000 */
[----:B------:R-:W-:Y:S01]  /*4800*/  FMUL.FTZ R123, R196, R123 ;  /* 0x0000007bc47b7220 */ /* 0x000fe20000410000 */
[----:B------:R-:W-:Y:S01]  /*4810*/  FMUL.FTZ R125, R122, R125 ;  /* 0x0000007d7a7d7220 */ /* 0x000fe20000410000 */
[----:B------:R-:W-:Y:S01]  /*4820*/  LOP3.LUT R84, R85, 0x18, R84, 0xf8, !PT ;  /* 0x0000001855547812 */ /* 0x000fe200078ef854 */
[C---:B------:R-:W-:Y:S01]  /*4830*/  FADD.FTZ R124, -R203.reuse, R16 ;  /* 0x00000010cb7c7221 */ /* 0x040fe20000010100 */
[----:B------:R-:W-:Y:S01]  /*4840*/  FADD.FTZ R203, -R203, R17 ;  /* 0x00000011cbcb7221 */ /* 0x000fe20000010100 */
[----:B------:R-:W-:Y:S01]  /*4850*/  F2FP.BF16.F32.PACK_AB R123, R123, R120 ;  /* 0x000000787b7b723e */ /* 0x000fe200000010ff */
[----:B------:R-:W-:Y:S01]  /*4860*/  FADD.FTZ R120, -R204, R6 ;  /* 0x00000006cc787221 */ /* 0x000fe20000010100 */
[----:B------:R-:W-:Y:S01]  /*4870*/  FMUL.FTZ R118, R199, R124 ;  /* 0x0000007cc7767220 */ /* 0x000fe20000410000 */
[----:B------:R-:W-:Y:S01]  /*4880*/  FMUL.FTZ R203, R202, R203 ;  /* 0x000000cbcacb7220 */ /* 0x000fe20000410000 */
[----:B------:R-:W-:Y:S01]  /*4890*/  F2FP.BF16.F32.PACK_AB R206, R206, R205 ;  /* 0x000000cdcece723e */ /* 0x000fe200000010ff */
[----:B------:R-:W-:Y:S01]  /*48a0*/  FMUL.FTZ R120, R121, R120 ;  /* 0x0000007879787220 */ /* 0x000fe20000410000 */
[C---:B------:R-:W-:Y:S01]  /*48b0*/  FADD.FTZ R121, -R204.reuse, R10 ;  /* 0x0000000acc797221 */ /* 0x040fe20000010100 */
[----:B------:R-:W-:Y:S01]  /*48c0*/  FADD.FTZ R122, -R204, R11 ;  /* 0x0000000bcc7a7221 */ /* 0x000fe20000010100 */
[----:B------:R-:W-:Y:S01]  /*48d0*/  F2FP.BF16.F32.PACK_AB R118, R203, R118 ;  /* 0x00000076cb76723e */ /* 0x000fe200000010ff */
[----:B------:R-:W-:Y:S06]  /*48e0*/  BRA.U !UP0, `(.L_x_505) ;  /* 0x00000001086c7547 */ /* 0x000fec000b800000 */
[----:B------:R-:W1:Y:S01]  /*48f0*/  LDC R5, c[0x0][0x3b0] ;  /* 0x0000ec00ff057b82 */ /* 0x000e620000000800 */
[----:B------:R-:W-:Y:S01]  /*4900*/  IADD3 R6, P0, PT, RZ, -UR32, RZ ;  /* 0x80000020ff067c10 */ /* 0x000fe2000ff1e0ff */
[----:B------:R-:W-:Y:S04]  /*4910*/  ULOP3.LUT UR8, UR44, 0x1, URZ, 0xc0, !UPT ;  /* 0x000000012c087892 */ /* 0x000fe8000f8ec0ff */
[----:B------:R-:W-:Y:S02]  /*4920*/  UISETP.NE.U32.AND UP1, UPT, UR8, 0x1, UPT ;  /* 0x000000010800788c */ /* 0x000fe4000bf25070 */
[----:B------:R-:W2:Y:S02]  /*4930*/  LDC R4, c[0x0][0x3b4] ;  /* 0x0000ed00ff047b82 */ /* 0x000ea40000000800 */
[----:B------:R-:W-:Y:S06]  /*4940*/  USEL UR8, UR31, 0x8000, !UP1 ;  /* 0x000080001f087887 */ /* 0x000fec000c800000 */
[----:B------:R-:W-:Y:S02]  /*4950*/  VIADD R232, R232, UR8 ;  /* 0x00000008e8e87c36 */ /* 0x000fe40008000000 */
[----:B------:R-:W-:Y:S02]  /*4960*/  VIADD R219, R219, UR8 ;  /* 0x00000008dbdb7c36 */ /* 0x000fe40008000000 */
        /* <DEDUP_REMOVED lines=19> */
.L_x_505:
[----:B------:R-:W-:Y:S01]  /*4aa0*/  FADD.FTZ R14, -R204, R14 ;  /* 0x0000000ecc0e7221 */ /* 0x000fe20000010100 */
[----:B------:R-:W-:Y:S01]  /*4ab0*/  FMUL.FTZ R121, R126, R121 ;  /* 0x000000797e797220 */ /* 0x000fe20000410000 */
[----:B------:R-:W-:Y:S01]  /*4ac0*/  FMUL.FTZ R122, R127, R122 ;  /* 0x0000007a7f7a7220 */ /* 0x000fe20000410000 */
[C---:B------:R-:W-:Y:S01]  /*4ad0*/  FADD.FTZ R15, -R204.reuse, R15 ;  /* 0x0000000fcc0f7221 */ /* 0x040fe20000010100 */
[----:B------:R-:W-:Y:S01]  /*4ae0*/  F2FP.BF16.F32.PACK_AB R125, R125, R120 ;  /* 0x000000787d7d723e */ /* 0x000fe200000010ff */
[----:B------:R-:W-:Y:S01]  /*4af0*/  FMUL.FTZ R14, R197, R14 ;  /* 0x0000000ec50e7220 */ /* 0x000fe20000410000 */
[C---:B------:R-:W-:Y:S01]  /*4b00*/  FADD.FTZ R18, -R204.reuse, R18 ;  /* 0x00000012cc127221 */ /* 0x040fe20000010100 */
[----:B------:R-:W-:Y:S01]  /*4b10*/  FADD.FTZ R19, -R204, R19 ;  /* 0x00000013cc137221 */ /* 0x000fe20000010100 */
[----:B------:R-:W-:Y:S01]  /*4b20*/  FMUL.FTZ R15, R198, R15 ;  /* 0x0000000fc60f7220 */ /* 0x000fe20000410000 */
[----:B------:R-:W-:Y:S01]  /*4b30*/  F2FP.BF16.F32.PACK_AB R122, R122, R121 ;  /* 0x000000797a7a723e */ /* 0x000fe200000010ff */
[----:B------:R-:W-:Y:S01]  /*4b40*/  STS [R130+0x28000], R119 ;  /* 0x0280007782007388 */ /* 0x000fe20000000800 */
[----:B------:R-:W-:Y:S01]  /*4b50*/  FMUL.FTZ R18, R201, R18 ;  /* 0x00000012c9127220 */ /* 0x000fe20000410000 */
[----:B------:R-:W-:Y:S01]  /*4b60*/  FMUL.FTZ R19, R200, R19 ;  /* 0x00000013c8137220 */ /* 0x000fe20000410000 */
[----:B------:R-:W-:Y:S01]  /*4b70*/  F2FP.BF16.F32.PACK_AB R15, R15, R14 ;  /* 0x0000000e0f0f723e */ /* 0x000fe200000010ff */
[----:B------:R-:W-:Y:S01]  /*4b80*/  STS [R130+0x28400], R125 ;  /* 0x0284007d82007388 */ /* 0x000fe20000000800 */
[----:B------:R-:W-:Y:S01]  /*4b90*/  IMAD.IADD R89, R249, 0x1, R128 ;  /* 0x00000001f9597824 */ /* 0x000fe200078e0280 */
[----:B------:R-:W-:Y:S01]  /*4ba0*/  LOP3.LUT R5, R2, 0x10, RZ, 0xc0, !PT ;  /* 0x0000001002057812 */ /* 0x000fe200078ec0ff */
[----:B------:R-:W-:Y:S01]  /*4bb0*/  IMAD R252, R246, UR9, RZ ;  /* 0x00000009f6fc7c24 */ /* 0x000fe2000f8e02ff */
[----:B------:R-:W-:Y:S01]  /*4bc0*/  STS [R131+0x28000], R206 ;  /* 0x028000ce83007388 */ /* 0x000fe20000000800 */
[----:B------:R-:W-:Y:S02]  /*4bd0*/  F2FP.BF16.F32.PACK_AB R88, R19, R18 ;  /* 0x000000121358723e */ /* 0x000fe400000010ff */
[----:B------:R-:W-:Y:S01]  /*4be0*/  LOP3.LUT R4, R5, 0x8, R216, 0xf8, !PT ;  /* 0x0000000805047812 */ /* 0x000fe200078ef8d8 */
[----:B------:R-:W-:Y:S01]  /*4bf0*/  STS [R131+0x28400], R122 ;  /* 0x0284007a83007388 */ /* 0x000fe20000000800 */
[--C-:B------:R-:W-:Y:S02]  /*4c00*/  LOP3.LUT R5, R84, 0x1c0, R213.reuse, 0xf8, !PT ;  /* 0x000001c054057812 */ /* 0x100fe400078ef8d5 */
        /* <DEDUP_REMOVED lines=8> */
[----:B------:R-:W-:Y:S02]  /*4c90*/  LEA R227, R4, UR4, 0x1 ;  /* 0x0000000404e37c11 */ /* 0x000fe4000f8e08ff */
[C---:B------:R-:W-:Y:S01]  /*4ca0*/  IADD3 R120, PT, PT, R225.reuse, 0x2a040, RZ ;  /* 0x0002a040e1787810 */ /* 0x040fe20007ffe0ff */
[----:B------:R-:W-:Y:S01]  /*4cb0*/  STS [R89+-0x1c00], R88 ;  /* 0xffe4005859007388 */ /* 0x000fe20000000800 */
[----:B------:R-:W-:Y:S01]  /*4cc0*/  VIADD R12, R225, 0x2a000 ;  /* 0x0002a000e10c7836 */ /* 0x000fe20000000000 */
[----:B------:R-:W-:Y:S03]  /*4cd0*/  BAR.SYNC.DEFER_BLOCKING 0x0 ;  /* 0x0000000000007b1d */ /* 0x000fe60000010000 */
[----:B------:R-:W-:Y:S03]  /*4ce0*/  @P1 VIADD R120, R12, 0xffffffc0 ;  /* 0xffffffc00c781836 */ /* 0x000fe60000000000 */
[----:B-1----:R-:W-:Y:S08]  /*4cf0*/  LDSM.16.MT88.4 R4, [R225+0x2a000] ;  /* 0x02a00000e104783b */ /* 0x002ff00000004200 */
        /* <DEDUP_REMOVED lines=98> */
[----:B------:R-:W-:Y:S01]  /*5320*/  SHF.R.S64 R5, R4, 0x1f, R9 ;  /* 0x0000001f04057819 */ /* 0x000fe20000001009 */
[----:B------:R-:W-:Y:S01]  /*5330*/  IMAD.U32 R4, RZ, RZ, UR56 ;  /* 0x00000038ff047e24 */ /* 0x000fe2000f8e00ff */
[----:B------:R-:W-:Y:S02]  /*5340*/  LOP3.LUT R7, R7, 0x1e00, R212, 0xf8, !PT ;  /* 0x00001e0007077812 */ /* 0x000fe400078ef8d4 */
[----:B------:R-:W-:Y:S01]  /*5350*/  IADD3 R236, P0, PT, R236, R5, RZ ;  /* 0x00000005ecec7210 */ /* 0x000fe20007f1e0ff */
[----:B------:R-:W-:Y:S03]  /*5360*/  IMAD.U32 R5, RZ, RZ, UR47 ;  /* 0x0000002fff057e24 */ /* 0x000fe6000f8e00ff */
[----:B------:R-:W-:Y:S02]  /*5370*/  LEA.HI.X.SX32 R237, R9, R237, 0x1, P0 ;  /* 0x000000ed09ed7211 */ /* 0x000fe400000f0eff */
[----:B------:R-:W-:Y:S02]  /*5380*/  LEA R9, R7, UR4, 0x1 ;  /* 0x0000000407097c11 */ /* 0x000fe4000f8e08ff */
[----:B------:R-:W-:Y:S03]  /*5390*/  LEA R10, P0, R5, R236, 0x1 ;  /* 0x000000ec050a7211 */ /* 0x000fe600078008ff */
[----:B------:R-:W-:Y:S01]  /*53a0*/  @!PT LDS RZ, [RZ] ;  /* 0x00000000fffff984 */ /* 0x000fe20000000800 */
[----:B------:R-:W-:Y:S01]  /*53b0*/  @!PT LDS RZ, [RZ] ;  /* 0x00000000fffff984 */ /* 0x000fe20000000800 */
[----:B------:R-:W-:Y:S01]  /*53c0*/  @!PT LDS RZ, [RZ] ;  /* 0x00000000fffff984 */ /* 0x000fe20000000800 */
[----:B------:R1:W-:Y:S01]  /*53d0*/  LDGSTS.E.BYPASS.LTC128B.128 [R9+0x10000], desc[UR34][R236.64] ;  /* 0x10000000ec097fae */ /* 0x0003e2000b981a22 */
[----:B------:R-:W-:Y:S03]  /*53e0*/  LEA.HI.X R11, R6, R237, R4, 0x1, P0 ;  /* 0x000000ed060b7211 */ /* 0x000fe600000f0c04 */
        /* <DEDUP_REMOVED lines=8> */
.L_x_506:
[----:B------:R-:W-:Y:S01]  /*5470*/  LEA R201, R217, UR4, 0x1 ;  /* 0x00000004d9c97c11 */ /* 0x000fe2000f8e08ff */
[----:B------:R-:W-:Y:S01]  /*5480*/  LDSM.16.MT88.4 R16, [R227+0x18000] ;  /* 0x01800000e310783b */ /* 0x000fe20000004200 */
[----:B------:R-:W-:Y:S01]  /*5490*/  PLOP3.LUT P0, PT, PT, PT, UP0, 0x80, 0x8 ;  /* 0x000000000008781c */ /* 0x000fe20003f0f008 */
[----:B------:R-:W-:Y:S01]  /*54a0*/  @UP0 UIADD3 UR13, UP1, UPT, UR64, -0x100, URZ ;  /* 0xffffff00400d0890 */ /* 0x000fe2000ff3e0ff */
[----:B------:R-:W-:Y:S01]  /*54b0*/  VIADD R251, R251, 0xffffffc0 ;  /* 0xffffffc0fbfb7836 */ /* 0x000fe20000000000 */
[----:B------:R-:W2:Y:S01]  /*54c0*/  LDSM.16.M88.4 R128, [R201+0x28000] ;  /* 0x02800000c980783b */ /* 0x000ea20000000200 */
[----:B------:R-:W-:Y:S01]  /*54d0*/  IMAD.IADD R208, R224, 0x1, R201 ;  /* 0x00000001e0d07824 */ /* 0x000fe200078e02c9 */
[----:B------:R-:W-:Y:S01]  /*54e0*/  @UP0 UIADD3.X UR12, UPT, UPT, UR65, -0x1, URZ, UP1, !UPT ;  /* 0xffffffff410c0890 */ /* 0x000fe20008ffe4ff */
[C---:B------:R-:W-:Y:S01]  /*54f0*/  VIADD R209, R201.reuse, 0x28040 ;  /* 0x00028040c9d17836 */ /* 0x040fe20000000000 */
[----:B------:R-:W1:Y:S01]  /*5500*/  LDSM.16.M88.4 R124, [R201+0x29000] ;  /* 0x02900000c97c783b */ /* 0x000e620000000200 */
[----:B------:R-:W-:Y:S02]  /*5510*/  @UP0 UIADD3 UR16, UP1, UPT, UR16, -0x100, URZ ;  /* 0xffffff0010100890 */ /* 0x000fe4000ff3e0ff */
[----:B------:R-:W-:Y:S01]  /*5520*/  ULOP3.LUT UR8, UR44, 0x1, URZ, 0xc0, !UPT ;  /* 0x000000012c087892 */ /* 0x000fe2000f8ec0ff */
[----:B------:R-:W3:Y:S01]  /*5530*/  LDSM.16.MT88.4 R96, [R227+0x1a000] ;  /* 0x01a00000e360783b */ /* 0x000ee20000004200 */
[----:B------:R-:W-:Y:S02]  /*5540*/  @UP0 UIADD3.X UR17, UPT, UPT, UR17, -0x1, URZ, UP1, !UPT ;  /* 0xffffffff11110890 */ /* 0x000fe40008ffe4ff */
[----:B------:R-:W-:Y:S01]  /*5550*/  UISETP.NE.U32.AND UP1, UPT, UR8, 0x1, UPT ;  /* 0x000000010800788c */ /* 0x000fe2000bf25070 */
[----:B------:R-:W4:Y:S04]  /*5560*/  LDSM.16.MT88.4 R112, [R227+0x1c000] ;  /* 0x01c00000e370783b */ /* 0x000f280000004200 */
[----:B------:R-:W4:Y:S01]  /*5570*/  LDSM.16.MT88.4 R196, [R227+0x1e000] ;  /* 0x01e00000e3c4783b */ /* 0x000f220000004200 */
[----:B------:R-:W-:Y:S03]  /*5580*/  PLOP3.LUT P4, PT, PT, PT, UP1, 0x80, 0x8 ;  /* 0x000000000008781c */ /* 0x000fe60003f8f018 */
[----:B------:R-:W-:Y:S01]  /*5590*/  LDSM.16.M88.4 R204, [R208+0x29000] ;  /* 0x02900000d0cc783b */ /* 0x000fe20000000200 */
        /* <DEDUP_REMOVED lines=14> */
[----:B------:R-:W-:Y:S02]  /*5680*/  VIADD R196, R201, 0x28000 ;  /* 0x00028000c9c47836 */ /* 0x000fe40000000000 */
[----:B------:R-:W-:Y:S02]  /*5690*/  LDSM.16.MT88.4 R200, [R227+0x18800] ;  /* 0x01880000e3c8783b */ /* 0x000fe40000004200 */
[----:B------:R-:W-:Y:S02]  /*56a0*/  @P1 VIADD R209, R196, 0xffffffc0 ;  /* 0xffffffc0c4d11836 */ /* 0x000fe40000000000 */
[-C--:B------:R-:W-:Y:S08]  /*56b0*/  HMMA.16816.F32.BF16 R124, R124, R198.reuse, RZ ;  /* 0x000000c67c7c723c */ /* 0x080ff000000418ff */
[----:B------:R-:W-:Y:S01]  /*56c0*/  HMMA.16816.F32.BF16 R128, R128, R198, RZ ;  /* 0x000000c68080723c */ /* 0x000fe200000418ff */
[----:B------:R-:W1:Y:S07]  /*56d0*/  LDSM.16.M88.4 R196, [R208+0x28000] ;  /* 0x02800000d0c4783b */ /* 0x000e6e0000000200 */
        /* <DEDUP_REMOVED lines=20> */
[----:B------:R-:W-:Y:S04]  /*5820*/  LDSM.16.MT88.4 R200, [R227+0x19000] ;  /* 0x01900000e3c8783b */ /* 0x000fe80000004200 */
[----:B------:R1:W2:Y:S02]  /*5830*/  LDSM.16.M88.4 R196, [R209] ;  /* 0x00000000d1c4783b */ /* 0x0002a40000000200 */
[----:B-1----:R-:W-:Y:S01]  /*5840*/  IMAD.IADD R209, R224, 0x1, R209 ;  /* 0x00000001e0d17824 */ /* 0x002fe200078e02d1 */
[-C--:B--2---:R-:W-:Y:S08]  /*5850*/  HMMA.16816.F32.BF16 R4, R196, R200.reuse, R4 ;  /* 0x000000c8c404723c */ /* 0x084ff00000041804 */
        /* <DEDUP_REMOVED lines=16> */
[----:B------:R-:W-:Y:S04]  /*5960*/  @P0 LOP3.LUT R201, R243, 0x30, RZ, 0xc0, !PT ;  /* 0x00000030f3c90812 */ /* 0x000fe800078ec0ff */
[-C--:B------:R-:W-:Y:S01]  /*5970*/  HMMA.16816.F32.BF16 R124, R204, R202.reuse, R124 ;  /* 0x000000cacc7c723c */ /* 0x080fe2000004187c */
[----:B------:R-:W-:Y:S02]  /*5980*/  LDSM.16.M88.4 R204, [R209+0x1000] ;  /* 0x00100000d1cc783b */ /* 0x000fe40000000200 */
[----:B------:R-:W-:Y:S05]  /*5990*/  @P0 LOP3.LUT R231, R201, 0x7, R244, 0xf8, !PT ;  /* 0x00000007c9e70812 */ /* 0x000fea00078ef8f4 */
[----:B------:R-:W-:Y:S01]  /*59a0*/  HMMA.16816.F32.BF16 R128, R196, R202, R128 ;  /* 0x000000cac480723c */ /* 0x000fe20000041880 */
[----:B------:R-:W-:Y:S03]  /*59b0*/  LDSM.16.MT88.4 R200, [R227+0x19800] ;  /* 0x01980000e3c8783b */ /* 0x000fe60000004200 */
[----:B------:R-:W-:Y:S01]  /*59c0*/  @P0 IMAD.WIDE.U32 R210, R231, R240, UR64 ;  /* 0x00000040e7d20e25 */ /* 0x000fe2000f8e00f0 */
[----:B------:R-:W1:Y:S01]  /*59d0*/  LDSM.16.M88.4 R196, [R209] ;  /* 0x00000000d1c4783b */ /* 0x000e620000000200 */
[----:B------:R-:W-:Y:S01]  /*59e0*/  @UP0 UMOV UR64, UR13 ;  /* 0x0000000d00400c82 */ /* 0x000fe20008000000 */
[----:B------:R-:W-:Y:S01]  /*59f0*/  @UP0 UMOV UR65, UR12 ;  /* 0x0000000c00410c82 */ /* 0x000fe20008000000 */
[----:B------:R-:W-:Y:S01]  /*5a00*/  UISETP.GT.AND UP0, UPT, UR44, UR51, UPT ;  /* 0x000000332c00728c */ /* 0x000fe2000bf04270 */
[----:B------:R-:W5:Y:S04]  /*5a10*/  @P0 LDG.E R230, desc[UR34][R210.64+-0x100] ;  /* 0xffff0022d2e60981 */ /* 0x000f68000c1e1900 */
[----:B------:R2:W5:Y:S04]  /*5a20*/  @P0 LDG.E R229, desc[UR34][R210.64+-0xe0] ;  /* 0xffff2022d2e50981 */ /* 0x000568000c1e1900 */
[----:B--2---:R-:W-:Y:S01]  /*5a30*/  LDSM.16.MT88.4 R208, [R227+0x1f800] ;  /* 0x01f80000e3d0783b */ /* 0x004fe20000004200 */
[-C--:B-1----:R-:W-:Y:S08]  /*5a40*/  HMMA.16816.F32.BF16 R4, R196, R200.reuse, R4 ;  /* 0x000000c8c404723c */ /* 0x082ff00000041804 */
[C---:B------:R-:W-:Y:S08]  /*5a50*/  HMMA.16816.F32.BF16 R8, R204.reuse, R200, R8 ;  /* 0x000000c8cc08723c */ /* 0x040ff00000041808 */
[-C--:B------:R-:W-:Y:S03]  /*5a60*/  HMMA.16816.F32.BF16 R12, R204, R202.reuse, R12 ;  /* 0x000000cacc0c723c */ /* 0x080fe6000004180c */
[----:B------:R-:W-:Y:S05]  /*5a70*/  REDG.E.ADD.F32.FTZ.RN.STRONG.GPU desc[UR34][R234.64], R4 ;  /* 0x00000004ea0079a6 */ /* 0x000fea000c12f322 */
        /* <DEDUP_REMOVED lines=8> */
[C---:B------:R-:W-:Y:S01]  /*5b00*/  HMMA.16816.F32.BF16 R104, R204.reuse, R200, R104 ;  /* 0x000000c8cc68723c */ /* 0x040fe20000041868 */
[----:B------:R-:W-:Y:S07]  /*5b10*/  IMAD.U32 R201, RZ, RZ, UR55 ;  /* 0x00000037ffc97e24 */ /* 0x000fee000f8e00ff */
[-C--:B------:R-:W-:Y:S08]  /*5b20*/  HMMA.16816.F32.BF16 R108, R204, R202.reuse, R108 ;  /* 0x000000cacc6c723c */ /* 0x080ff0000004186c */
[C---:B------:R-:W-:Y:S01]  /*5b30*/  HMMA.16816.F32.BF16 R112, R196.reuse, R202, R112 ;  /* 0x000000cac470723c */ /* 0x040fe20000041870 */
[----:B------:R-:W-:Y:S05]  /*5b40*/  IMAD.U32 R203, RZ, RZ, UR55 ;  /* 0x00000037ffcb7e24 */ /* 0x000fea000f8e00ff */
[----:B------:R-:W-:Y:S02]  /*5b50*/  LEA R200, P0, R203, R234, 0x2 ;  /* 0x000000eacbc87211 */ /* 0x000fe400078010ff */
[-C--:B------:R-:W-:Y:S03]  /*5b60*/  HMMA.16816.F32.BF16 R116, R196, R208.reuse, R116 ;  /* 0x000000d0c474723c */ /* 0x080fe60000041874 */
[----:B------:R-:W-:Y:S02]  /*5b70*/  LEA.HI.X.SX32 R201, R201, R235, 0x2, P0 ;  /* 0x000000ebc9c97211 */ /* 0x000fe400000f16ff */
[C---:B------:R-:W-:Y:S03]  /*5b80*/  LEA R202, P0, R252.reuse, R200, 0x5 ;  /* 0x000000c8fcca7211 */ /* 0x040fe600078028ff */
[C---:B------:R-:W-:Y:S01]  /*5b90*/  HMMA.16816.F32.BF16 R120, R204.reuse, R208, R120 ;  /* 0x000000d0cc78723c */ /* 0x040fe20000041878 */
[----:B------:R1:W-:Y:S03]  /*5ba0*/  REDG.E.ADD.F32.FTZ.RN.STRONG.GPU desc[UR34][R200.64], R5 ;  /* 0x00000005c80079a6 */ /* 0x0003e6000c12f322 */
[C---:B------:R-:W-:Y:S04]  /*5bb0*/  LEA.HI.X.SX32 R203, R252.reuse, R201, 0x5, P0 ;  /* 0x000000c9fccb7211 */ /* 0x040fe800000f2eff */
[-C--:B------:R-:W-:Y:S01]  /*5bc0*/  HMMA.16816.F32.BF16 R124, R204, R210.reuse, R124 ;  /* 0x000000d2cc7c723c */ /* 0x080fe2000004187c */
[----:B------:R2:W-:Y:S02]  /*5bd0*/  REDG.E.ADD.F32.FTZ.RN.STRONG.GPU desc[UR34][R202.64], R6 ;  /* 0x00000006ca0079a6 */ /* 0x0005e4000c12f322 */
[C---:B------:R-:W-:Y:S04]  /*5be0*/  LEA R206, P0, R252.reuse, R202, 0x5 ;  /* 0x000000cafcce7211 */ /* 0x040fe800078028ff */
[C---:B------:R-:W-:Y:S01]  /*5bf0*/  LEA.HI.X.SX32 R207, R252.reuse, R203, 0x5, P0 ;  /* 0x000000cbfccf7211 */ /* 0x040fe200000f2eff */
[----:B------:R-:W-:Y:S04]  /*5c00*/  HMMA.16816.F32.BF16 R128, R196, R210, R128 ;  /* 0x000000d2c480723c */ /* 0x000fe80000041880 */
[C---:B------:R-:W-:Y:S01]  /*5c10*/  LEA R204, P0, R252.reuse, R206, 0x5 ;  /* 0x000000cefccc7211 */ /* 0x040fe200078028ff */
[----:B------:R3:W-:Y:S03]  /*5c20*/  REDG.E.ADD.F32.FTZ.RN.STRONG.GPU desc[UR34][R206.64], R7 ;  /* 0x00000007ce0079a6 */ /* 0x0007e6000c12f322 */
        /* <DEDUP_REMOVED lines=10> */
[C---:B-1----:R-:W-:Y:S02]  /*5cd0*/  IMAD.WIDE R200, R252.reuse, -0xc0, R196 ;  /* 0xffffff40fcc87825 */ /* 0x042fe400078e02c4 */
        /* <DEDUP_REMOVED lines=8> */
[C---:B--2---:R-:W-:Y:S03]  /*5d60*/  LEA R202, P0, R252.reuse, R4, 0x5 ;  /* 0x00000004fcca7211 */ /* 0x044fe600078028ff */
[----:B------:R2:W-:Y:S01]  /*5d70*/  REDG.E.ADD.F32.FTZ.RN.STRONG.GPU desc[UR34][R4.64+0x80], R19 ;  /* 0x00008013040079a6 */ /* 0x0005e2000c12f322 */
[C---:B------:R-:W-:Y:S02]  /*5d80*/  LEA.HI.X.SX32 R203, R252.reuse, R5, 0x5, P0 ;  /* 0x00000005fccb7211 */ /* 0x040fe400000f2eff */
[C---:B---3--:R-:W-:Y:S03]  /*5d90*/  LEA R206, P0, R252.reuse, R202, 0x5 ;  /* 0x000000cafcce7211 */ /* 0x048fe600078028ff */
[----:B------:R3:W-:Y:S01]  /*5da0*/  REDG.E.ADD.F32.FTZ.RN.STRONG.GPU desc[UR34][R202.64+0x80], R12 ;  /* 0x0000800cca0079a6 */ /* 0x0007e2000c12f322 */
[C---:B------:R-:W-:Y:S02]  /*5db0*/  LEA.HI.X.SX32 R207, R252.reuse, R203, 0x5, P0 ;  /* 0x000000cbfccf7211 */ /* 0x040fe400000f2eff */
[C---:B----4-:R-:W-:Y:S03]  /*5dc0*/  LEA R204, P0, R252.reuse, R206, 0x5 ;  /* 0x000000cefccc7211 */ /* 0x050fe600078028ff */
        /* <DEDUP_REMOVED lines=105> */
[C---:B----4-:R-:W-:Y:S03]  /*6460*/  LEA R202, P0, R252.reuse, R98, 0x5 ;  /* 0x00000062fcca7211 */ /* 0x050fe600078028ff */
        /* <DEDUP_REMOVED lines=29> */
[----:B------:R-:W1:Y:S03]  /*6640*/  LDSM.16.MT88.4 R4, [R225+0x28000] ;  /* 0x02800000e104783b */ /* 0x000e660000004200 */
[C---:B------:R-:W-:Y:S01]  /*6650*/  LEA.HI.X.SX32 R103, R252.reuse, R101, 0x5, P0 ;  /* 0x00000065fc677211 */ /* 0x040fe200000f2eff */
[----:B------:R-:W2:Y:S01]  /*6660*/  LDSM.16.MT88.4 R12, [R120+0x28000] ;  /* 0x02800000780c783b */ /* 0x000ea20000004200 */
[C---:B------:R-:W-:Y:S03]  /*6670*/  LEA R104, P0, R252.reuse, R102, 0x5 ;  /* 0x00000066fc687211 */ /* 0x040fe600078028ff */
[----:B------:R-:W3:Y:S01]  /*6680*/  LDSM.16.MT88.4 R92, [R225+0x28800] ;  /* 0x02880000e15c783b */ /* 0x000ee20000004200 */
[----:B------:R-:W-:Y:S03]  /*6690*/  LEA.HI.X.SX32 R105, R252, R103, 0x5, P0 ;  /* 0x00000067fc697211 */ /* 0x000fe600000f2eff */
[----:B------:R-:W-:Y:S04]  /*66a0*/  LDSM.16.MT88.4 R112, [R120+0x29800] ;  /* 0x029800007870783b */ /* 0x000fe80000004200 */
[----:B------:R-:W-:Y:S04]  /*66b0*/  REDG.E.ADD.F32.FTZ.RN.STRONG.GPU desc[UR34][R100.64+0x380], R125 ;  /* 0x0003807d640079a6 */ /* 0x000fe8000c12f322 */
[----:B------:R-:W-:Y:S04]  /*66c0*/  REDG.E.ADD.F32.FTZ.RN.STRONG.GPU desc[UR34][R102.64+0x380], R126 ;  /* 0x0003807e660079a6 */ /* 0x000fe8000c12f322 */
[----:B------:R-:W4:Y:S04]  /*66d0*/  LDSM.16.MT88.4 R100, [R120+0x28800] ;  /* 0x028800007864783b */ /* 0x000f280000004200 */
[----:B------:R-:W-:Y:S04]  /*66e0*/  REDG.E.ADD.F32.FTZ.RN.STRONG.GPU desc[UR34][R104.64+0x380], R127 ;  /* 0x0003807f680079a6 */ /* 0x000fe8000c12f322 */
[----:B------:R-:W4:Y:S01]  /*66f0*/  LDSM.16.MT88.4 R104, [R218+0x2800] ;  /* 0x00280000da68783b */ /* 0x000f220000004200 */
[-C--:B-1----:R-:W-:Y:S08]  /*6700*/  HMMA.16816.F32.BF16 R132, R4, R8.reuse, R132 ;  /* 0x000000080484723c */ /* 0x082ff00000041884 */
[C---:B--2---:R-:W-:Y:S08]  /*6710*/  HMMA.16816.F32.BF16 R136, R12.reuse, R8, R136 ;  /* 0x000000080c88723c */ /* 0x044ff00000041888 */
        /* <DEDUP_REMOVED lines=19> */
[----:B------:R-:W2:Y:S03]  /*6850*/  LDSM.16.MT88.4 R88, [R218+0x5000] ;  /* 0x00500000da58783b */ /* 0x000ea60000004200 */
[-C--:B---3--:R-:W-:Y:S08]  /*6860*/  HMMA.16816.F32.BF16 R132, R92, R96.reuse, R132 ;  /* 0x000000605c84723c */ /* 0x088ff00000041884 */
[C---:B----4-:R-:W-:Y:S08]  /*6870*/  HMMA.16816.F32.BF16 R136, R100.reuse, R96, R136 ;  /* 0x000000606488723c */ /* 0x050ff00000041888 */
        /* <DEDUP_REMOVED lines=12> */
[----:B------:R-:W4:Y:S07]  /*6940*/  LDSM.16.MT88.4 R108, [R218+0x1800] ;  /* 0x00180000da6c783b */ /* 0x000f2e0000004200 */
[-C--:B-1----:R-:W-:Y:S08]  /*6950*/  HMMA.16816.F32.BF16 R180, R92, R8.reuse, R180 ;  /* 0x000000085cb4723c */ /* 0x082ff000000418b4 */
[C---:B------:R-:W-:Y:S08]  /*6960*/  HMMA.16816.F32.BF16 R184, R100.reuse, R8, R184 ;  /* 0x0000000864b8723c */ /* 0x040ff000000418b8 */
[-C--:B------:R-:W-:Y:S01]  /*6970*/  HMMA.16816.F32.BF16 R188, R100, R10.reuse, R188 ;  /* 0x0000000a64bc723c */ /* 0x080fe200000418bc */
[----:B------:R-:W1:Y:S07]  /*6980*/  LDSM.16.MT88.4 R100, [R218+0x3800] ;  /* 0x00380000da64783b */ /* 0x000e6e0000004200 */
[----:B------:R-:W-:Y:S01]  /*6990*/  HMMA.16816.F32.BF16 R192, R92, R10, R192 ;  /* 0x0000000a5cc0723c */ /* 0x000fe200000418c0 */
[----:B------:R4:W1:Y:S07]  /*69a0*/  LDSM.16.MT88.4 R8, [R218+0x7800] ;  /* 0x00780000da08783b */ /* 0x00086e0000004200 */
        /* <DEDUP_REMOVED lines=12> */
[-C--:B---3--:R-:W-:Y:S08]  /*6a70*/  HMMA.16816.F32.BF16 R180, R4, R96.reuse, R180 ;  /* 0x0000006004b4723c */ /* 0x088ff000000418b4 */
[C---:B------:R-:W-:Y:S08]  /*6a80*/  HMMA.16816.F32.BF16 R184, R16.reuse, R96, R184 ;  /* 0x0000006010b8723c */ /* 0x040ff000000418b8 */
[-C--:B------:R-:W-:Y:S08]  /*6a90*/  HMMA.16816.F32.BF16 R188, R16, R98.reuse, R188 ;  /* 0x0000006210bc723c */ /* 0x080ff000000418bc */
[----:B------:R-:W-:Y:S04]  /*6aa0*/  HMMA.16816.F32.BF16 R192, R4, R98, R192 ;  /* 0x0000006204c0723c */ /* 0x000fe800000418c0 */
[C---:B------:R-:W-:Y:S02]  /*6ab0*/  VIADD R4, R218.reuse, 0xffff8000 ;  /* 0xffff8000da047836 */ /* 0x040fe40000000000 */
[----:B------:R-:W-:Y:S02]  /*6ac0*/  @P4 VIADD R4, R218, 0x8000 ;  /* 0x00008000da044836 */ /* 0x000fe40000000000 */
[-C--:B----4-:R-:W-:Y:S05]  /*6ad0*/  HMMA.16816.F32.BF16 R132, R104, R108.reuse, R132 ;  /* 0x0000006c6884723c */ /* 0x090fea0000041884 */
[----:B------:R-:W-:Y:S03]  /*6ae0*/  IMAD.MOV.U32 R218, RZ, RZ, R4 ;  /* 0x000000ffffda7224 */ /* 0x000fe600078e0004 */
[C---:B------:R-:W-:Y:S08]  /*6af0*/  HMMA.16816.F32.BF16 R136, R112.reuse, R108, R136 ;  /* 0x0000006c7088723c */ /* 0x040ff00000041888 */
[-C--:B------:R-:W-:Y:S08]  /*6b00*/  HMMA.16816.F32.BF16 R140, R112, R110.reuse, R140 ;  /* 0x0000006e708c723c */ /* 0x080ff0000004188c */
[C---:B------:R-:W-:Y:S08]  /*6b10*/  HMMA.16816.F32.BF16 R144, R104.reuse, R110, R144 ;  /* 0x0000006e6890723c */ /* 0x040ff00000041890 */
[-C--:B-1----:R-:W-:Y:S08]  /*6b20*/  HMMA.16816.F32.BF16 R148, R104, R100.reuse, R148 ;  /* 0x000000646894723c */ /* 0x082ff00000041894 */
        /* <DEDUP_REMOVED lines=12> */
[----:B------:R-:W-:Y:S11]  /*6bf0*/  BRA.U UP0, `(.L_x_507) ;  /* 0xffffffc500307547 */ /* 0x000ff6000b83ffff */
        /* <DEDUP_REMOVED lines=15> */
[----:B------:R-:W-:Y:S01]  /*6cf0*/  F2FP.BF16.F32.PACK_AB R20, R21, R20 ;  /* 0x000000141514723e */ /* 0x000fe200000010ff */
        /* <DEDUP_REMOVED lines=214> */
.L_x_508:
        /* <DEDUP_REMOVED lines=12> */
.L_x_509:
[----:B------:R-:W2:Y:S01]  /*7b20*/  LDCU.64 UR8, c[0x0][0x5c8] ;  /* 0x0000b900ff0877ac */ /* 0x000ea20008000a00 */
[----:B------:R-:W-:-:S04]  /*7b30*/  UIADD3 UR12, UPT, UPT, UR41, UR42, URZ ;  /* 0x0000002a290c7290 */ /* 0x000fc8000fffe0ff */
[----:B--2---:R-:W-:Y:S02]  /*7b40*/  UIMAD.WIDE.U32 UR42, UR12, UR8, URZ ;  /* 0x000000080c2a72a5 */ /* 0x004fe4000f8e00ff */
[----:B------:R-:W-:-:S04]  /*7b50*/  UIMAD UR12, UR12, UR9, URZ ;  /* 0x000000090c0c72a4 */ /* 0x000fc8000f8e02ff */
[----:B------:R-:W-:-:S06]  /*7b60*/  UIADD3 UR12, UPT, UPT, UR43, UR12, URZ ;  /* 0x0000000c2b0c7290 */ /* 0x000fcc000fffe0ff */
[----:B------:R-:W-:-:S07]  /*7b70*/  MOV R0, UR12 ;  /* 0x0000000c00007c02 */ /* 0x000fce0008000f00 */
.L_x_510:
        /* <DEDUP_REMOVED lines=15> */
[C---:B------:R-:W-:Y:S01]  /*7c70*/  ISETP.GE.AND P1, PT, R3.reuse, UR36, PT ;  /* 0x0000002403007c0c */ /* 0x040fe2000bf26270 */
[----:B------:R-:W-:Y:S01]  /*7c80*/  IMAD.U32 R53, RZ, RZ, UR45 ;  /* 0x0000002dff357e24 */ /* 0x000fe2000f8e00ff */
[----:B------:R-:W-:Y:S01]  /*7c90*/  LEA R68, R68, UR5, 0x1 ;  /* 0x0000000544447c11 */ /* 0x000fe2000f8e08ff */
[----:B------:R-:W-:Y:S01]  /*7ca0*/  UIMAD UR12, UR14, UR11, UR12 ;  /* 0x0000000b0e0c72a4 */ /* 0x000fe2000f8e020c */
[----:B------:R-:W-:Y:S01]  /*7cb0*/  LOP3.LUT R2, R4, 0x38, R70, 0xf8, !PT ;  /* 0x0000003804027812 */ /* 0x000fe200078ef846 */
[----:B------:R-:W-:Y:S01]  /*7cc0*/  IMAD.U32 R52, RZ, RZ, UR44 ;  /* 0x0000002cff347e24 */ /* 0x000fe2000f8e00ff */
[----:B------:R-:W2:Y:S01]  /*7cd0*/  LDC.64 R4, c[0x0][0x5e0] ;  /* 0x00017800ff047b82 */ /* 0x000ea20000000a00 */
[----:B------:R3:W4:Y:S01]  /*7ce0*/  LDS.128 R48, [R68+0x19000] ;  /* 0x0190000044307984 */ /* 0x0007220000000c00 */
[----:B------:R-:W-:Y:S01]  /*7cf0*/  IADD3 R72, P0, PT, R2, UR30, RZ ;  /* 0x0000001e02487c10 */ /* 0x000fe2000ff1e0ff */
[----:B------:R-:W-:Y:S01]  /*7d00*/  IMAD.U32 R2, RZ, RZ, UR12 ;  /* 0x0000000cff027e24 */ /* 0x000fe2000f8e00ff */
[----:B------:R-:W-:Y:S01]  /*7d10*/  LOP3.LUT R70, R70, 0x38, RZ, 0xc0, !PT ;  /* 0x0000003846467812 */ /* 0x000fe200078ec0ff */
[----:B------:R3:W2:Y:S01]  /*7d20*/  LDS.128 R44, [R68+0x1b000] ;  /* 0x01b00000442c7984 */ /* 0x0006a20000000c00 */
[----:B------:R-:W-:-:S02]  /*7d30*/  VIADD R52, R3, 0x20 ;  /* 0x0000002003347836 */ /* 0x000fc40000000000 */
[----:B------:R-:W-:Y:S01]  /*7d40*/  IADD3.X R73, PT, PT, R53, UR16, R2, P0, !PT ;  /* 0x0000001035497c10 */ /* 0x000fe200087fe402 */
[----:B------:R3:W2:Y:S01]  /*7d50*/  LDS.128 R40, [R68+0x1d000] ;  /* 0x01d0000044287984 */ /* 0x0006a20000000c00 */
[----:B------:R-:W-:Y:S02]  /*7d60*/  IADD3 R2, P0, PT, R3, 0x20, RZ ;  /* 0x0000002003027810 */ /* 0x000fe40007f1e0ff */
[----:B------:R-:W-:Y:S01]  /*7d70*/  ISETP.GE.AND P2, PT, R52, UR36, PT ;  /* 0x0000002434007c0c */ /* 0x000fe2000bf46270 */
[----:B------:R3:W2:Y:S01]  /*7d80*/  LDS.128 R36, [R68+0x20000] ;  /* 0x0200000044247984 */ /* 0x0006a20000000c00 */
[----:B-1----:R-:W-:-:S03]  /*7d90*/  IMAD.WIDE.U32 R72, R6, UR20, R72 ;  /* 0x0000001406487c25 */ /* 0x002fc6000f8e0048 */
[----:B------:R3:W1:Y:S01]  /*7da0*/  LDS.128 R32, [R68+0x21000] ;  /* 0x0210000044207984 */ /* 0x0006620000000c00 */
[----:B------:R-:W-:Y:S02]  /*7db0*/  IMAD.U32 R6, RZ, RZ, UR8 ;  /* 0x00000008ff067e24 */ /* 0x000fe4000f8e00ff */
[----:B------:R-:W-:Y:S01]  /*7dc0*/  IMAD.X R69, RZ, RZ, RZ, P0 ;  /* 0x000000ffff457224 */ /* 0x000fe200000e06ff */
[----:B------:R3:W1:Y:S01]  /*7dd0*/  LDS.128 R28, [R68+0x22000] ;  /* 0x02200000441c7984 */ /* 0x0006620000000c00 */
[----:B------:R-:W-:-:S03]  /*7de0*/  IMAD R7, R7, UR20, R73 ;  /* 0x0000001407077c24 */ /* 0x000fc6000f8e0249 */
        /* <DEDUP_REMOVED lines=21> */
.L_x_512:
[----:B------:R-:W-:Y:S05]  /*7f40*/  BSYNC.RECONVERGENT B0 ;  /* 0x0000000000007941 */ /* 0x000fea0003800200 */
.L_x_511:
[----:B--2---:R2:W4:Y:S01]  /*7f50*/  LDS.128 R52, [R68+0x1f000] ;  /* 0x01f0000044347984 */ /* 0x0045220000000c00 */
[----:B------:R-:W-:Y:S04]  /*7f60*/  BSSY.RECONVERGENT B0, `(.L_x_513) ;  /* 0x000000f000007945 */ /* 0x000fe80003800200 */
[----:B------:R-:W-:Y:S05]  /*7f70*/  @P2 BRA `(.L_x_514) ;  /* 0x0000000000342947 */ /* 0x000fea0003800000 */
[----:B------:R-:W3:Y:S01]  /*7f80*/  LDCU.64 UR12, c[0x0][0x560] ;  /* 0x0000ac00ff0c77ac */ /* 0x000ee20008000a00 */
[----:B------:R-:W-:Y:S01]  /*7f90*/  MOV R58, R72 ;  /* 0x00000048003a7202 */ /* 0x000fe20000000f00 */
[----:B------:R-:W-:Y:S01]  /*7fa0*/  IMAD R57, R69, UR10, RZ ;  /* 0x0000000a45397c24 */ /* 0x000fe2000f8e02ff */
[----:B------:R-:W-:-:S03]  /*7fb0*/  MOV R59, R7 ;  /* 0x00000007003b7202 */ /* 0x000fc60000000f00 */
[C---:B------:R-:W-:Y:S02]  /*7fc0*/  IMAD R57, R2.reuse, UR11, R57 ;  /* 0x0000000b02397c24 */ /* 0x040fe4000f8e0239 */
[----:B------:R-:W-:-:S05]  /*7fd0*/  IMAD.WIDE.U32 R58, R2, UR10, R58 ;  /* 0x0000000a023a7c25 */ /* 0x000fca000f8e003a */
[----:B------:R-:W-:Y:S02]  /*7fe0*/  IADD3 R57, PT, PT, R57, R59, RZ ;  /* 0x0000003b39397210 */ /* 0x000fe40007ffe0ff */
[----:B---3--:R-:W-:-:S04]  /*7ff0*/  LEA R56, P0, R58, UR12, 0x1 ;  /* 0x0000000c3a387c11 */ /* 0x008fc8000f8008ff */
[----:B------:R-:W-:-:S05]  /*8000*/  LEA.HI.X R57, R58, UR13, R57, 0x1, P0 ;  /* 0x0000000d3a397c11 */ /* 0x000fca00080f0c39 */
[----:B------:R3:W-:Y:S04]  /*8010*/  STG.E.128 desc[UR34][R56.64], R48 ;  /* 0x0000003038007986 */ /* 0x0007e8000c101d22 */
[----:B------:R3:W-:Y:S04]  /*8020*/  STG.E.128 desc[UR34][R56.64+0x80], R44 ;  /* 0x0000802c38007986 */ /* 0x0007e8000c101d22 */
[----:B------:R3:W-:Y:S04]  /*8030*/  STG.E.128 desc[UR34][R56.64+0x100], R40 ;  /* 0x0001002838007986 */ /* 0x0007e8000c101d22 */
[----:B----4-:R3:W-:Y:S02]  /*8040*/  STG.E.128 desc[UR34][R56.64+0x180], R52 ;  /* 0x0001803438007986 */ /* 0x0107e4000c101d22 */
.L_x_514:
[----:B------:R-:W-:Y:S05]  /*8050*/  BSYNC.RECONVERGENT B0 ;  /* 0x0000000000007941 */ /* 0x000fea0003800200 */
.L_x_513:
        /* <DEDUP_REMOVED lines=10> */
[----:B------:R-:W1:Y:S01]  /*8100*/  LDCU.64 UR10, c[0x0][0x568] ;  /* 0x0000ad00ff0a77ac */ /* 0x000e620008000a00 */
[----:B------:R-:W-:-:S05]  /*8110*/  MOV R4, R6 ;  /* 0x0000000600047202 */ /* 0x000fca0000000f00 */
[----:B---3--:R-:W-:-:S04]  /*8120*/  IMAD.WIDE.U32 R40, R3, UR8, R4 ;  /* 0x0000000803287c25 */ /* 0x008fc8000f8e0004 */
[----:B------:R-:W-:Y:S01]  /*8130*/  IMAD R3, R3, UR9, R41 ;  /* 0x0000000903037c24 */ /* 0x000fe2000f8e0229 */
[----:B-1----:R-:W-:-:S04]  /*8140*/  LEA R42, P0, R40, UR10, 0x1 ;  /* 0x0000000a282a7c11 */ /* 0x002fc8000f8008ff */
[----:B------:R-:W-:-:S05]  /*8150*/  LEA.HI.X R43, R40, UR11, R3, 0x1, P0 ;  /* 0x0000000b282b7c11 */ /* 0x000fca00080f0c03 */
[----:B------:R1:W-:Y:S04]  /*8160*/  STG.E.128 desc[UR34][R42.64], R36 ;  /* 0x000000242a007986 */ /* 0x0003e8000c101d22 */
[----:B------:R1:W-:Y:S04]  /*8170*/  STG.E.128 desc[UR34][R42.64+0x80], R28 ;  /* 0x0000801c2a007986 */ /* 0x0003e8000c101d22 */
[----:B------:R1:W-:Y:S04]  /*8180*/  STG.E.128 desc[UR34][R42.64+0x100], R20 ;  /* 0x000100142a007986 */ /* 0x0003e8000c101d22 */
[----:B------:R1:W-:Y:S02]  /*8190*/  STG.E.128 desc[UR34][R42.64+0x180], R12 ;  /* 0x0001800c2a007986 */ /* 0x0003e4000c101d22 */
.L_x_516:
[----:B------:R-:W-:Y:S05]  /*81a0*/  BSYNC.RECONVERGENT B0 ;  /* 0x0000000000007941 */ /* 0x000fea0003800200 */
.L_x_515:
        /* <DEDUP_REMOVED lines=9> */
[----:B-1----:R1:W-:Y:S04]  /*8240*/  STG.E.128 desc[UR34][R2.64], R32 ;  /* 0x0000002002007986 */ /* 0x0023e8000c101d22 */
[----:B------:R1:W-:Y:S04]  /*8250*/  STG.E.128 desc[UR34][R2.64+0x80], R24 ;  /* 0x0000801802007986 */ /* 0x0003e8000c101d22 */
[----:B------:R1:W-:Y:S04]  /*8260*/  STG.E.128 desc[UR34][R2.64+0x100], R16 ;  /* 0x0001001002007986 */ /* 0x0003e8000c101d22 */
[----:B------:R1:W-:Y:S02]  /*8270*/  STG.E.128 desc[UR34][R2.64+0x180], R8 ;  /* 0x0001800802007986 */ /* 0x0003e4000c101d22 */
.L_x_504:
[----:B------:R-:W-:Y:S05]  /*8280*/  BSYNC.RECONVERGENT B1 ;  /* 0x0000000000017941 */ /* 0x000fea0003800200 */
.L_x_482:
[----:B------:R-:W2:Y:S01]  /*8290*/  LDCU UR9, c[0x0][0x438] ;  /* 0x00008700ff0977ac */ /* 0x000ea20008000800 */
[----:B------:R-:W4:Y:S01]  /*82a0*/  LDCU UR10, c[0x0][0x370] ;  /* 0x00006e00ff0a77ac */ /* 0x000f220008000800 */
[----:B--2---:R-:W-:-:S04]  /*82b0*/  UIADD3 UR9, UPT, UPT, UR9, 0x3f, URZ ;  /* 0x0000003f09097890 */ /* 0x004fc8000fffe0ff */
[----:B------:R-:W-:Y:S02]  /*82c0*/  USHF.R.S32.HI UR8, URZ, 0x1f, UR9 ;  /* 0x0000001fff087899 */ /* 0x000fe40008011409 */
[----:B----4-:R-:W-:Y:S02]  /*82d0*/  UIADD3 UR37, UPT, UPT, UR10, UR37, URZ ;  /* 0x000000250a257290 */ /* 0x010fe4000fffe0ff */
[----:B------:R-:W-:Y:S01]  /*82e0*/  ULEA.HI UR8, UR8, UR9, URZ, 0x6 ;  /* 0x0000000908087291 */ /* 0x000fe2000f8f30ff */
[----:B-1----:R-:W-:-:S03]  /*82f0*/  UMOV UR10, UR19 ;  /* 0x00000013000a7c82 */ /* 0x002fc60008000000 */
[----:B------:R-:W-:-:S04]  /*8300*/  USHF.R.S32.HI UR8, URZ, 0x6, UR8 ;  /* 0x00000006ff087899 */ /* 0x000fc80008011408 */
[----:B------:R-:W-:-:S09]  /*8310*/  UISETP.GE.AND UP0, UPT, UR37, UR8, UPT ;  /* 0x000000082500728c */ /* 0x000fd2000bf06270 */
[----:B------:R-:W-:Y:S05]  /*8320*/  BRA.U !UP0, `(.L_x_517) ;  /* 0xffffff8108007547 */ /* 0x000fea000b83ffff */
[----:B------:R-:W-:Y:S05]  /*8330*/  EXIT ;  /* 0x000000000000794d */ /* 0x000fea0003800000 */
.L_x_518:
        /* <DEDUP_REMOVED lines=12> */
.L_x_1268:


//--------------------- .text._ZN5flash44flash_bwd_dq_dk_dv_loop_seqk_parallel_kernelI23Flash_bwd_kernel_traitsILi256ELi64ELi64ELi8ELi4ELi2ELi2ELb0ELb0EN7cutlass10bfloat16_tE19Flash_kernel_traitsILi256ELi64ELi64ELi8ES3_EELb0ELb1ELb0ELb1ELb0ELb0ELb0EEEvNS_16Flash_bwd_paramsE --------------------------
	.section	.text._ZN5flash44flash_bwd_dq_dk_dv_loop_seqk_parallel_kernelI23Flash_bwd_kernel_traitsILi256ELi64ELi64ELi8ELi4ELi2ELi2ELb0ELb0EN7cutlass10bfloat16_tE19Flash_kernel_traitsILi256ELi64ELi64ELi8ES3_EELb0ELb1ELb0ELb1ELb0ELb0ELb0EEEvNS_16Flash_bwd_paramsE,"ax",@progbits
	.align	128
        .global         _ZN5flash44flash_bwd_dq_dk_dv_loop_seqk_parallel_kernelI23Flash_bwd_kernel_traitsILi256ELi64ELi64ELi8ELi4ELi2ELi2ELb0ELb0EN7cutlass10bfloat16_tE19Flash_kernel_traitsILi256ELi64ELi64ELi8ES3_EELb0ELb1ELb0ELb1ELb0ELb0ELb0EEEvNS_16Flash_bwd_paramsE
        .type           _ZN5flash44flash_bwd_dq_dk_dv_loop_seqk_parallel_kernelI23Flash_bwd_kernel_traitsILi256ELi64ELi64ELi8ELi4ELi2ELi2ELb0ELb0EN7cutlass10bfloat16_tE19Flash_kernel_traitsILi256ELi64ELi64ELi8ES3_EELb0ELb1ELb0ELb1ELb0ELb0ELb0EEEvNS_16Flash_bwd_paramsE,@function
        .size           _ZN5flash44flash_bwd_dq_dk_dv_loop_seqk_parallel_kernelI23Flash_bwd_kernel_traitsILi256ELi64ELi64ELi8ELi4ELi2ELi2ELb0ELb0EN7cutlass10bfloat16_tE19Flash_kernel_traitsILi256ELi64ELi64ELi8ES3_EELb0ELb1ELb0ELb1ELb0ELb0ELb0EEEvNS_16Flash_bwd_paramsE,(.L_x_1269 - _ZN5flash44flash_bwd_dq_dk_dv_loop_seqk_parallel_kernelI23Flash_bwd_kernel_traitsILi256ELi64ELi64ELi8ELi4ELi2ELi2ELb0ELb0EN7cutlass10bfloat16_tE19Flash_kernel_traitsILi256ELi64ELi64ELi8ES3_EELb0ELb1ELb0ELb1ELb0ELb0ELb0EEEvNS_16Flash_bwd_paramsE)
        .other          _ZN5flash44flash_bwd_dq_dk_dv_loop_seqk_parallel_kernelI23Flash_bwd_kernel_traitsILi256ELi64ELi64ELi8ELi4ELi2ELi2ELb0ELb0EN7cutlass10bfloat16_tE19Flash_kernel_traitsILi256ELi64ELi64ELi8ES3_EELb0ELb1ELb0ELb1ELb0ELb0ELb0EEEvNS_16Flash_bwd_paramsE,@"STO_CUDA_ENTRY STV_DEFAULT"
_ZN5flash44flash_bwd_dq_dk_dv_loop_seqk_parallel_kernelI23Flash_bwd_kernel_traitsILi256ELi64ELi64ELi8ELi4ELi2ELi2ELb0ELb0EN7cutlass10bfloat16_tE19Flash_kernel_traitsILi256ELi64ELi64ELi8ES3_EELb0ELb1ELb0ELb1ELb0ELb0ELb0EEEvNS_16Flash_bwd_paramsE:
.text._ZN5flash44flash_bwd_dq_dk_dv_loop_seqk_parallel_kernelI23Flash_bwd_kernel_traitsILi256ELi64ELi64ELi8ELi4ELi2ELi2ELb0ELb0EN7cutlass10bfloat16_tE19Flash_kernel_traitsILi256ELi64ELi64ELi8ES3_EELb0ELb1ELb0ELb1ELb0ELb0ELb0EEEvNS_16Flash_bwd_paramsE:
        /* <DEDUP_REMOVED lines=48> */
[----:B------:R-:W-:Y:S01]  /*0300*/  UMOV UR31, 0xffff8000 ;  /* 0xffff8000001f7882 */ /* 0x000fe20000000000 */
[----:B------:R-:W-:Y:S01]  /*0310*/  UMOV UR32, URZ ;  /* 0x000000ff00207c82 */ /* 0x000fe20008000000 */
[----:B------:R-:W-:-:S08]  /*0320*/  UMOV UR33, URZ ;  /* 0x000000ff00217c82 */ /* 0x000fd00008000000 */
.L_x_575:
[----:B-----5:R-:W5:Y:S01]  /*0330*/  LDCU.64 UR8, c[0x0][0x478] ;  /* 0x00008f00ff0877ac */ /* 0x020f620008000a00 */
        /* <DEDUP_REMOVED lines=10> */
[----:B-----5:R-:W-:Y:S01]  /*03e0*/  UISETP.NE.U32.AND UP0, UPT, UR8, URZ, UPT ;  /* 0x000000ff0800728c */ /* 0x020fe2000bf05070 */
[----:B------:R-:W-:Y:S01]  /*03f0*/  IMAD.U32 R6, RZ, RZ, UR42 ;  /* 0x0000002aff067e24 */ /* 0x000fe2000f8e00ff */
[----:B--2---:R-:W5:Y:S02]  /*0400*/  @P1 LDG.E R3, desc[UR34][R12.64] ;  /* 0x000000220c031981 */ /* 0x004f64000c1e1900 */
[----:B------:R-:W-:-:S06]  /*0410*/  UISETP.NE.AND.EX UP0, UPT, UR9, URZ, UPT, UP0 ;  /* 0x000000ff0900728c */ /* 0x000fcc000bf05300 */
[----:B------:R-:W-:-:S05]  /*0420*/  PLOP3.LUT P0, PT, PT, PT, UP0, 0x80, 0x8 ;  /* 0x000000000008781c */ /* 0x000fca0003f0f008 */
[----:B------:R-:W-:Y:S01]  /*0430*/  @UP0 ULEA UR14, UP1, UR25, UR8, 0x2 ;  /* 0x00000008190e0291 */ /* 0x000fe2000f8210ff */
[----:B------:R-:W-:Y:S01]  /*0440*/  IMAD.U32 R8, RZ, RZ, UR12 ;  /* 0x0000000cff087e24 */ /* 0x000fe2000f8e00ff */
[----:B------:R-:W1:Y:S02]  /*0450*/  @!UP0 LDCU UR5, c[0x0][0x43c] ;  /* 0x00008780ff0587ac */ /* 0x000e640008000800 */
[----:B------:R-:W-:Y:S02]  /*0460*/  @UP0 ULEA.HI.X UR15, UR25, UR9, URZ, 0x2, UP1 ;  /* 0x00000009190f0291 */ /* 0x000fe400088f14ff */
[----:B------:R-:W-:Y:S01]  /*0470*/  IMAD.U32 R10, RZ, RZ, UR14 ;  /* 0x0000000eff0a7e24 */ /* 0x000fe2000f8e00ff */
[----:B------:R-:W4:Y:S01]  /*0480*/  @!UP0 LDCU.64 UR8, c[0x0][0x488] ;  /* 0x00009100ff0887ac */ /* 0x000f220008000a00 */
[----:B------:R-:W-:Y:S02]  /*0490*/  IMAD.U32 R9, RZ, RZ, UR13 ;  /* 0x0000000dff097e24 */ /* 0x000fe4000f8e00ff */
[----:B------:R-:W-:-:S02]  /*04a0*/  IMAD.U32 R7, RZ, RZ, UR43 ;  /* 0x0000002bff077e24 */ /* 0x000fc4000f8e00ff */
[----:B------:R-:W-:Y:S01]  /*04b0*/  IMAD.U32 R11, RZ, RZ, UR15 ;  /* 0x0000000fff0b7e24 */ /* 0x000fe2000f8e00ff */
[----:B------:R-:W3:Y:S04]  /*04c0*/  @P4 LDG.E R4, desc[UR34][R8.64] ;  /* 0x0000002208044981 */ /* 0x000ee8000c1e1900 */
[----:B------:R-:W2:Y:S04]  /*04d0*/  @P0 LDG.E R0, desc[UR34][R10.64] ;  /* 0x000000220a000981 */ /* 0x000ea8000c1e1900 */
[----:B------:R-:W2:Y:S04]  /*04e0*/  @P2 LDG.E R2, desc[UR34][R8.64+0x4] ;  /* 0x0000042208022981 */ /* 0x000ea8000c1e1900 */
[----:B------:R-:W2:Y:S01]  /*04f0*/  @!P3 LDG.E R6, desc[UR34][R6.64] ;  /* 0x000000220606b981 */ /* 0x000ea2000c1e1900 */
[----:B----4-:R-:W-:-:S04]  /*0500*/  @!UP0 UISETP.NE.U32.AND UP1, UPT, UR8, URZ, UPT ;  /* 0x000000ff0800828c */ /* 0x010fc8000bf25070 */
[----:B------:R-:W-:Y:S01]  /*0510*/  @!UP0 UISETP.NE.AND.EX UP1, UPT, UR9, URZ, UPT, UP1 ;  /* 0x000000ff0900828c */ /* 0x000fe2000bf25310 */
[----:B------:R-:W-:Y:S01]  /*0520*/  UMOV UR39, URZ ;  /* 0x000000ff00277c82 */ /* 0x000fe20008000000 */
[----:B------:R-:W-:Y:S02]  /*0530*/  UMOV UR17, 0xffffffff ;  /* 0xffffffff00117882 */ /* 0x000fe40000000000 */
[----:B-1----:R-:W-:Y:S01]  /*0540*/  @!UP0 USEL UR8, UR5, URZ, UP1 ;  /* 0x000000ff05088287 */ /* 0x002fe20008800000 */
[----:B------:R-:W-:Y:S01]  /*0550*/  UMOV UR41, 0xffffffff ;  /* 0xffffffff00297882 */ /* 0x000fe20000000000 */
[----:B------:R-:W-:Y:S01]  /*0560*/  USHF.L.U32 UR30, UR40, 0x6, URZ ;  /* 0x00000006281e7899 */ /* 0x000fe200080006ff */
[----:B-----5:R-:W-:Y:S02]  /*0570*/  @P1 R2UR UR39, R3 ;  /* 0x00000000032712ca */ /* 0x020fe400000e0000 */
[----:B---3--:R-:W-:Y:S02]  /*0580*/  @P4 R2UR UR17, R4 ;  /* 0x00000000041142ca */ /* 0x008fe400000e0000 */
[----:B--2---:R-:W-:-:S02]  /*0590*/  @P0 R2UR UR38, R0 ;  /* 0x00000000002602ca */ /* 0x004fc400000e0000 */
[----:B------:R-:W-:Y:S02]  /*05a0*/  @P2 R2UR UR5, R2 ;  /* 0x00000000020522ca */ /* 0x000fe400000e0000 */
        /* <DEDUP_REMOVED lines=14> */
.L_x_519:
        /* <DEDUP_REMOVED lines=28> */
[----:B------:R-:W-:-:S04]  /*0850*/  UIADD3 UR11, UPT, UPT, UR11, UR5, URZ ;  /* 0x000000050b0b7290 */ /* 0x000fc8000fffe0ff */
[----:B--2---:R-:W-:-:S04]  /*0860*/  UIMAD.WIDE.U32 UR10, UR25, UR8, UR10 ;  /* 0x00000008190a72a5 */ /* 0x004fc8000f8e000a */
[----:B------:R-:W-:-:S03]  /*0870*/  UIMAD UR9, UR25, UR9, UR11 ;  /* 0x00000009190972a4 */ /* 0x000fc6000f8e020b */
[----:B------:R-:W-:-:S03]  /*0880*/  UMOV UR54, UR10 ;  /* 0x0000000a00367c82 */ /* 0x000fc60008000000 */
[----:B------:R-:W-:Y:S01]  /*0890*/  MOV R8, UR9 ;  /* 0x0000000900087c02 */ /* 0x000fe20008000f00 */
[----:B------:R-:W-:Y:S06]  /*08a0*/  BRA `(.L_x_522) ;  /* 0x00000000001c7947 */ /* 0x000fec0003800000 */
.L_x_521:
[----:B------:R-:W1:Y:S01]  /*08b0*/  LDCU.64 UR14, c[0x0][0x3b8] ;  /* 0x00007700ff0e77ac */ /* 0x000e620008000a00 */
[----:B------:R-:W-:-:S04]  /*08c0*/  UIADD3 UR5, UPT, UPT, UR39, UR41, URZ ;  /* 0x0000002927057290 */ /* 0x000fc8000fffe0ff */
[----:B-1----:R-:W-:Y:S02]  /*08d0*/  UIMAD.WIDE.U32 UR8, UR5, UR14, URZ ;  /* 0x0000000e050872a5 */ /* 0x002fe4000f8e00ff */
[----:B------:R-:W-:-:S04]  /*08e0*/  UIMAD UR5, UR5, UR15, URZ ;  /* 0x0000000f050572a4 */ /* 0x000fc8000f8e02ff */
[----:B------:R-:W-:Y:S01]  /*08f0*/  UIADD3 UR5, UPT, UPT, UR9, UR5, URZ ;  /* 0x0000000509057290 */ /* 0x000fe2000fffe0ff */
[----:B------:R-:W-:-:S05]  /*0900*/  UMOV UR54, UR8 ;  /* 0x0000000800367c82 */ /* 0x000fca0008000000 */
[----:B------:R-:W-:-:S07]  /*0910*/  MOV R8, UR5 ;  /* 0x0000000500087c02 */ /* 0x000fce0008000f00 */
.L_x_522:
        /* <DEDUP_REMOVED lines=40> */
.L_x_523:
[----:B------:R-:W1:Y:S01]  /*0ba0*/  LDCU.64 UR12, c[0x0][0x3c0] ;  /* 0x00007800ff0c77ac */ /* 0x000e620008000a00 */
[----:B------:R-:W-:-:S04]  /*0bb0*/  UIADD3 UR8, UPT, UPT, UR39, UR41, URZ ;  /* 0x0000002927087290 */ /* 0x000fc8000fffe0ff */
[----:B-1----:R-:W-:Y:S02]  /*0bc0*/  UIMAD.WIDE.U32 UR50, UR8, UR12, URZ ;  /* 0x0000000c083272a5 */ /* 0x002fe4000f8e00ff */
[----:B------:R-:W-:-:S04]  /*0bd0*/  UIMAD UR8, UR8, UR13, URZ ;  /* 0x0000000d080872a4 */ /* 0x000fc8000f8e02ff */
[----:B------:R-:W-:-:S06]  /*0be0*/  UIADD3 UR8, UPT, UPT, UR51, UR8, URZ ;  /* 0x0000000833087290 */ /* 0x000fcc000fffe0ff */
[----:B------:R-:W-:-:S07]  /*0bf0*/  MOV R9, UR8 ;  /* 0x0000000800097c02 */ /* 0x000fce0008000f00 */
.L_x_524:
[----:B------:R-:W1:Y:S01]  /*0c00*/  @!UP1 LDCU.64 UR10, c[0x0][0x588] ;  /* 0x0000b100ff0a97ac */ /* 0x000e620008000a00 */
[----:B------:R-:W2:Y:S01]  /*0c10*/  @UP1 LDCU.64 UR8, c[0x0][0x590] ;  /* 0x0000b200ff0817ac */ /* 0x000ea20008000a00 */
[----:B------:R-:W3:Y:S01]  /*0c20*/  LDCU UR16, c[0x0][0x3e0] ;  /* 0x00007c00ff1077ac */ /* 0x000ee20008000800 */
[----:B------:R-:W3:Y:S01]  /*0c30*/  LDCU UR49, c[0x0][0x44c] ;  /* 0x00008980ff3177ac */ /* 0x000ee20008000800 */
[----:B-1----:R-:W-:-:S04]  /*0c40*/  @!UP1 UIMAD.WIDE.U32 UR64, UR25, UR10, URZ ;  /* 0x0000000a194092a5 */ /* 0x002fc8000f8e00ff */
[----:B------:R-:W-:Y:S02]  /*0c50*/  @!UP1 UIMAD UR51, UR25, UR11, UR65 ;  /* 0x0000000b193392a4 */ /* 0x000fe4000f8e0241 */
[----:B--2---:R-:W-:-:S04]  /*0c60*/  @UP1 UIMAD.WIDE.U32 UR10, UR17, UR8, URZ ;  /* 0x00000008110a12a5 */ /* 0x004fc8000f8e00ff */
[----:B------:R-:W-:Y:S02]  /*0c70*/  @UP1 UIMAD UR51, UR17, UR9, UR11 ;  /* 0x00000009113312a4 */ /* 0x000fe4000f8e020b */
[----:B---3--:R-:W-:Y:S01]  /*0c80*/  UIMAD.WIDE UR60, UR16, UR49, URZ ;  /* 0x00000031103c72a5 */ /* 0x008fe2000f8e02ff */
[----:B------:R-:W-:Y:S01]  /*0c90*/  @UP1 UMOV UR64, UR10 ;  /* 0x0000000a00401c82 */ /* 0x000fe20008000000 */
[----:B------:R-:W-:Y:S10]  /*0ca0*/  BRA.U UP1, `(.L_x_525) ;  /* 0x0000000101447547 */ /* 0x000ff4000b800000 */
[----:B------:R-:W1:Y:S02]  /*0cb0*/  LDCU UR8, c[0x0][0x444] ;  /* 0x00008880ff0877ac */ /* 0x000e640008000800 */
[----:B-1----:R-:W-:Y:S02]  /*0cc0*/  USHF.R.S32.HI UR9, URZ, 0x1f, UR8 ;  /* 0x0000001fff097899 */ /* 0x002fe40008011408 */
[----:B------:R-:W-:Y:S02]  /*0cd0*/  UIMAD.WIDE.U32 UR58, UR25, UR8, URZ ;  /* 0x00000008193a72a5 */ /* 0x000fe4000f8e00ff */
[----:B------:R-:W-:Y:S02]  /*0ce0*/  UIMAD UR8, UR9, UR25, URZ ;  /* 0x00000019090872a4 */ /* 0x000fe4000f8e02ff */
[----:B------:R-:W-:Y:S02]  /*0cf0*/  USHF.R.S32.HI UR9, URZ, 0x1f, UR16 ;  /* 0x0000001fff097899 */ /* 0x000fe40008011410 */
[----:B------:R-:W-:-:S02]  /*0d00*/  UIADD3 UR8, UPT, UPT, UR59, UR8, URZ ;  /* 0x000000083b087290 */ /* 0x000fc4000fffe0ff */
[----:B------:R-:W-:Y:S02]  /*0d10*/  UIMAD.WIDE.U32 UR10, UR58, UR16, URZ ;  /* 0x000000103a0a72a5 */ /* 0x000fe4000f8e00ff */
[----:B------:R-:W-:-:S04]  /*0d20*/  UIMAD UR8, UR8, UR16, URZ ;  /* 0x00000010080872a4 */ /* 0x000fc8000f8e02ff */
[----:B------:R-:W-:Y:S02]  /*0d30*/  UIMAD UR8, UR9, UR58, UR8 ;  /* 0x0000003a090872a4 */ /* 0x000fe4000f8e0208 */
[----:B------:R-:W-:Y:S02]  /*0d40*/  USHF.R.S32.HI UR9, URZ, 0x1f, UR49 ;  /* 0x0000001fff097899 */ /* 0x000fe40008011431 */
[----:B------:R-:W-:Y:S02]  /*0d50*/  UIADD3 UR8, UPT, UPT, UR11, UR8, URZ ;  /* 0x000000080b087290 */ /* 0x000fe4000fffe0ff */
[----:B------:R-:W-:Y:S02]  /*0d60*/  UIMAD.WIDE.U32 UR58, UR10, UR49, URZ ;  /* 0x000000310a3a72a5 */ /* 0x000fe4000f8e00ff */
[----:B------:R-:W-:-:S04]  /*0d70*/  UIMAD UR8, UR8, UR49, URZ ;  /* 0x00000031080872a4 */ /* 0x000fc8000f8e02ff */
[----:B------:R-:W-:-:S03]  /*0d80*/  UIMAD UR8, UR9, UR10, UR8 ;  /* 0x0000000a090872a4 */ /* 0x000fc6000f8e0208 */
[----:B------:R-:W-:Y:S01]  /*0d90*/  UMOV UR10, UR58 ;  /* 0x0000003a000a7c82 */ /* 0x000fe20008000000 */
[----:B------:R-:W-:Y:S01]  /*0da0*/  UIADD3 UR8, UPT, UPT, UR59, UR8, URZ ;  /* 0x000000083b087290 */ /* 0x000fe2000fffe0ff */
[----:B------:R-:W-:Y:S11]  /*0db0*/  BRA `(.L_x_526) ;  /* 0x00000000000c7947 */ /* 0x000ff60003800000 */
.L_x_525:
[----:B------:R-:W-:Y:S02]  /*0dc0*/  UIMAD.WIDE.U32 UR10, UR60, UR17, URZ ;  /* 0x000000113c0a72a5 */ /* 0x000fe4000f8e00ff */
[----:B------:R-:W-:-:S04]  /*0dd0*/  UIMAD UR8, UR61, UR17, URZ ;  /* 0x000000113d0872a4 */ /* 0x000fc8000f8e02ff */
[----:B------:R-:W-:-:S12]  /*0de0*/  UIADD3 UR8, UPT, UPT, UR11, UR8, URZ ;  /* 0x000000080b087290 */ /* 0x000fd8000fffe0ff */
.L_x_526:
[----:B------:R-:W1:Y:S01]  /*0df0*/  LDCU.U8 UR9, c[0x0][0x548] ;  /* 0x0000a900ff0977ac */ /* 0x000e620008000000 */
[----:B------:R-:W-:Y:S01]  /*0e00*/  UMOV UR25, UR19 ;  /* 0x0000001300197c82 */ /* 0x000fe20008000000 */
[----:B------:R-:W2:Y:S01]  /*0e10*/  LDCU.U8 UR62, c[0x0][0x5f0] ;  /* 0x0000be00ff3e77ac */ /* 0x000ea20008000000 */
[----:B------:R-:W-:Y:S02]  /*0e20*/  USHF.L.U32 UR47, UR25, 0x7, URZ ;  /* 0x00000007192f7899 */ /* 0x000fe400080006ff */
[----:B------:R-:W-:Y:S02]  /*0e30*/  UIMAD UR59, UR24, UR49, URZ ;  /* 0x00000031183b72a4 */ /* 0x000fe4000f8e02ff */
[----:B------:R-:W-:-:S04]  /*0e40*/  USEL UR11, UR47, URZ, UP5 ;  /* 0x000000ff2f0b7287 */ /* 0x000fc8000a800000 */
[----:B------:R-:W-:Y:S02]  /*0e50*/  UIADD3 UR11, UP0, UPT, UR52, UR11, URZ ;  /* 0x0000000b340b7290 */ /* 0x000fe4000ff1e0ff */
[----:B-1----:R-:W-:Y:S02]  /*0e60*/  UISETP.NE.AND UP1, UPT, UR9, URZ, UPT ;  /* 0x000000ff0900728c */ /* 0x002fe4000bf25270 */
[----:B------:R-:W-:Y:S02]  /*0e70*/  UIADD3.X UR58, UPT, UPT, URZ, UR55, URZ, UP0, !UPT ;  /* 0x00000037ff3a7290 */ /* 0x000fe400087fe4ff */
[----:B------:R-:W-:Y:S02]  /*0e80*/  UIMAD.WIDE.U32 UR66, UR11, UR60, URZ ;  /* 0x0000003c0b4272a5 */ /* 0x000fe4000f8e00ff */
[----:B------:R-:W-:-:S04]  /*0e90*/  UIMAD UR58, UR58, UR60, URZ ;  /* 0x0000003c3a3a72a4 */ /* 0x000fc8000f8e02ff */
[----:B------:R-:W-:-:S04]  /*0ea0*/  UIMAD UR58, UR61, UR11, UR58 ;  /* 0x0000000b3d3a72a4 */ /* 0x000fc8000f8e023a */
[----:B------:R-:W-:Y:S01]  /*0eb0*/  UIADD3 UR58, UPT, UPT, UR67, UR58, URZ ;  /* 0x0000003a433a7290 */ /* 0x000fe2000fffe0ff */
[----:B--2---:R-:W-:Y:S11]  /*0ec0*/  BRA.U !UP1, `(.L_x_527) ;  /* 0x00000001091c7547 */ /* 0x004ff6000b800000 */
[----:B------:R-:W1:Y:S01]  /*0ed0*/  LDCU UR9, c[0x0][0x434] ;  /* 0x00008680ff0977ac */ /* 0x000e620008000800 */
[----:B------:R-:W2:Y:S01]  /*0ee0*/  LDCU UR61, c[0x0][0x454] ;  /* 0x00008a80ff3d77ac */ /* 0x000ea20008000800 */
[----:B------:R-:W-:Y:S02]  /*0ef0*/  UISETP.NE.AND UP0, UPT, UR17, -0x1, UPT ;  /* 0xffffffff1100788c */ /* 0x000fe4000bf05270 */
[----:B-1----:R-:W-:-:S04]  /*0f00*/  UIMAD UR9, UR25, UR9, URZ ;  /* 0x00000009190972a4 */ /* 0x002fc8000f8e02ff */
[----:B------:R-:W-:-:S04]  /*0f10*/  USEL UR9, UR9, UR17, !UP0 ;  /* 0x0000001109097287 */ /* 0x000fc8000c000000 */
[----:B--2---:R-:W-:Y:S01]  /*0f20*/  UIMAD UR61, UR24, UR61, UR9 ;  /* 0x0000003d183d72a4 */ /* 0x004fe2000f8e0209 */
[----:B------:R-:W-:Y:S05]  /*0f30*/  BRA `(.L_x_528) ;  /* 0x00000000000c7947 */ /* 0x000fea0003800000 */
.L_x_527:
[----:B------:R-:W1:Y:S01]  /*0f40*/  LDCU UR61, c[0x0][0x434] ;  /* 0x00008680ff3d77ac */ /* 0x000e620008000800 */
[----:B------:R-:W-:-:S04]  /*0f50*/  UIMAD UR9, UR25, UR16, UR24 ;  /* 0x00000010190972a4 */ /* 0x000fc8000f8e0218 */
[----:B-1----:R-:W-:Y:S02]  /*0f60*/  UIMAD UR61, UR9, UR61, URZ ;  /* 0x0000003d093d72a4 */ /* 0x002fe4000f8e02ff */
.L_x_528:
[----:B------:R-:W-:Y:S01]  /*0f70*/  UIADD3 UR57, UPT, UPT, UR45, -0x1, URZ ;  /* 0xffffffff2d397890 */ /* 0x000fe2000fffe0ff */
[----:B------:R-:W-:Y:S09]  /*0f80*/  BRA.U !UP1, `(.L_x_529) ;  /* 0x0000000109247547 */ /* 0x000ff2000b800000 */
        /* <DEDUP_REMOVED lines=9> */
.L_x_529:
[----:B------:R-:W1:Y:S01]  /*1020*/  LDCU UR60, c[0x0][0x444] ;  /* 0x00008880ff3c77ac */ /* 0x000e620008000800 */
[----:B------:R-:W-:-:S04]  /*1030*/  UIMAD UR9, UR25, UR16, UR24 ;  /* 0x00000010190972a4 */ /* 0x000fc8000f8e0218 */
[----:B-1----:R-:W-:-:S12]  /*1040*/  UIMAD UR60, UR9, UR60, URZ ;  /* 0x0000003c093c72a4 */ /* 0x002fd8000f8e02ff */
.L_x_530:
[----:B------:R-:W-:Y:S01]  /*1050*/  USHF.R.S32.HI UR9, URZ, 0x1f, UR59 ;  /* 0x0000001fff097899 */ /* 0x000fe2000801143b */
[----:B------:R-:W1:Y:S01]  /*1060*/  S2R R226, SR_TID.X ;  /* 0x0000000000e27919 */ /* 0x000e620000002100 */
[----:B------:R-:W-:Y:S01]  /*1070*/  UIADD3 UR59, UP1, UP0, UR66, UR10, UR59 ;  /* 0x0000000a423b7290 */ /* 0x000fe2000f83e03b */
[----:B------:R-:W-:Y:S01]  /*1080*/  IMAD.MOV.U32 R21, RZ, RZ, RZ ;  /* 0x000000ffff157224 */ /* 0x000fe200078e00ff */
[----:B------:R-:W-:Y:S01]  /*1090*/  UIADD3 UR48, UPT, UPT, UR30, UR46, URZ ;  /* 0x0000002e1e307290 */ /* 0x000fe2000fffe0ff */
[----:B------:R-:W-:Y:S01]  /*10a0*/  ISETP.NE.AND P3, PT, RZ, UR62, PT ;  /* 0x0000003eff007c0c */ /* 0x000fe2000bf65270 */
[----:B------:R-:W-:Y:S01]  /*10b0*/  UIADD3.X UR58, UPT, UPT, UR58, UR8, UR9, UP1, UP0 ;  /* 0x000000083a3a7290 */ /* 0x000fe20008fe0409 */
[----:B------:R-:W-:Y:S01]  /*10c0*/  BSSY.RECONVERGENT B1, `(.L_x_520) ;  /* 0x00008af000017945 */ /* 0x000fe20003800200 */
[----:B------:R-:W-:Y:S01]  /*10d0*/  UIMAD UR49, UR16, UR49, URZ ;  /* 0x00000031103172a4 */ /* 0x000fe2000f8e02ff */
[----:B------:R-:W2:Y:S02]  /*10e0*/  LDCU.64 UR62, c[0x0][0x420] ;  /* 0x00008400ff3e77ac */ /* 0x000ea40008000a00 */
[----:B------:R-:W3:Y:S01]  /*10f0*/  LDCU UR9, c[0x0][0x508] ;  /* 0x0000a100ff0977ac */ /* 0x000ee20008000800 */
[----:B------:R-:W-:-:S02]  /*1100*/  ULEA UR60, UR57, UR60, 0x6 ;  /* 0x0000003c393c7291 */ /* 0x000fc4000f8e30ff */
[----:B------:R-:W-:Y:S02]  /*1110*/  ULEA UR61, UR57, UR61, 0x6 ;  /* 0x0000003d393d7291 */ /* 0x000fe4000f8e30ff */
[----:B---3--:R-:W-:Y:S01]  /*1120*/  UIADD3 UR9, UPT, UPT, UR48, -UR9, -UR38 ;  /* 0x8000000930097290 */ /* 0x008fe2000fffe826 */
[----:B-1----:R-:W-:Y:S01]  /*1130*/  IMAD.SHL.U32 R4, R226, 0x8, RZ ;  /* 0x00000008e2047824 */ /* 0x002fe200078e00ff */
[--C-:B------:R-:W-:Y:S02]  /*1140*/  SHF.R.U32.HI R5, RZ, 0x3, R226.reuse ;  /* 0x00000003ff057819 */ /* 0x100fe400000116e2 */
[----:B------:R-:W-:Y:S01]  /*1150*/  USHF.R.S32.HI UR8, URZ, 0x1f, UR9 ;  /* 0x0000001fff087899 */ /* 0x000fe20008011409 */
[----:B------:R-:W-:Y:S02]  /*1160*/  SHF.R.U32.HI R17, RZ, 0x5, R226 ;  /* 0x00000005ff117819 */ /* 0x000fe400000116e2 */
[----:B------:R-:W-:Y:S01]  /*1170*/  LOP3.LUT R20, R4, 0x38, RZ, 0xc0, !PT ;  /* 0x0000003804147812 */ /* 0x000fe200078ec0ff */
[----:B------:R-:W-:-:S03]  /*1180*/  ULEA.HI UR8, UR8, UR9, URZ, 0x6 ;  /* 0x0000000908087291 */ /* 0x000fc6000f8f30ff */
[----:B------:R-:W-:Y:S01]  /*1190*/  IADD3 R2, P0, PT, R20, UR64, RZ ;  /* 0x0000004014027c10 */ /* 0x000fe2000ff1e0ff */
[----:B------:R-:W-:Y:S01]  /*11a0*/  USHF.R.S32.HI UR47, URZ, 0x6, UR8 ;  /* 0x00000006ff2f7899 */ /* 0x000fe20008011408 */
[----:B------:R-:W1:Y:S03]  /*11b0*/  LDCU.64 UR64, c[0x0][0x5e8] ;  /* 0x0000bd00ff4077ac */ /* 0x000e660008000a00 */
[----:B------:R-:W-:Y:S01]  /*11c0*/  IMAD.X R3, RZ, RZ, UR51, P0 ;  /* 0x00000033ff037e24 */ /* 0x000fe200080e06ff */
[----:B------:R-:W-:Y:S02]  /*11d0*/  UISETP.LT.AND UP0, UPT, URZ, UR47, UPT ;  /* 0x0000002fff00728c */ /* 0x000fe4000bf01270 */
[----:B------:R-:W3:Y:S02]  /*11e0*/  LDCU.128 UR8, c[0x0][0x590] ;  /* 0x0000b200ff0877ac */ /* 0x000ee40008000c00 */
[----:B------:R-:W-:-:S04]  /*11f0*/  USEL UR47, URZ, UR47, !UP0 ;  /* 0x0000002fff2f7287 */ /* 0x000fc8000c000000 */
[----:B------:R-:W-:Y:S02]  /*1200*/  UISETP.GT.AND UP0, UPT, UR45, UR47, UPT ;  /* 0x0000002f2d00728c */ /* 0x000fe4000bf04270 */
[----:B---3--:R-:W-:Y:S01]  /*1210*/  UIMAD UR17, UR55, UR8, URZ ;  /* 0x00000008371172a4 */ /* 0x008fe2000f8e02ff */
[----:B------:R-:W-:Y:S01]  /*1220*/  IMAD.U32 R10, RZ, RZ, UR8 ;  /* 0x00000008ff0a7e24 */ /* 0x000fe2000f8e00ff */
[----:B------:R-:W-:Y:S01]  /*1230*/  MOV R12, UR10 ;  /* 0x0000000a000c7c02 */ /* 0x000fe20008000f00 */
[----:B------:R-:W-:Y:S01]  /*1240*/  IMAD.U32 R14, RZ, RZ, UR11 ;  /* 0x0000000bff0e7e24 */ /* 0x000fe2000f8e00ff */
[----:B------:R-:W-:Y:S01]  /*1250*/  UIMAD UR17, UR52, UR9, UR17 ;  /* 0x00000009341172a4 */ /* 0x000fe2000f8e0211 */
[----:B------:R-:W-:Y:S01]  /*1260*/  IMAD.WIDE.U32 R10, R10, UR52, R2 ;  /* 0x000000340a0a7c25 */ /* 0x000fe2000f8e0002 */
[----:B------:R-:W3:Y:S01]  /*1270*/  LDCU.64 UR10, c[0x0][0x550] ;  /* 0x0000aa00ff0a77ac */ /* 0x000ee20008000a00 */
[----:B------:R-:W4:Y:S03]  /*1280*/  LDC.64 R2, c[0x0][0x3b0] ;  /* 0x0000ec00ff027b82 */ /* 0x000f260000000a00 */
[----:B------:R-:W-:Y:S01]  /*1290*/  VIADD R11, R11, UR17 ;  /* 0x000000110b0b7c36 */ /* 0x000fe20008000000 */
[----:B------:R-:W-:Y:S01]  /*12a0*/  USHF.L.U64.HI UR51, UR8, 0x5, UR9 ;  /* 0x0000000508337899 */ /* 0x000fe20008010209 */
[----:B------:R-:W-:-:S03]  /*12b0*/  IMAD.WIDE.U32 R12, R12, UR24, R10 ;  /* 0x000000180c0c7c25 */ /* 0x000fc6000f8e000a */
[----:B------:R-:W5:Y:S01]  /*12c0*/  LDCU.64 UR16, c[0x0][0x3c8] ;  /* 0x00007900ff1077ac */ /* 0x000f620008000a00 */
[----:B------:R-:W2:Y:S01]  /*12d0*/  LDC.64 R10, c[0x0][0x5f8] ;  /* 0x00017e00ff0a7b82 */ /* 0x000ea20000000a00 */
[----:B------:R-:W-:Y:S02]  /*12e0*/  IMAD R15, R14, UR24, R13 ;  /* 0x000000180e0f7c24 */ /* 0x000fe4000f8e020d */
[----:B------:R-:W-:Y:S01]  /*12f0*/  IMAD.MOV.U32 R14, RZ, RZ, R12 ;  /* 0x000000ffff0e7224 */ /* 0x000fe200078e000c */
[----:B------:R-:W-:-:S03]  /*1300*/  LOP3.LUT R12, R226, 0x1f, RZ, 0xc0, !PT ;  /* 0x0000001fe20c7812 */ /* 0x000fc600078ec0ff */
[----:B------:R-:W-:-:S04]  /*1310*/  IMAD.WIDE.U32 R14, R5, UR8, R14 ;  /* 0x00000008050e7c25 */ /* 0x000fc8000f8e000e */
[----:B------:R-:W-:Y:S01]  /*1320*/  IMAD R12, R17, UR49, R12 ;  /* 0x00000031110c7c24 */ /* 0x000fe2000f8e020c */
[----:B---3--:R-:W-:Y:S01]  /*1330*/  LEA R242, P2, R14, UR10, 0x1 ;  /* 0x0000000a0ef27c11 */ /* 0x008fe2000f8408ff */
[C---:B----4-:R-:W-:Y:S02]  /*1340*/  IMAD R0, R2.reuse, UR55, RZ ;  /* 0x0000003702007c24 */ /* 0x050fe4000f8e02ff */
[----:B------:R-:W-:Y:S01]  /*1350*/  IMAD.WIDE.U32 R18, R2, UR52, R20 ;  /* 0x0000003402127c25 */ /* 0x000fe2000f8e0014 */
[----:B-----5:R-:W-:-:S03]  /*1360*/  MOV R16, UR16 ;  /* 0x0000001000107c02 */ /* 0x020fc60008000f00 */
[----:B------:R-:W-:Y:S01]  /*1370*/  IMAD R13, R3, UR52, R0 ;  /* 0x00000034030d7c24 */ /* 0x000fe2000f8e0200 */
[----:B------:R-:W-:Y:S01]  /*1380*/  IADD3 R22, P0, PT, R18, UR56, RZ ;  /* 0x0000003812167c10 */ /* 0x000fe2000ff1e0ff */
[----:B------:R-:W-:Y:S01]  /*1390*/  IMAD R0, R5, UR9, R15 ;  /* 0x0000000905007c24 */ /* 0x000fe2000f8e020f */
[----:B------:R-:W-:Y:S02]  /*13a0*/  USHF.L.U32 UR52, UR8, 0x5, URZ ;  /* 0x0000000508347899 */ /* 0x000fe400080006ff */
[----:B------:R-:W-:Y:S01]  /*13b0*/  IADD3.X R23, PT, PT, R19, UR53, R13, P0, !PT ;  /* 0x0000003513177c10 */ /* 0x000fe200087fe40d */
[----:B--2---:R-:W-:Y:S01]  /*13c0*/  IMAD.WIDE.U32 R18, R10, UR22, RZ ;  /* 0x000000160a127c25 */ /* 0x004fe2000f8e00ff */
[----:B------:R-:W2:Y:S01]  /*13d0*/  LDCU.64 UR8, c[0x0][0x380] ;  /* 0x00007000ff0877ac */ /* 0x000ea20008000a00 */
[----:B------:R-:W-:Y:S02]  /*13e0*/  LEA.HI.X R243, R14, UR11, R0, 0x1, P2 ;  /* 0x0000000b0ef37c11 */ /* 0x000fe400090f0c00 */
[----:B------:R-:W-:Y:S01]  /*13f0*/  IMAD.U32 R13, RZ, RZ, UR17 ;  /* 0x00000011ff0d7e24 */ /* 0x000fe2000f8e00ff */
[----:B------:R-:W3:Y:S01]  /*1400*/  LDCU.64 UR16, c[0x0][0x570] ;  /* 0x0000ae00ff1077ac */ /* 0x000ee20008000a00 */
[----:B------:R-:W-:Y:S01]  /*1410*/  SEL R15, R18, RZ, P3 ;  /* 0x000000ff120f7207 */ /* 0x000fe20001800000 */
[----:B------:R-:W-:Y:S01]  /*1420*/  IMAD R11, R11, UR22, R19 ;  /* 0x000000160b0b7c24 */ /* 0x000fe2000f8e0213 */
[----:B------:R-:W-:-:S02]  /*1430*/  USHF.L.U32 UR53, UR49, 0x6, URZ ;  /* 0x0000000631357899 */ /* 0x000fc400080006ff */
[----:B------:R-:W-:Y:S01]  /*1440*/  IADD3 R10, P1, P0, R12, UR59, R15 ;  /* 0x0000003b0c0a7c10 */ /* 0x000fe2000f83e00f */
[----:B------:R-:W-:Y:S01]  /*1450*/  IMAD.WIDE.U32 R16, R16, UR24, R22 ;  /* 0x0000001810107c25 */ /* 0x000fe2000f8e0016 */
[----:B------:R-:W-:Y:S01]  /*1460*/  SHF.R.S32.HI R12, RZ, 0x1f, R12 ;  /* 0x0000001fff0c7819 */ /* 0x000fe2000001140c */
[----:B-1----:R-:W-:Y:S01]  /*1470*/  UIMAD.WIDE UR10, UR60, 0x4, UR64 ;  /* 0x000000043c0a78a5 */ /* 0x002fe2000f8e0240 */
[----:B------:R-:W-:Y:S01]  /*1480*/  SEL R11, R11, RZ, P3 ;  /* 0x000000ff0b0b7207 */ /* 0x000fe20001800000 */
[----:B------:R-:W-:-:S03]  /*1490*/  IMAD R17, R13, UR24, R17 ;  /* 0x000000180d117c24 */ /* 0x000fc6000f8e0211 */
[----:B------:R-:W-:Y:S01]  /*14a0*/  IADD3.X R12, PT, PT, R12, UR58, R11, P1, P0 ;  /* 0x0000003a0c0c7c10 */ /* 0x000fe20008fe040b */
[----:B------:R-:W-:Y:S01]  /*14b0*/  IMAD.U32 R11, RZ, RZ, UR53 ;  /* 0x00000035ff0b7e24 */ /* 0x000fe2000f8e00ff */
[----:B------:R-:W-:Y:S01]  /*14c0*/  IADD3 R10, P0, PT, R10, UR53, RZ ;  /* 0x000000350a0a7c10 */ /* 0x000fe2000ff1e0ff */
[----:B------:R-:W-:Y:S01]  /*14d0*/  IMAD.WIDE.U32 R14, R5, R2, R16 ;  /* 0x00000002050e7225 */ /* 0x000fe200078e0010 */
[----:B------:R-:W-:Y:S01]  /*14e0*/  LOP3.LUT R17, R20, 0x40, RZ, 0xfc, !PT ;  /* 0x0000004014117812 */ /* 0x000fe200078efcff */
[----:B------:R-:W-:Y:S01]  /*14f0*/  UIMAD.WIDE UR58, UR61, 0x4, UR62 ;  /* 0x000000043d3a78a5 */ /* 0x000fe2000f8e023e */
[----:B------:R-:W-:Y:S01]  /*1500*/  LEA.HI.X.SX32 R11, R11, R12, 0x1, P0 ;  /* 0x0000000c0b0b7211 */ /* 0x000fe200000f0eff */
[----:B------:R-:W-:Y:S01]  /*1510*/  IMAD R0, R5, R3, R15 ;  /* 0x0000000305007224 */ /* 0x000fe200078e020f */
[----:B---3--:R-:W-:Y:S02]  /*1520*/  LEA R240, P0, R10, UR16, 0x2 ;  /* 0x000000100af07c11 */ /* 0x008fe4000f8010ff */
[----:B--2---:R-:W-:-:S02]  /*1530*/  LEA R244, P1, R14, UR8, 0x1 ;  /* 0x000000080ef47c11 */ /* 0x004fc4000f8208ff */
[----:B------:R-:W-:Y:S01]  /*1540*/  LEA.HI.X R241, R10, UR17, R11, 0x2, P0 ;  /* 0x000000110af17c11 */ /* 0x000fe200080f140b */
[----:B------:R-:W-:Y:S01]  /*1550*/  IMAD.SHL.U32 R11, R2, 0x20, RZ ;  /* 0x00000020020b7824 */ /* 0x000fe200078e00ff */
[C---:B------:R-:W-:Y:S02]  /*1560*/  IADD3 R10, P0, PT, R5.reuse, 0x20, RZ ;  /* 0x00000020050a7810 */ /* 0x040fe40007f1e0ff */
[----:B------:R-:W-:Y:S02]  /*1570*/  LEA.HI.X R245, R14, UR9, R0, 0x1, P1 ;  /* 0x000000090ef57c11 */ /* 0x000fe400088f0c00 */
[----:B------:R-:W-:Y:S01]  /*1580*/  SHF.L.U64.HI R3, R2, 0x5, R3 ;  /* 0x0000000502037819 */ /* 0x000fe20000010203 */
[----:B------:R-:W-:Y:S01]  /*1590*/  IMAD.X R2, RZ, RZ, RZ, P0 ;  /* 0x000000ffff027224 */ /* 0x000fe200000e06ff */
[----:B------:R-:W-:Y:S02]  /*15a0*/  IADD3 R12, PT, PT, R5, 0x20, RZ ;  /* 0x00000020050c7810 */ /* 0x000fe40007ffe0ff */
[----:B------:R-:W-:-:S02]  /*15b0*/  LOP3.LUT R16, R20, 0x80, RZ, 0xfc, !PT ;  /* 0x0000008014107812 */ /* 0x000fc400078efcff */
        /* <DEDUP_REMOVED lines=15> */
.L_x_532:
[----:B------:R-:W1:Y:S01]  /*16b0*/  LDCU.64 UR12, c[0x0][0x5c0] ;  /* 0x0000b800ff0c77ac */ /* 0x000e620008000a00 */
[----:B------:R-:W-:-:S04]  /*16c0*/  UIADD3 UR8, UPT, UPT, UR39, UR41, URZ ;  /* 0x0000002927087290 */ /* 0x000fc8000fffe0ff */
[----:B-1----:R-:W-:Y:S02]  /*16d0*/  UIMAD.WIDE.U32 UR16, UR8, UR12, URZ ;  /* 0x0000000c081072a5 */ /* 0x002fe4000f8e00ff */
[----:B------:R-:W-:-:S04]  /*16e0*/  UIMAD UR8, UR8, UR13, URZ ;  /* 0x0000000d080872a4 */ /* 0x000fc8000f8e02ff */
[----:B------:R-:W-:-:S06]  /*16f0*/  UIADD3 UR8, UPT, UPT, UR17, UR8, URZ ;  /* 0x0000000811087290 */ /* 0x000fcc000fffe0ff */
[----:B------:R-:W-:Y:S02]  /*1700*/  MOV R3, UR8 ;  /* 0x0000000800037c02 */ /* 0x000fe40008000f00 */
.L_x_533:
        /* <DEDUP_REMOVED lines=13> */
.L_x_534:
[----:B------:R-:W1:Y:S01]  /*17e0*/  LDCU.64 UR10, c[0x0][0x5c8] ;  /* 0x0000b900ff0a77ac */ /* 0x000e620008000a00 */
[----:B------:R-:W-:-:S04]  /*17f0*/  UIADD3 UR39, UPT, UPT, UR39, UR41, URZ ;  /* 0x0000002927277290 */ /* 0x000fc8000fffe0ff */
[----:B-1----:R-:W-:Y:S02]  /*1800*/  UIMAD.WIDE.U32 UR14, UR39, UR10, URZ ;  /* 0x0000000a270e72a5 */ /* 0x002fe4000f8e00ff */
[----:B------:R-:W-:-:S04]  /*1810*/  UIMAD UR39, UR39, UR11, URZ ;  /* 0x0000000b272772a4 */ /* 0x000fc8000f8e02ff */
[----:B------:R-:W-:-:S06]  /*1820*/  UIADD3 UR39, UPT, UPT, UR15, UR39, URZ ;  /* 0x000000270f277290 */ /* 0x000fcc000fffe0ff */
[----:B------:R-:W-:-:S07]  /*1830*/  MOV R0, UR39 ;  /* 0x0000002700007c02 */ /* 0x000fce0008000f00 */
.L_x_535:
        /* <DEDUP_REMOVED lines=32> */
.L_x_537:
[----:B------:R-:W-:Y:S05]  /*1a40*/  BSYNC.RECONVERGENT B0 ;  /* 0x0000000000007941 */ /* 0x000fea0003800200 */
.L_x_536:
[----:B------:R-:W-:Y:S04]  /*1a50*/  BSSY.RECONVERGENT B0, `(.L_x_538) ;  /* 0x0000014000007945 */ /* 0x000fe80003800200 */
        /* <DEDUP_REMOVED lines=19> */
.L_x_539:
[----:B------:R-:W-:Y:S05]  /*1b90*/  BSYNC.RECONVERGENT B0 ;  /* 0x0000000000007941 */ /* 0x000fea0003800200 */
.L_x_538:
[----:B------:R-:W3:Y:S01]  /*1ba0*/  LDCU.64 UR8, c[0x0][0x5e0] ;  /* 0x0000bc00ff0877ac */ /* 0x000ee20008000a00 */
[----:B------:R-:W-:Y:S01]  /*1bb0*/  MOV R3, UR10 ;  /* 0x0000000a00037c02 */ /* 0x000fe20008000f00 */
[----:B------:R-:W-:Y:S01]  /*1bc0*/  BSSY.RECONVERGENT B0, `(.L_x_540) ;  /* 0x000001b000007945 */ /* 0x000fe20003800200 */
[----:B------:R-:W-:-:S03]  /*1bd0*/  UIMAD UR5, UR5, UR10, URZ ;  /* 0x0000000a050572a4 */ /* 0x000fc6000f8e02ff */
[----:B--2---:R-:W-:Y:S01]  /*1be0*/  IMAD.WIDE.U32 R6, R3, UR30, R20 ;  /* 0x0000001e03067c25 */ /* 0x004fe2000f8e0014 */
        /* <DEDUP_REMOVED lines=24> */
.L_x_541:
[----:B------:R-:W-:Y:S05]  /*1d70*/  BSYNC.RECONVERGENT B0 ;  /* 0x0000000000007941 */ /* 0x000fea0003800200 */
.L_x_540:
[----:B------:R-:W-:Y:S05]  /*1d80*/  @P5 BRA `(.L_x_542) ;  /* 0x0000007c00885947 */ /* 0x000fea0003800000 */
[----:B------:R-:W2:Y:S01]  /*1d90*/  LDCU UR5, c[0x0][0x440] ;  /* 0x00008800ff0577ac */ /* 0x000ea20008000800 */
[----:B-1----:R-:W-:Y:S02]  /*1da0*/  IMAD R5, R2, UR10, RZ ;  /* 0x0000000a02057c24 */ /* 0x002fe4000f8e02ff */
        /* <DEDUP_REMOVED lines=8> */
[----:B-1----:R-:W-:-:S04]  /*1e30*/  LEA R4, P3, R2, UR8, 0x1 ;  /* 0x0000000802047c11 */ /* 0x002fc8000f8608ff */
        /* <DEDUP_REMOVED lines=8> */
.L_x_531:
        /* <DEDUP_REMOVED lines=38> */
.L_x_544:
[----:B------:R2:W-:Y:S04]  /*2120*/  STS.128 [R15+0x10000], RZ ;  /* 0x010000ff0f007388 */ /* 0x0005e80000000c00 */
[----:B------:R2:W-:Y:S04]  /*2130*/  STS.128 [R15+0x12000], RZ ;  /* 0x012000ff0f007388 */ /* 0x0005e80000000c00 */
[----:B------:R2:W-:Y:S04]  /*2140*/  STS.128 [R15+0x14000], RZ ;  /* 0x014000ff0f007388 */ /* 0x0005e80000000c00 */
[----:B------:R2:W-:Y:S02]  /*2150*/  STS.128 [R15+0x16000], RZ ;  /* 0x016000ff0f007388 */ /* 0x0005e40000000c00 */
.L_x_545:
[----:B------:R-:W-:Y:S05]  /*2160*/  BSYNC.RECONVERGENT B0 ;  /* 0x0000000000007941 */ /* 0x000fea0003800200 */
.L_x_543:
        /* <DEDUP_REMOVED lines=37> */
.L_x_547:
[----:B------:R-:W-:Y:S05]  /*23c0*/  BSYNC.RECONVERGENT B0 ;  /* 0x0000000000007941 */ /* 0x000fea0003800200 */
.L_x_546:
        /* <DEDUP_REMOVED lines=29> */
.L_x_549:
[----:B------:R1:W-:Y:S04]  /*25a0*/  STS.128 [R237], RZ ;  /* 0x000000ffed007388 */ /* 0x0003e80000000c00 */
[----:B------:R1:W-:Y:S04]  /*25b0*/  STS.128 [R237+0x2000], RZ ;  /* 0x002000ffed007388 */ /* 0x0003e80000000c00 */
[----:B------:R1:W-:Y:S04]  /*25c0*/  STS.128 [R237+0x4000], RZ ;  /* 0x004000ffed007388 */ /* 0x0003e80000000c00 */
[----:B------:R1:W-:Y:S02]  /*25d0*/  STS.128 [R237+0x6000], RZ ;  /* 0x006000ffed007388 */ /* 0x0003e40000000c00 */
.L_x_550:
[----:B------:R-:W-:Y:S05]  /*25e0*/  BSYNC.RECONVERGENT B0 ;  /* 0x0000000000007941 */ /* 0x000fea0003800200 */
.L_x_548:
[--C-:B------:R-:W-:Y:S01]  /*25f0*/  SHF.R.U32.HI R0, RZ, 0x1, R226.reuse ;  /* 0x00000001ff007819 */ /* 0x100fe200000116e2 */
[----:B----4-:R-:W-:Y:S01]  /*2600*/  IMAD.MOV.U32 R19, RZ, RZ, 0x4 ;  /* 0x00000004ff137424 */ /* 0x010fe200078e00ff */
[----:B------:R-:W-:Y:S01]  /*2610*/  SHF.R.U32.HI R13, RZ, 0x2, R226 ;  /* 0x00000002ff0d7819 */ /* 0x000fe200000116e2 */
[----:B------:R-:W-:Y:S01]  /*2620*/  IMAD.MOV.U32 R235, RZ, RZ, 0x7f800000 ;  /* 0x7f800000ffeb7424 */ /* 0x000fe200078e00ff */
[----:B------:R-:W-:Y:S01]  /*2630*/  LOP3.LUT R236, R0, 0x30, RZ, 0xc0, !PT ;  /* 0x0000003000ec7812 */ /* 0x000fe200078ec0ff */
[----:B------:R-:W-:-:S03]  /*2640*/  IMAD.MOV.U32 R234, RZ, RZ, 0x7f800000 ;  /* 0x7f800000ffea7424 */ /* 0x000fc600078e00ff */
[----:B------:R-:W-:-:S04]  /*2650*/  LOP3.LUT R236, R236, 0x7, R13, 0xf8, !PT ;  /* 0x00000007ecec7812 */ /* 0x000fc800078ef80d */
        /* <DEDUP_REMOVED lines=39> */
.L_x_552:
[----:B------:R-:W-:Y:S05]  /*28d0*/  BSYNC.RECONVERGENT B0 ;  /* 0x0000000000007941 */ /* 0x000fea0003800200 */
.L_x_551:
        /* <DEDUP_REMOVED lines=48> */
.L_x_554:
[----:B------:R2:W-:Y:S04]  /*2be0*/  STS.128 [R15+0x18000], RZ ;  /* 0x018000ff0f007388 */ /* 0x0005e80000000c00 */
[----:B------:R2:W-:Y:S04]  /*2bf0*/  STS.128 [R15+0x1a000], RZ ;  /* 0x01a000ff0f007388 */ /* 0x0005e80000000c00 */
[----:B------:R2:W-:Y:S04]  /*2c00*/  STS.128 [R15+0x1c000], RZ ;  /* 0x01c000ff0f007388 */ /* 0x0005e80000000c00 */
[----:B------:R2:W-:Y:S02]  /*2c10*/  STS.128 [R15+0x1e000], RZ ;  /* 0x01e000ff0f007388 */ /* 0x0005e40000000c00 */
.L_x_555:
[----:B------:R-:W-:Y:S05]  /*2c20*/  BSYNC.RECONVERGENT B0 ;  /* 0x0000000000007941 */ /* 0x000fea0003800200 */
.L_x_553:
        /* <DEDUP_REMOVED lines=40> */
.L_x_557:
[----:B------:R-:W-:Y:S05]  /*2eb0*/  BSYNC.RECONVERGENT B0 ;  /* 0x0000000000007941 */ /* 0x000fea0003800200 */
.L_x_556:
        /* <DEDUP_REMOVED lines=16> */
[----:B------:R-:W3:Y:S01]  /*2fc0*/  LDCU.64 UR8, c[0x0][0x390] ;  /* 0x00007200ff0877ac */ /* 0x000ee20008000a00 */
        /* <DEDUP_REMOVED lines=29> */
.L_x_559:
[----:B------:R2:W-:Y:S04]  /*31a0*/  STS.128 [R15+0x20000], RZ ;  /* 0x020000ff0f007388 */ /* 0x0005e80000000c00 */
[----:B------:R2:W-:Y:S04]  /*31b0*/  STS.128 [R15+0x22000], RZ ;  /* 0x022000ff0f007388 */ /* 0x0005e80000000c00 */
[----:B------:R2:W-:Y:S04]  /*31c0*/  STS.128 [R15+0x24000], RZ ;  /* 0x024000ff0f007388 */ /* 0x0005e80000000c00 */
[----:B------:R2:W-:Y:S02]  /*31d0*/  STS.128 [R15+0x26000], RZ ;  /* 0x026000ff0f007388 */ /* 0x0005e40000000c00 */
.L_x_560:
[----:B------:R-:W-:Y:S05]  /*31e0*/  BSYNC.RECONVERGENT B0 ;  /* 0x0000000000007941 */ /* 0x000fea0003800200 */
.L_x_558:
        /* <DEDUP_REMOVED lines=39> */
.L_x_562:
[----:B------:R-:W-:Y:S05]  /*3460*/  BSYNC.RECONVERGENT B0 ;  /* 0x0000000000007941 */ /* 0x000fea0003800200 */
.L_x_561:
[----:B------:R-:W3:Y:S01]  /*3470*/  LDCU.64 UR8, c[0x0][0x538] ;  /* 0x0000a700ff0877ac */ /* 0x000ee20008000a00 */
[----:B--2---:R-:W-:Y:S01]  /*3480*/  IMAD.U32 R6, RZ, RZ, UR24 ;  /* 0x00000018ff067e24 */ /* 0x004fe2000f8e00ff */
[----:B------:R-:W2:Y:S01]  /*3490*/  S2R R219, SR_TID.X ;  /* 0x0000000000db7919 */ /* 0x000ea20000002100 */
[----:B------:R-:W1:Y:S01]  /*34a0*/  LDC R249, c[0x0][0x44c] ;  /* 0x00011300fff97b82 */ /* 0x000e620000000800 */
[----:B------:R-:W1:Y:S01]  /*34b0*/  LDCU UR12, c[0x0][0x590] ;  /* 0x0000b200ff0c77ac */ /* 0x000e620008000800 */
[----:B------:R-:W0:Y:S01]  /*34c0*/  LDGDEPBAR ;  /* 0x00000000000079af */ /* 0x000e220000000000 */
[----:B------:R-:W1:Y:S01]  /*34d0*/  LDCU UR5, c[0x0][0x440] ;  /* 0x00008800ff0577ac */ /* 0x000e620008000800 */
[----:B---3--:R-:W-:-:S04]  /*34e0*/  ISETP.NE.U32.AND P0, PT, RZ, UR8, PT ;  /* 0x00000008ff007c0c */ /* 0x008fc8000bf05070 */
[----:B------:R-:W-:-:S13]  /*34f0*/  ISETP.NE.AND.EX P0, PT, RZ, UR9, PT, P0 ;  /* 0x00000009ff007c0c */ /* 0x000fda000bf05300 */
[----:B------:R-:W3:Y:S01]  /*3500*/  @P0 LDC.64 R2, c[0x0][0x540] ;  /* 0x00015000ff020b82 */ /* 0x000ee20000000a00 */
[----:B------:R-:W-:-:S07]  /*3510*/  @P0 IMAD.MOV.U32 R7, RZ, RZ, RZ ;  /* 0x000000ffff070224 */ /* 0x000fce00078e00ff */
[----:B------:R-:W1:Y:S01]  /*3520*/  @P0 LDC R10, c[0x0][0x458] ;  /* 0x00011600ff0a0b82 */ /* 0x000e620000000800 */
[----:B---3--:R-:W-:-:S04]  /*3530*/  @P0 IMAD.WIDE.U32 R6, R2, UR25, R6 ;  /* 0x0000001902060c25 */ /* 0x008fc8000f8e0006 */
[----:B------:R-:W-:Y:S01]  /*3540*/  @P0 IMAD R3, R3, UR25, R7 ;  /* 0x0000001903030c24 */ /* 0x000fe2000f8e0207 */
[----:B------:R-:W-:Y:S01]  /*3550*/  @P0 LEA R8, P1, R6, UR8, 0x2 ;  /* 0x0000000806080c11 */ /* 0x000fe2000f8210ff */
[C---:B------:R-:W-:Y:S01]  /*3560*/  IMAD.SHL.U32 R2, R226.reuse, 0x2, RZ ;  /* 0x00000002e2027824 */ /* 0x040fe200078e00ff */
[----:B--2---:R-:W-:Y:S01]  /*3570*/  SHF.R.U32.HI R233, RZ, 0x2, R219 ;  /* 0x00000002ffe97819 */ /* 0x004fe200000116db */
[----:B------:R-:W-:Y:S01]  /*3580*/  IMAD.SHL.U32 R7, R226, 0x40, RZ ;  /* 0x00000040e2077824 */ /* 0x000fe200078e00ff */
[----:B------:R-:W-:Y:S01]  /*3590*/  @P0 LEA.HI.X R9, R6, UR9, R3, 0x2, P1 ;  /* 0x0000000906090c11 */ /* 0x000fe200088f1403 */
[C---:B------:R-:W-:Y:S01]  /*35a0*/  IMAD.SHL.U32 R216, R219.reuse, 0x20, RZ ;  /* 0x00000020dbd87824 */ /* 0x040fe200078e00ff */
[C---:B------:R-:W-:Y:S01]  /*35b0*/  LOP3.LUT R6, R2.reuse, 0x6, RZ, 0xc0, !PT ;  /* 0x0000000602067812 */ /* 0x040fe200078ec0ff */
[----:B------:R-:W-:Y:S01]  /*35c0*/  IMAD.SHL.U32 R217, R219, 0x8, RZ ;  /* 0x00000008dbd97824 */ /* 0x000fe200078e00ff */
[----:B-1--4-:R-:W-:Y:S01]  /*35d0*/  LOP3.LUT R15, R7, 0x1c0, RZ, 0xc0, !PT ;  /* 0x000001c0070f7812 */ /* 0x012fe200078ec0ff */
[----:B------:R-:W-:Y:S01]  /*35e0*/  IMAD.SHL.U32 R218, R219, 0x2, RZ ;  /* 0x00000002dbda7824 */ /* 0x000fe200078e00ff */
[----:B------:R1:W2:Y:S01]  /*35f0*/  @P0 LDG.E R9, desc[UR34][R8.64] ;  /* 0x0000002208090981 */ /* 0x0002a2000c1e1900 */
[----:B------:R-:W-:Y:S01]  /*3600*/  LOP3.LUT R2, R2, 0x20, RZ, 0xc0, !PT ;  /* 0x0000002002027812 */ /* 0x000fe200078ec0ff */
[----:B------:R-:W2:Y:S01]  /*3610*/  @P0 MUFU.RCP R10, R10 ;  /* 0x0000000a000a0308 */ /* 0x000ea20000001000 */
[----:B------:R-:W-:Y:S01]  /*3620*/  LOP3.LUT R13, R6, 0xe0, R13, 0xf8, !PT ;  /* 0x000000e0060d7812 */ /* 0x000fe200078ef80d */
[----:B------:R-:W-:Y:S01]  /*3630*/  IMAD.SHL.U32 R6, R226, 0x20, RZ ;  /* 0x00000020e2067824 */ /* 0x000fe200078e00ff */
[----:B------:R-:W-:Y:S01]  /*3640*/  LOP3.LUT R3, R7, 0x200, RZ, 0xc0, !PT ;  /* 0x0000020007037812 */ /* 0x000fe200078ec0ff */
[----:B------:R-:W-:Y:S01]  /*3650*/  IMAD.MOV.U32 R229, RZ, RZ, 0x40 ;  /* 0x00000040ffe57424 */ /* 0x000fe200078e00ff */
[----:B------:R-:W-:Y:S01]  /*3660*/  LOP3.LUT R2, R2, 0x18, R5, 0xf8, !PT ;  /* 0x0000001802027812 */ /* 0x000fe200078ef805 */
[C---:B------:R-:W-:Y:S01]  /*3670*/  IMAD.SHL.U32 R5, R226.reuse, 0x10, RZ ;  /* 0x00000010e2057824 */ /* 0x040fe200078e00ff */
[----:B------:R-:W-:Y:S01]  /*3680*/  LOP3.LUT R15, R15, 0x38, R4, 0xf8, !PT ;  /* 0x000000380f0f7812 */ /* 0x000fe200078ef804 */
[----:B------:R-:W-:Y:S01]  /*3690*/  IMAD.MOV.U32 R227, RZ, RZ, 0x20 ;  /* 0x00000020ffe37424 */ /* 0x000fe200078e00ff */
[----:B------:R-:W-:Y:S01]  /*36a0*/  R2P PR, R226, 0x6 ;  /* 0x00000006e2007804 */ /* 0x000fe20000000000 */
[----:B------:R-:W-:Y:S01]  /*36b0*/  IMAD.MOV.U32 R247, RZ, RZ, 0x3f ;  /* 0x0000003ffff77424 */ /* 0x000fe200078e00ff */
[C---:B------:R-:W-:Y:S01]  /*36c0*/  LOP3.LUT R11, R15.reuse, 0x8, R0, 0x78, !PT ;  /* 0x000000080f0b7812 */ /* 0x040fe200078e7800 */
[----:B------:R-:W-:Y:S01]  /*36d0*/  IMAD.MOV.U32 R246, RZ, RZ, 0x37 ;  /* 0x00000037fff67424 */ /* 0x000fe200078e00ff */
[----:B------:R-:W-:Y:S01]  /*36e0*/  LOP3.LUT R226, R15, 0x8, R226, 0x78, !PT ;  /* 0x000000080fe27812 */ /* 0x000fe200078e78e2 */
[----:B------:R-:W-:Y:S01]  /*36f0*/  IMAD.MOV.U32 R251, RZ, RZ, 0x20 ;  /* 0x00000020fffb7424 */ /* 0x000fe200078e00ff */
[----:B------:R-:W-:Y:S01]  /*3700*/  LOP3.LUT R0, R218, 0x38, RZ, 0xc0, !PT ;  /* 0x00000038da007812 */ /* 0x000fe200078ec0ff */
[----:B------:R-:W-:Y:S01]  /*3710*/  IMAD.MOV.U32 R250, RZ, RZ, 0x40 ;  /* 0x00000040fffa7424 */ /* 0x000fe200078e00ff */
[----:B------:R-:W-:Y:S01]  /*3720*/  SHF.R.U32.HI R17, RZ, 0x1, R219 ;  /* 0x00000001ff117819 */ /* 0x000fe200000116db */
[----:B------:R-:W-:Y:S01]  /*3730*/  IMAD.MOV.U32 R239, RZ, RZ, 0x4 ;  /* 0x00000004ffef7424 */ /* 0x000fe200078e00ff */
[----:B------:R-:W-:-:S02]  /*3740*/  LOP3.LUT R0, R0, 0x20, R233, 0x78, !PT ;  /* 0x0000002000007812 */ /* 0x000fc400078e78e9 */
[----:B------:R-:W-:Y:S02]  /*3750*/  CS2R R190, SRZ ;  /* 0x0000000000be7805 */ /* 0x000fe4000001ff00 */
[----:B------:R-:W-:Y:S02]  /*3760*/  LOP3.LUT R15, R216, 0xc00, RZ, 0xc0, !PT ;  /* 0x00000c00d80f7812 */ /* 0x000fe400078ec0ff */
[----:B------:R-:W-:Y:S02]  /*3770*/  CS2R R188, SRZ ;  /* 0x0000000000bc7805 */ /* 0x000fe4000001ff00 */
[----:B-1----:R-:W-:Y:S02]  /*3780*/  LOP3.LUT R8, R6, 0x200, RZ, 0xc0, !PT ;  /* 0x0000020006087812 */ /* 0x002fe400078ec0ff */
[----:B------:R-:W-:Y:S02]  /*3790*/  CS2R R194, SRZ ;  /* 0x0000000000c27805 */ /* 0x000fe4000001ff00 */
[----:B------:R-:W-:-:S02]  /*37a0*/  LOP3.LUT R6, R3, 0xc00, R6, 0xf8, !PT ;  /* 0x00000c0003067812 */ /* 0x000fc400078ef806 */
[----:B------:R-:W-:Y:S02]  /*37b0*/  CS2R R192, SRZ ;  /* 0x0000000000c07805 */ /* 0x000fe4000001ff00 */
[----:B------:R-:W-:Y:S02]  /*37c0*/  LOP3.LUT R3, R2, 0x1c0, R7, 0xf8, !PT ;  /* 0x000001c002037812 */ /* 0x000fe400078ef807 */
[----:B------:R-:W-:Y:S02]  /*37d0*/  CS2R R186, SRZ ;  /* 0x0000000000ba7805 */ /* 0x000fe4000001ff00 */
[----:B------:R-:W-:Y:S01]  /*37e0*/  LOP3.LUT R6, R6, R11, RZ, 0xfc, !PT ;  /* 0x0000000b06067212 */ /* 0x000fe200078efcff */
[----:B------:R-:W-:Y:S01]  /*37f0*/  IMAD.SHL.U32 R11, R219, 0x10, RZ ;  /* 0x00000010db0b7824 */ /* 0x000fe200078e00ff */
[----:B------:R-:W-:Y:S01]  /*3800*/  LOP3.LUT R4, R3, 0x38, R4, 0x78, !PT ;  /* 0x0000003803047812 */ /* 0x000fe200078e7804 */
[----:B------:R-:W-:Y:S01]  /*3810*/  IMAD.SHL.U32 R3, R219, 0x40, RZ ;  /* 0x00000040db037824 */ /* 0x000fe200078e00ff */
[----:B------:R-:W-:-:S02]  /*3820*/  LOP3.LUT R5, R8, 0x3800, R5, 0xf8, !PT ;  /* 0x0000380008057812 */ /* 0x000fc400078ef805 */
[----:B------:R-:W-:Y:S02]  /*3830*/  CS2R R184, SRZ ;  /* 0x0000000000b87805 */ /* 0x000fe4000001ff00 */
[----:B------:R-:W-:Y:S02]  /*3840*/  LOP3.LUT R8, R216, 0x200, RZ, 0xc0, !PT ;  /* 0x00000200d8087812 */ /* 0x000fe400078ec0ff */
[----:B------:R-:W-:Y:S02]  /*3850*/  CS2R R182, SRZ ;  /* 0x0000000000b67805 */ /* 0x000fe4000001ff00 */
[----:B------:R-:W-:Y:S02]  /*3860*/  LOP3.LUT R2, R3, 0x1c0, RZ, 0xc0, !PT ;  /* 0x000001c003027812 */ /* 0x000fe400078ec0ff */
[----:B------:R-:W-:Y:S02]  /*3870*/  CS2R R180, SRZ ;  /* 0x0000000000b47805 */ /* 0x000fe4000001ff00 */
[----:B------:R-:W-:-:S02]  /*3880*/  LOP3.LUT R226, R5, R226, RZ, 0xfc, !PT ;  /* 0x000000e205e27212 */ /* 0x000fc400078efcff */
[----:B------:R-:W-:Y:S02]  /*3890*/  CS2R R174, SRZ ;  /* 0x0000000000ae7805 */ /* 0x000fe4000001ff00 */
[----:B------:R-:W-:Y:S02]  /*38a0*/  LOP3.LUT R2, R2, 0x38, R217, 0xf8, !PT ;  /* 0x0000003802027812 */ /* 0x000fe400078ef8d9 */
[----:B------:R-:W-:Y:S02]  /*38b0*/  CS2R R172, SRZ ;  /* 0x0000000000ac7805 */ /* 0x000fe4000001ff00 */
[----:B------:R-:W-:Y:S01]  /*38c0*/  LOP3.LUT R5, R8, 0x3800, R11, 0xf8, !PT ;  /* 0x0000380008057812 */ /* 0x000fe200078ef80b */
[----:B------:R-:W-:Y:S01]  /*38d0*/  IMAD.MOV.U32 R8, RZ, RZ, RZ ;  /* 0x000000ffff087224 */ /* 0x000fe200078e00ff */
[----:B------:R-:W-:Y:S02]  /*38e0*/  LOP3.LUT R238, R2, 0x8, R219, 0x78, !PT ;  /* 0x0000000802ee7812 */ /* 0x000fe400078e78db */
[----:B------:R-:W-:-:S02]  /*38f0*/  CS2R R178, SRZ ;  /* 0x0000000000b27805 */ /* 0x000fc4000001ff00 */
[----:B------:R-:W-:Y:S02]  /*3900*/  LOP3.LUT R4, R4, 0x200, R7, 0xf8, !PT ;  /* 0x0000020004047812 */ /* 0x000fe400078ef807 */
[----:B------:R-:W-:Y:S02]  /*3910*/  CS2R R176, SRZ ;  /* 0x0000000000b07805 */ /* 0x000fe4000001ff00 */
[----:B------:R-:W-:Y:S02]  /*3920*/  LOP3.LUT R238, R5, R238, RZ, 0xfc, !PT ;  /* 0x000000ee05ee7212 */ /* 0x000fe400078efcff */
[----:B------:R-:W-:Y:S02]  /*3930*/  CS2R R170, SRZ ;  /* 0x0000000000aa7805 */ /* 0x000fe4000001ff00 */
[----:B------:R-:W-:Y:S02]  /*3940*/  LOP3.LUT R5, R3, 0x200, RZ, 0xc0, !PT ;  /* 0x0000020003057812 */ /* 0x000fe400078ec0ff */
[----:B------:R-:W-:-:S02]  /*3950*/  CS2R R168, SRZ ;  /* 0x0000000000a87805 */ /* 0x000fc4000001ff00 */
[----:B------:R-:W-:Y:S02]  /*3960*/  LOP3.LUT R220, R2, 0x8, R17, 0x78, !PT ;  /* 0x0000000802dc7812 */ /* 0x000fe400078e7811 */
[----:B------:R-:W-:Y:S02]  /*3970*/  CS2R R166, SRZ ;  /* 0x0000000000a67805 */ /* 0x000fe4000001ff00 */
[C-C-:B------:R-:W-:Y:S02]  /*3980*/  LOP3.LUT R7, R5.reuse, 0xc00, R216.reuse, 0xf8, !PT ;  /* 0x00000c0005077812 */ /* 0x140fe400078ef8d8 */
[----:B------:R-:W-:Y:S02]  /*3990*/  CS2R R164, SRZ ;  /* 0x0000000000a47805 */ /* 0x000fe4000001ff00 */
[----:B------:R-:W-:Y:S02]  /*39a0*/  LOP3.LUT R5, R5, 0x400, R216, 0xf8, !PT ;  /* 0x0000040005057812 */ /* 0x000fe400078ef8d8 */
[----:B------:R-:W-:-:S02]  /*39b0*/  CS2R R158, SRZ ;  /* 0x00000000009e7805 */ /* 0x000fc4000001ff00 */
[----:B------:R-:W-:Y:S02]  /*39c0*/  LOP3.LUT R11, R0, 0x1c0, R11, 0xf8, !PT ;  /* 0x000001c0000b7812 */ /* 0x000fe400078ef80b */
[----:B------:R-:W-:Y:S02]  /*39d0*/  CS2R R156, SRZ ;  /* 0x00000000009c7805 */ /* 0x000fe4000001ff00 */
[-C--:B------:R-:W-:Y:S02]  /*39e0*/  LOP3.LUT R0, R7, R220.reuse, RZ, 0xfc, !PT ;  /* 0x000000dc07007212 */ /* 0x080fe400078efcff */
[----:B------:R-:W-:Y:S02]  /*39f0*/  CS2R R162, SRZ ;  /* 0x0000000000a27805 */ /* 0x000fe4000001ff00 */
[----:B------:R-:W-:Y:S01]  /*3a00*/  LOP3.LUT R220, R5, R220, RZ, 0xfc, !PT ;  /* 0x000000dc05dc7212 */ /* 0x000fe200078efcff */
[----:B------:R-:W-:Y:S01]  /*3a10*/  VIADD R5, R13, UR30 ;  /* 0x0000001e0d057c36 */ /* 0x000fe20008000000 */
[----:B------:R-:W-:-:S02]  /*3a20*/  LOP3.LUT R12, R15, 0x6, R218, 0xf8, !PT ;  /* 0x000000060f0c7812 */ /* 0x000fc400078ef8da */
[----:B------:R-:W-:Y:S02]  /*3a30*/  CS2R R160, SRZ ;  /* 0x0000000000a07805 */ /* 0x000fe4000001ff00 */
[----:B------:R-:W-:Y:S01]  /*3a40*/  SEL R229, R229, 0xffffffc0, !P2 ;  /* 0xffffffc0e5e57807 */ /* 0x000fe20005000000 */
[C---:B------:R-:W-:Y:S01]  /*3a50*/  VIADD R19, R5.reuse, 0x1 ;  /* 0x0000000105137836 */ /* 0x040fe20000000000 */
[----:B------:R-:W-:Y:S01]  /*3a60*/  LOP3.LUT R7, R12, R11, RZ, 0xfc, !PT ;  /* 0x0000000b0c077212 */ /* 0x000fe200078efcff */
[C---:B------:R-:W-:Y:S01]  /*3a70*/  VIADD R17, R5.reuse, 0x8 ;  /* 0x0000000805117836 */ /* 0x040fe20000000000 */
[----:B------:R-:W-:Y:S01]  /*3a80*/  LEA R226, R226, UR37, 0x1 ;  /* 0x00000025e2e27c11 */ /* 0x000fe2000f8e08ff */
[C---:B------:R-:W-:Y:S01]  /*3a90*/  VIADD R15, R5.reuse, 0x9 ;  /* 0x00000009050f7836 */ /* 0x040fe20000000000 */
[----:B------:R-:W-:Y:S01]  /*3aa0*/  I2FP.F32.S32 R19, R19 ;  /* 0x0000001300137245 */ /* 0x000fe20000201400 */
[C---:B------:R-:W-:Y:S01]  /*3ab0*/  VIADD R13, R5.reuse, 0x10 ;  /* 0x00000010050d7836 */ /* 0x040fe20000000000 */
[----:B------:R-:W-:Y:S01]  /*3ac0*/  I2FP.F32.S32 R17, R17 ;  /* 0x0000001100117245 */ /* 0x000fe20000201400 */
[----:B------:R-:W-:Y:S01]  /*3ad0*/  VIADD R11, R5, 0x11 ;  /* 0x00000011050b7836 */ /* 0x000fe20000000000 */
[----:B------:R-:W-:Y:S01]  /*3ae0*/  I2FP.F32.S32 R15, R15 ;  /* 0x0000000f000f7245 */ /* 0x000fe20000201400 */
[----:B------:R1:W-:Y:S01]  /*3af0*/  STL [R1+0x20], R7 ;  /* 0x0000200701007387 */ /* 0x0003e20000100800 */
[----:B------:R-:W-:Y:S01]  /*3b00*/  I2FP.F32.S32 R13, R13 ;  /* 0x0000000d000d7245 */ /* 0x000fe20000201400 */
[----:B------:R-:W-:Y:S01]  /*3b10*/  IMAD.IADD R224, R229, 0x1, R226 ;  /* 0x00000001e5e07824 */ /* 0x000fe200078e02e2 */
[----:B------:R-:W-:-:S02]  /*3b20*/  I2FP.F32.S32 R11, R11 ;  /* 0x0000000b000b7245 */ /* 0x000fc40000201400 */
[----:B------:R-:W-:Y:S02]  /*3b30*/  CS2R R154, SRZ ;  /* 0x00000000009a7805 */ /* 0x000fe4000001ff00 */
[----:B------:R-:W-:Y:S02]  /*3b40*/  LEA R6, R6, UR37, 0x1 ;  /* 0x0000002506067c11 */ /* 0x000fe4000f8e08ff */
[----:B------:R-:W-:Y:S02]  /*3b50*/  CS2R R152, SRZ ;  /* 0x0000000000987805 */ /* 0x000fe4000001ff00 */
[----:B------:R-:W-:Y:S02]  /*3b60*/  LEA R4, R4, UR37, 0x1 ;  /* 0x0000002504047c11 */ /* 0x000fe4000f8e08ff */
[----:B------:R-:W-:Y:S02]  /*3b70*/  CS2R R150, SRZ ;  /* 0x0000000000967805 */ /* 0x000fe4000001ff00 */
[----:B------:R-:W-:-:S02]  /*3b80*/  SEL R227, R227, 0xffffffe0, !P1 ;  /* 0xffffffe0e3e37807 */ /* 0x000fc40004800000 */
        /* <DEDUP_REMOVED lines=15> */
[----:B-1----:R-:W-:Y:S02]  /*3c80*/  I2FP.F32.S32 R7, R5 ;  /* 0x0000000500077245 */ /* 0x002fe40000201400 */
        /* <DEDUP_REMOVED lines=26> */
[C---:B------:R-:W-:Y:S01]  /*3e30*/  LOP3.LUT P3, RZ, R219.reuse, 0x2, RZ, 0xc0, !PT ;  /* 0x00000002dbff7812 */ /* 0x040fe2000786c0ff */
[----:B------:R-:W-:Y:S01]  /*3e40*/  VIADD R222, R6, UR16 ;  /* 0x0000001006de7c36 */ /* 0x000fe20008000000 */
[----:B------:R-:W-:Y:S01]  /*3e50*/  LOP3.LUT P4, RZ, R219, 0x8, RZ, 0xc0, !PT ;  /* 0x00000008dbff7812 */ /* 0x000fe2000788c0ff */
[----:B------:R-:W-:Y:S01]  /*3e60*/  VIADD R221, R4, UR16 ;  /* 0x0000001004dd7c36 */ /* 0x000fe20008000000 */
[----:B------:R-:W-:Y:S01]  /*3e70*/  SHF.R.U32.HI R248, RZ, 0x2, R219 ;  /* 0x00000002fff87819 */ /* 0x000fe200000116db */
[----:B------:R-:W-:Y:S01]  /*3e80*/  IMAD.IADD R225, R227, 0x1, R226 ;  /* 0x00000001e3e17824 */ /* 0x000fe200078e02e2 */
[----:B------:R-:W-:Y:S01]  /*3e90*/  LOP3.LUT R252, R217, 0x38, RZ, 0xc0, !PT ;  /* 0x00000038d9fc7812 */ /* 0x000fe200078ec0ff */
[----:B------:R-:W-:Y:S01]  /*3ea0*/  IMAD.IADD R223, R227, 0x1, R224 ;  /* 0x00000001e3df7824 */ /* 0x000fe200078e02e0 */
[----:B------:R-:W1:Y:S01]  /*3eb0*/  LDCU UR8, c[0x0][0x3e0] ;  /* 0x00007c00ff0877ac */ /* 0x000e620008000800 */
[----:B------:R-:W3:Y:S01]  /*3ec0*/  LDCU UR9, c[0x0][0x45c] ;  /* 0x00008b80ff0977ac */ /* 0x000ee20008000800 */
[----:B------:R-:W-:-:S02]  /*3ed0*/  USHF.L.U32 UR12, UR12, 0x6, URZ ;  /* 0x000000060c0c7899 */ /* 0x000fc400080006ff */
[----:B------:R-:W-:Y:S02]  /*3ee0*/  UIADD3 UR48, UPT, UPT, UR48, 0x40, -UR38 ;  /* 0x0000004030307890 */ /* 0x000fe4000fffe826 */
[----:B------:R-:W-:Y:S01]  /*3ef0*/  USHF.L.U32 UR49, UR49, 0x3, URZ ;  /* 0x0000000331317899 */ /* 0x000fe200080006ff */
[----:B--2---:R-:W-:Y:S01]  /*3f00*/  @P0 FMUL.FTZ R8, R9, R10 ;  /* 0x0000000a09080220 */ /* 0x004fe20000410000 */
[----:B------:R-:W-:Y:S01]  /*3f10*/  VIADD R9, R5, 0x18 ;  /* 0x0000001805097836 */ /* 0x000fe20000000000 */
[----:B------:R-:W-:Y:S01]  /*3f20*/  LOP3.LUT P0, RZ, R219, 0x4, RZ, 0xc0, !PT ;  /* 0x00000004dbff7812 */ /* 0x000fe2000780c0ff */
[----:B------:R-:W-:Y:S02]  /*3f30*/  VIADD R5, R5, 0x19 ;  /* 0x0000001905057836 */ /* 0x000fe40000000000 */
[-C--:B------:R-:W-:Y:S01]  /*3f40*/  FMUL.FTZ R12, R19, R8.reuse ;  /* 0x00000008130c7220 */ /* 0x080fe20000410000 */
[-C--:B------:R-:W-:Y:S01]  /*3f50*/  FMUL.FTZ R10, R17, R8.reuse ;  /* 0x00000008110a7220 */ /* 0x080fe20000410000 */
[----:B------:R-:W-:Y:S01]  /*3f60*/  I2FP.F32.S32 R9, R9 ;  /* 0x0000000900097245 */ /* 0x000fe20000201400 */
[-C--:B------:R-:W-:Y:S01]  /*3f70*/  FMUL.FTZ R14, R15, R8.reuse ;  /* 0x000000080f0e7220 */ /* 0x080fe20000410000 */
[-C--:B------:R-:W-:Y:S01]  /*3f80*/  FMUL.FTZ R7, R7, R8.reuse ;  /* 0x0000000807077220 */ /* 0x080fe20000410000 */
[----:B------:R2:W-:Y:S01]  /*3f90*/  STL [R1+0x18], R12 ;  /* 0x0000180c01007387 */ /* 0x0005e20000100800 */
[----:B------:R-:W-:Y:S01]  /*3fa0*/  I2FP.F32.S32 R5, R5 ;  /* 0x0000000500057245 */ /* 0x000fe20000201400 */
[----:B------:R-:W-:-:S02]  /*3fb0*/  FMUL.FTZ R9, R9, R8 ;  /* 0x0000000809097220 */ /* 0x000fc40000410000 */
[----:B------:R4:W-:Y:S02]  /*3fc0*/  STL [R1+0x14], R10 ;  /* 0x0000140a01007387 */ /* 0x0009e40000100800 */
[-C--:B------:R-:W-:Y:S02]  /*3fd0*/  FMUL.FTZ R5, R5, R8.reuse ;  /* 0x0000000805057220 */ /* 0x080fe40000410000 */
[----:B------:R-:W-:Y:S01]  /*3fe0*/  STL [R1+0x10], R14 ;  /* 0x0000100e01007387 */ /* 0x000fe20000100800 */
[-C--:B--2---:R-:W-:Y:S01]  /*3ff0*/  FMUL.FTZ R12, R13, R8.reuse ;  /* 0x000000080d0c7220 */ /* 0x084fe20000410000 */
[----:B----4-:R-:W-:-:S04]  /*4000*/  FMUL.FTZ R10, R11, R8 ;  /* 0x000000080b0a7220 */ /* 0x010fc80000410000 */
[----:B------:R-:W-:Y:S04]  /*4010*/  STL [R1+0xc], R12 ;  /* 0x00000c0c01007387 */ /* 0x000fe80000100800 */
[----:B------:R-:W-:Y:S04]  /*4020*/  STL [R1+0x8], R10 ;  /* 0x0000080a01007387 */ /* 0x000fe80000100800 */
[----:B------:R-:W-:Y:S04]  /*4030*/  STL [R1+0x4], R9 ;  /* 0x0000040901007387 */ /* 0x000fe80000100800 */
[----:B------:R2:W-:Y:S04]  /*4040*/  STL [R1+0x1c], R7 ;  /* 0x00001c0701007387 */ /* 0x0005e80000100800 */
[----:B------:R4:W-:Y:S04]  /*4050*/  STL [R1], R5 ;  /* 0x0000000501007387 */ /* 0x0009e80000100800 */
[----:B------:R1:W-:Y:S01]  /*4060*/  STL [R1+0x24], R237 ;  /* 0x000024ed01007387 */ /* 0x0003e20000100800 */
[----:B--2---:R-:W-:-:S02]  /*4070*/  IMAD.U32 R7, RZ, RZ, UR44 ;  /* 0x0000002cff077e24 */ /* 0x004fc4000f8e00ff */
[----:B----4-:R-:W-:-:S03]  /*4080*/  IMAD.MOV.U32 R5, RZ, RZ, 0x10 ;  /* 0x00000010ff057424 */ /* 0x010fc600078e00ff */
[----:B------:R-:W-:Y:S02]  /*4090*/  IADD3 R7, PT, PT, R7, UR38, R236 ;  /* 0x0000002607077c10 */ /* 0x000fe4000fffe0ec */
[----:B------:R-:W-:-:S03]  /*40a0*/  SEL R5, R5, 0xfffffff0, !P0 ;  /* 0xfffffff005057807 */ /* 0x000fc60004000000 */
[----:B------:R-:W-:-:S05]  /*40b0*/  VIADD R7, R7, -UR46 ;  /* 0x8000002e07077c36 */ /* 0x000fca0008000000 */
[----:B-1-3--:R2:W-:Y:S02]  /*40c0*/  STL [R1+0x28], R7 ;  /* 0x0000280701007387 */ /* 0x00a5e40000100800 */
.L_x_565:
[----:B------:R-:W0:Y:S01]  /*40d0*/  LDGDEPBAR ;  /* 0x00000000000079af */ /* 0x000e220000000000 */
[C---:B------:R-:W-:Y:S01]  /*40e0*/  IMAD.IADD R117, R222.reuse, 0x1, R227 ;  /* 0x00000001de757824 */ /* 0x040fe200078e02e3 */
[----:B-----5:R-:W-:Y:S01]  /*40f0*/  FSETP.NEU.FTZ.AND P5, PT, R235, -INF , PT ;  /* 0xff800000eb00780b */ /* 0x020fe20003fbd000 */
[----:B------:R-:W-:Y:S02]  /*4100*/  IMAD.IADD R116, R222, 0x1, R229 ;  /* 0x00000001de747824 */ /* 0x000fe400078e02e5 */
[----:B------:R-:W3:Y:S01]  /*4110*/  LDL R121, [R1+0x28] ;  /* 0x0000280001797983 */ /* 0x000ee20000100800 */
[----:B------:R-:W-:Y:S01]  /*4120*/  SEL R229, R250, 0xffffffc0, !P0 ;  /* 0xffffffc0fae57807 */ /* 0x000fe20004000000 */
[----:B------:R-:W-:Y:S01]  /*4130*/  IMAD.U32 R123, RZ, RZ, UR40 ;  /* 0x00000028ff7b7e24 */ /* 0x000fe2000f8e00ff */
[----:B------:R-:W-:Y:S02]  /*4140*/  FSETP.NEU.FTZ.AND P2, PT, R234, -INF , PT ;  /* 0xff800000ea00780b */ /* 0x000fe40003f5d000 */
[----:B------:R-:W4:Y:S01]  /*4150*/  LDL R125, [R1+0x1c] ;  /* 0x00001c00017d7983 */ /* 0x000f220000100800 */
[----:B------:R-:W-:Y:S01]  /*4160*/  IADD3 R227, PT, PT, R227, R116, RZ ;  /* 0x00000074e3e37210 */ /* 0x000fe20007ffe0ff */
[----:B------:R-:W-:Y:S01]  /*4170*/  FMUL.FTZ R120, R235, 1.4426950216293334961 ;  /* 0x3fb8aa3beb787820 */ /* 0x000fe20000410000 */
[----:B------:R-:W-:Y:S02]  /*4180*/  MOV R211, 0x10 ;  /* 0x0000001000d37802 */ /* 0x000fe40000000f00 */
[----:B------:R-:W4:Y:S01]  /*4190*/  LDL R126, [R1+0x18] ;  /* 0x00001800017e7983 */ /* 0x000f220000100800 */
[----:B------:R-:W-:Y:S01]  /*41a0*/  UIADD3 UR44, UPT, UPT, UR44, -0x40, URZ ;  /* 0xffffffc02c2c7890 */ /* 0x000fe2000fffe0ff */
[----:B------:R-:W-:Y:S03]  /*41b0*/  SEL R211, R211, 0xfffffff0, !P0 ;  /* 0xfffffff0d3d37807 */ /* 0x000fe60004000000 */
[----:B------:R-:W4:Y:S01]  /*41c0*/  LDL R124, [R1+0x14] ;  /* 0x00001400017c7983 */ /* 0x000f220000100800 */
[----:B------:R-:W-:Y:S01]  /*41d0*/  FSEL R120, R120, RZ, P5 ;  /* 0x000000ff78787208 */ /* 0x000fe20002800000 */
[----:B------:R-:W-:Y:S03]  /*41e0*/  UISETP.GE.AND UP0, UPT, UR44, UR48, UPT ;  /* 0x000000302c00728c */ /* 0x000fe6000bf06270 */
[----:B------:R-:W4:Y:S01]  /*41f0*/  LDL R122, [R1+0x10] ;  /* 0x00001000017a7983 */ /* 0x000f220000100800 */
[----:B------:R-:W-:Y:S02]  /*4200*/  USHF.L.U32 UR13, UR40, 0x6, URZ ;  /* 0x00000006280d7899 */ /* 0x000fe400080006ff */
[----:B------:R-:W-:Y:S02]  /*4210*/  UIADD3 UR45, UPT, UPT, UR45, -0x1, URZ ;  /* 0xffffffff2d2d7890 */ /* 0x000fe4000fffe0ff */
[----:B------:R-:W4:Y:S01]  /*4220*/  LDL R212, [R1+0x20] ;  /* 0x0000200001d47983 */ /* 0x000f220000100800 */
[----:B------:R-:W-:Y:S04]  /*4230*/  UIADD3 UR13, UPT, UPT, UR13, 0x40, URZ ;  /* 0x000000400d0d7890 */ /* 0x000fe8000fffe0ff */
[----:B------:R-:W-:Y:S06]  /*4240*/  UISETP.LT.AND UP0, UPT, UR13, UR38, UP0 ;  /* 0x000000260d00728c */ /* 0x000fec0008701270 */
[----:B------:R-:W-:Y:S01]  /*4250*/  PLOP3.LUT P1, PT, PT, PT, UP0, 0x80, 0x8 ;  /* 0x000000000008781c */ /* 0x000fe20003f2f008 */
[----:B------:R-:W-:Y:S11]  /*4260*/  UISETP.GT.AND UP0, UPT, UR45, UR47, UPT ;  /* 0x0000002f2d00728c */ /* 0x000ff6000bf04270 */
[----:B------:R-:W-:Y:S01]  /*4270*/  @!UPT UIADD3 URZ, UPT, UPT, URZ, URZ, URZ ;  /* 0x000000fffffff290 */ /* 0x000fe2000fffe0ff */
[----:B------:R-:W-:Y:S04]  /*4280*/  @!P1 LOP3.LUT R118, R218, 0x6, RZ, 0xc0, !PT ;  /* 0x00000006da769812 */ /* 0x000fe800078ec0ff */
[----:B------:R-:W-:Y:S05]  /*4290*/  @!P1 LOP3.LUT R118, R118, 0xe0, R233, 0xf8, !PT ;  /* 0x000000e076769812 */ /* 0x000fea00078ef8e9 */
[----:B------:R-:W-:Y:S02]  /*42a0*/  @!P1 IMAD R123, R123, 0x40, R118 ;  /* 0x000000407b7b9824 */ /* 0x000fe400078e0276 */
[----:B------:R-:W-:Y:S02]  /*42b0*/  FMUL.FTZ R118, R234, 1.4426950216293334961 ;  /* 0x3fb8aa3bea767820 */ /* 0x000fe40000410000 */
[C---:B------:R-:W-:Y:S01]  /*42c0*/  @!P1 VIADD R127, R123.reuse, 0x8 ;  /* 0x000000087b7f9836 */ /* 0x040fe20000000000 */
[C---:B------:R-:W-:Y:S01]  /*42d0*/  @!P1 IADD3 R119, PT, PT, R123.reuse, 0x1, RZ ;  /* 0x000000017b779810 */ /* 0x040fe20007ffe0ff */
[C---:B------:R-:W-:Y:S01]  /*42e0*/  @!P1 VIADD R201, R123.reuse, 0x9 ;  /* 0x000000097bc99836 */ /* 0x040fe20000000000 */
[----:B------:R-:W-:Y:S01]  /*42f0*/  FSEL R118, R118, RZ, P2 ;  /* 0x000000ff76767208 */ /* 0x000fe20001000000 */
[C---:B------:R-:W-:Y:S02]  /*4300*/  @!P1 VIADD R203, R123.reuse, 0x11 ;  /* 0x000000117bcb9836 */ /* 0x040fe40000000000 */
[----:B------:R-:W-:Y:S01]  /*4310*/  @!P1 VIADD R205, R123, 0x18 ;  /* 0x000000187bcd9836 */ /* 0x000fe20000000000 */
[----:B------:R-:W-:Y:S04]  /*4320*/  DEPBAR.LE SB0, 0x0 ;  /* 0x000080000000791a */ /* 0x000fe80000000000 */
[----:B------:R-:W-:Y:S06]  /*4330*/  BAR.SYNC.DEFER_BLOCKING 0x0 ;  /* 0x0000000000007b1d */ /* 0x000fec0000010000 */
[----:B------:R-:W-:Y:S05]  /*4340*/  LDSM.16.M88.4 R84, [R222] ;  /* 0x00000000de54783b */ /* 0x000fea0000000200 */
[----:B------:R-:W2:Y:S05]  /*4350*/  LDSM.16.M88.4 R88, [R226+0x18000] ;  /* 0x01800000e258783b */ /* 0x000eaa0000000200 */
[----:B------:R-:W1:Y:S05]  /*4360*/  LDSM.16.M88.4 R92, [R226+0x18800] ;  /* 0x01880000e25c783b */ /* 0x000e6a0000000200 */
[----:B------:R-:W-:Y:S05]  /*4370*/  LDSM.16.M88.4 R96, [R117] ;  /* 0x000000007560783b */ /* 0x000fea0000000200 */
[----:B------:R-:W1:Y:S05]  /*4380*/  LDSM.16.M88.4 R100, [R225+0x18000] ;  /* 0x01800000e164783b */ /* 0x000e6a0000000200 */
[----:B------:R-:W1:Y:S05]  /*4390*/  LDSM.16.M88.4 R104, [R225+0x18800] ;  /* 0x01880000e168783b */ /* 0x000e6a0000000200 */
[----:B------:R-:W-:Y:S05]  /*43a0*/  LDSM.16.M88.4 R108, [R116] ;  /* 0x00000000746c783b */ /* 0x000fea0000000200 */
[----:B------:R-:W1:Y:S01]  /*43b0*/  LDSM.16.M88.4 R112, [R224+0x18000] ;  /* 0x01800000e070783b */ /* 0x000e620000000200 */
[C---:B--2---:R-:W-:Y:S08]  /*43c0*/  HMMA.16816.F32.BF16 R4, R84.reuse, R88, RZ ;  /* 0x000000585404723c */ /* 0x044ff000000418ff */
[C---:B------:R-:W-:Y:S01]  /*43d0*/  HMMA.16816.F32.BF16 R8, R84.reuse, R90, RZ ;  /* 0x0000005a5408723c */ /* 0x040fe200000418ff */
[----:B------:R-:W-:Y:S07]  /*43e0*/  LDSM.16.M88.4 R88, [R227] ;  /* 0x00000000e358783b */ /* 0x000fee0000000200 */
[C---:B-1----:R-:W-:Y:S08]  /*43f0*/  HMMA.16816.F32.BF16 R12, R84.reuse, R92, RZ ;  /* 0x0000005c540c723c */ /* 0x042ff000000418ff */
[----:B------:R-:W-:Y:S01]  /*4400*/  HMMA.16816.F32.BF16 R16, R84, R94, RZ ;  /* 0x0000005e5410723c */ /* 0x000fe200000418ff */
[----:B------:R-:W1:Y:S05]  /*4410*/  LDSM.16.M88.4 R84, [R224+0x18800] ;  /* 0x01880000e054783b */ /* 0x000e6a0000000200 */
[----:B------:R-:W2:Y:S02]  /*4420*/  LDSM.16.M88.4 R92, [R223+0x18000] ;  /* 0x01800000df5c783b */ /* 0x000ea40000000200 */
[C---:B------:R-:W-:Y:S08]  /*4430*/  HMMA.16816.F32.BF16 R4, R96.reuse, R100, R4 ;  /* 0x000000646004723c */ /* 0x040ff00000041804 */
[C---:B------:R-:W-:Y:S01]  /*4440*/  HMMA.16816.F32.BF16 R8, R96.reuse, R102, R8 ;  /* 0x000000666008723c */ /* 0x040fe20000041808 */
[----:B------:R-:W-:Y:S07]  /*4450*/  LDSM.16.M88.4 R100, [R222+0x2000] ;  /* 0x00200000de64783b */ /* 0x000fee0000000200 */
[C---:B------:R-:W-:Y:S08]  /*4460*/  HMMA.16816.F32.BF16 R12, R96.reuse, R104, R12 ;  /* 0x00000068600c723c */ /* 0x040ff0000004180c */
[----:B------:R-:W-:Y:S01]  /*4470*/  HMMA.16816.F32.BF16 R16, R96, R106, R16 ;  /* 0x0000006a6010723c */ /* 0x000fe20000041810 */
[----:B------:R-:W2:Y:S05]  /*4480*/  LDSM.16.M88.4 R96, [R223+0x18800] ;  /* 0x01880000df60783b */ /* 0x000eaa0000000200 */
[----:B------:R-:W2:Y:S02]  /*4490*/  LDSM.16.M88.4 R104, [R226+0x1a000] ;  /* 0x01a00000e268783b */ /* 0x000ea40000000200 */
        /* <DEDUP_REMOVED lines=20> */
[----:B------:R-:W4:Y:S02]  /*45e0*/  LDSM.16.M88.4 R100, [R227+0x2000] ;  /* 0x00200000e364783b */ /* 0x000f240000000200 */
[C---:B------:R-:W-:Y:S05]  /*45f0*/  HMMA.16816.F32.BF16 R4, R108.reuse, R112, R4 ;  /* 0x000000706c04723c */ /* 0x040fea0000041804 */
[C---:B---3--:R-:W-:Y:S02]  /*4600*/  @!P1 VIADDMNMX R128, R121.reuse, -R247, UR38, PT ;  /* 0x0000002679809e46 */ /* 0x048fe4000b8009f7 */
[----:B------:R-:W-:Y:S01]  /*4610*/  @!P1 VIADDMNMX R196, R121, -R246, UR38, PT ;  /* 0x0000002679c49e46 */ /* 0x000fe2000b8009f6 */
[C---:B------:R-:W-:Y:S01]  /*4620*/  HMMA.16816.F32.BF16 R8, R108.reuse, R114, R8 ;  /* 0x000000726c08723c */ /* 0x040fe20000041808 */
[----:B------:R-:W-:Y:S02]  /*4630*/  LDSM.16.M88.4 R112, [R226+0x1c000] ;  /* 0x01c00000e270783b */ /* 0x000fe40000000200 */
[C---:B------:R-:W-:Y:S02]  /*4640*/  @!P1 ISETP.GE.AND P6, PT, R119.reuse, R128, PT ;  /* 0x000000807700920c */ /* 0x040fe40003fc6270 */
[----:B------:R-:W-:Y:S02]  /*4650*/  @!P1 ISETP.GE.AND P5, PT, R119, R196, PT ;  /* 0x000000c47700920c */ /* 0x000fe40003fa6270 */
[----:B------:R-:W-:Y:S01]  /*4660*/  @!P1 ISETP.GE.AND P2, PT, R123, R128, PT ;  /* 0x000000807b00920c */ /* 0x000fe20003f46270 */
        /* <DEDUP_REMOVED lines=37> */
[----:B------:R1:W4:Y:S05]  /*48c0*/  LDSM.16.M88.4 R84, [R226+0x1e800] ;  /* 0x01e80000e254783b */ /* 0x00032a0000000200 */
[----:B------:R-:W4:Y:S02]  /*48d0*/  LDSM.16.M88.4 R100, [R117+0x6000] ;  /* 0x006000007564783b */ /* 0x000f240000000200 */
[C---:B---3--:R-:W-:Y:S08]  /*48e0*/  HMMA.16816.F32.BF16 R4, R108.reuse, R112, R4 ;  /* 0x000000706c04723c */ /* 0x048ff00000041804 */
[C---:B------:R-:W-:Y:S08]  /*48f0*/  HMMA.16816.F32.BF16 R8, R108.reuse, R114, R8 ;  /* 0x000000726c08723c */ /* 0x040ff00000041808 */
[C---:B--2---:R-:W-:Y:S03]  /*4900*/  HMMA.16816.F32.BF16 R12, R108.reuse, R88, R12 ;  /* 0x000000586c0c723c */ /* 0x044fe6000004180c */
[----:B-1----:R-:W-:Y:S05]  /*4910*/  LEA R226, R238, UR4, 0x1 ;  /* 0x00000004eee27c11 */ /* 0x002fea000f8e08ff */
[----:B------:R-:W-:Y:S01]  /*4920*/  HMMA.16816.F32.BF16 R16, R108, R90, R16 ;  /* 0x0000005a6c10723c */ /* 0x000fe20000041810 */
[----:B------:R-:W1:Y:S05]  /*4930*/  LDSM.16.M88.4 R88, [R225+0x1e800] ;  /* 0x01e80000e158783b */ /* 0x000e6a0000000200 */
[----:B------:R-:W-:Y:S02]  /*4940*/  LDSM.16.M88.4 R108, [R224+0x1e000] ;  /* 0x01e00000e06c783b */ /* 0x000fe40000000200 */
[C---:B------:R-:W-:Y:S08]  /*4950*/  HMMA.16816.F32.BF16 R4, R92.reuse, R96, R4 ;  /* 0x000000605c04723c */ /* 0x040ff00000041804 */
[C---:B------:R-:W-:Y:S01]  /*4960*/  HMMA.16816.F32.BF16 R8, R92.reuse, R98, R8 ;  /* 0x000000625c08723c */ /* 0x040fe20000041808 */
[----:B------:R-:W2:Y:S07]  /*4970*/  LDSM.16.M88.4 R96, [R116+0x6000] ;  /* 0x006000007460783b */ /* 0x000eae0000000200 */
[C---:B----4-:R-:W-:Y:S08]  /*4980*/  HMMA.16816.F32.BF16 R12, R92.reuse, R84, R12 ;  /* 0x000000545c0c723c */ /* 0x050ff0000004180c */
[----:B------:R-:W-:Y:S01]  /*4990*/  HMMA.16816.F32.BF16 R16, R92, R86, R16 ;  /* 0x000000565c10723c */ /* 0x000fe20000041810 */
[----:B------:R3:W4:Y:S05]  /*49a0*/  LDSM.16.M88.4 R84, [R224+0x1e800] ;  /* 0x01e80000e054783b */ /* 0x00072a0000000200 */
[----:B------:R2:W-:Y:S02]  /*49b0*/  LDSM.16.M88.4 R92, [R227+0x6000] ;  /* 0x00600000e35c783b */ /* 0x0005e40000000200 */
[C---:B------:R-:W-:Y:S08]  /*49c0*/  HMMA.16816.F32.BF16 R4, R100.reuse, R104, R4 ;  /* 0x000000686404723c */ /* 0x040ff00000041804 */
[C---:B------:R-:W-:Y:S01]  /*49d0*/  HMMA.16816.F32.BF16 R8, R100.reuse, R106, R8 ;  /* 0x0000006a6408723c */ /* 0x040fe20000041808 */
[----:B------:R-:W4:Y:S07]  /*49e0*/  LDSM.16.M88.4 R104, [R223+0x1e000] ;  /* 0x01e00000df68783b */ /* 0x000f2e0000000200 */
[C---:B-1----:R-:W-:Y:S03]  /*49f0*/  HMMA.16816.F32.BF16 R12, R100.reuse, R88, R12 ;  /* 0x00000058640c723c */ /* 0x042fe6000004180c */
[-C--:B---3--:R-:W-:Y:S02]  /*4a00*/  IADD3 R224, PT, PT, R229, R226.reuse, RZ ;  /* 0x000000e2e5e07210 */ /* 0x088fe40007ffe0ff */
[----:B--2---:R-:W-:Y:S03]  /*4a10*/  SEL R227, R251, 0xffffffe0, !P3 ;  /* 0xffffffe0fbe37807 */ /* 0x004fe60005800000 */
[----:B------:R-:W-:Y:S01]  /*4a20*/  HMMA.16816.F32.BF16 R16, R100, R90, R16 ;  /* 0x0000005a6410723c */ /* 0x000fe20000041810 */
[----:B------:R1:W2:Y:S02]  /*4a30*/  LDSM.16.M88.4 R88, [R223+0x1e800] ;  /* 0x01e80000df58783b */ /* 0x0002a40000000200 */
[C---:B------:R-:W-:Y:S05]  /*4a40*/  IADD3 R225, PT, PT, R227.reuse, R226, RZ ;  /* 0x000000e2e3e17210 */ /* 0x040fea0007ffe0ff */
[C---:B------:R-:W-:Y:S08]  /*4a50*/  HMMA.16816.F32.BF16 R4, R96.reuse, R108, R4 ;  /* 0x0000006c6004723c */ /* 0x040ff00000041804 */
[C---:B------:R-:W-:Y:S08]  /*4a60*/  HMMA.16816.F32.BF16 R8, R96.reuse, R110, R8 ;  /* 0x0000006e6008723c */ /* 0x040ff00000041808 */
[C---:B----4-:R-:W-:Y:S01]  /*4a70*/  HMMA.16816.F32.BF16 R12, R96.reuse, R84, R12 ;  /* 0x00000054600c723c */ /* 0x050fe2000004180c */
[----:B------:R-:W3:Y:S02]  /*4a80*/  LDL R84, [R1+0xc] ;  /* 0x00000c0001547983 */ /* 0x000ee40000100800 */
[----:B-1----:R-:W-:Y:S05]  /*4a90*/  IADD3 R223, PT, PT, R227, R224, RZ ;  /* 0x000000e0e3df7210 */ /* 0x002fea0007ffe0ff */
[----:B------:R-:W-:Y:S08]  /*4aa0*/  HMMA.16816.F32.BF16 R16, R96, R86, R16 ;  /* 0x000000566010723c */ /* 0x000ff00000041810 */
[C---:B------:R-:W-:Y:S08]  /*4ab0*/  HMMA.16816.F32.BF16 R4, R92.reuse, R104, R4 ;  /* 0x000000685c04723c */ /* 0x040ff00000041804 */
[C---:B------:R-:W-:Y:S08]  /*4ac0*/  HMMA.16816.F32.BF16 R8, R92.reuse, R106, R8 ;  /* 0x0000006a5c08723c */ /* 0x040ff00000041808 */
[C---:B--2---:R-:W-:Y:S03]  /*4ad0*/  HMMA.16816.F32.BF16 R12, R92.reuse, R88, R12 ;  /* 0x000000585c0c723c */ /* 0x044fe6000004180c */
[C---:B------:R-:W-:Y:S01]  /*4ae0*/  FADD.FTZ R119, R125.reuse, R4 ;  /* 0x000000047d777221 */ /* 0x040fe20000010000 */
[----:B------:R-:W-:Y:S01]  /*4af0*/  FADD.FTZ R125, R125, R6 ;  /* 0x000000067d7d7221 */ /* 0x000fe20000010000 */
[C---:B------:R-:W-:Y:S01]  /*4b00*/  FADD.FTZ R121, R126.reuse, R5 ;  /* 0x000000057e797221 */ /* 0x040fe20000010000 */
[----:B------:R-:W2:Y:S01]  /*4b10*/  LDL R6, [R1+0x8] ;  /* 0x0000080001067983 */ /* 0x000ea20000100800 */
[----:B------:R-:W-:Y:S01]  /*4b20*/  FADD.FTZ R199, R126, R7 ;  /* 0x000000077ec77221 */ /* 0x000fe20000010000 */
[----:B------:R-:W-:Y:S03]  /*4b30*/  HMMA.16816.F32.BF16 R16, R92, R90, R16 ;  /* 0x0000005a5c10723c */ /* 0x000fe60000041810 */
[----:B------:R-:W4:Y:S01]  /*4b40*/  LDL R5, [R1+0x4] ;  /* 0x0000040001057983 */ /* 0x000f220000100800 */
[----:B------:R-:W-:Y:S01]  /*4b50*/  @!P1 FSEL R119, R119, -INF , !P2 ;  /* 0xff80000077779808 */ /* 0x000fe20005000000 */
[----:B------:R-:W-:Y:S01]  /*4b60*/  FADD.FTZ R197, R124, R8 ;  /* 0x000000087cc57221 */ /* 0x000fe20000010000 */
[----:B------:R-:W-:Y:S02]  /*4b70*/  @!P1 ISETP.GE.AND P2, PT, R123, R196, PT ;  /* 0x000000c47b00920c */ /* 0x000fe40003f46270 */
[----:B------:R-:W4:Y:S01]  /*4b80*/  LDL R4, [R1] ;  /* 0x0000000001047983 */ /* 0x000f220000100800 */
[----:B------:R-:W-:Y:S01]  /*4b90*/  @!P1 FSEL R121, R121, -INF , !P6 ;  /* 0xff80000079799808 */ /* 0x000fe20007000000 */
[----:B------:R-:W-:Y:S01]  /*4ba0*/  FADD.FTZ R129, R122, R9 ;  /* 0x000000097a817221 */ /* 0x000fe20000010000 */
[----:B------:R-:W-:Y:S01]  /*4bb0*/  @!P1 FSEL R125, R125, -INF , !P2 ;  /* 0xff8000007d7d9808 */ /* 0x000fe20005000000 */
[----:B------:R-:W-:Y:S01]  /*4bc0*/  FADD.FTZ R131, R124, R10 ;  /* 0x0000000a7c837221 */ /* 0x000fe20000010000 */
[----:B------:R-:W-:Y:S02]  /*4bd0*/  @!P1 FSEL R199, R199, -INF , !P5 ;  /* 0xff800000c7c79808 */ /* 0x000fe40006800000 */
[C---:B------:R-:W-:Y:S02]  /*4be0*/  @!P1 ISETP.GE.AND P6, PT, R127.reuse, R128, PT ;  /* 0x000000807f00920c */ /* 0x040fe40003fc6270 */
[----:B------:R-:W-:Y:S01]  /*4bf0*/  @!P1 ISETP.GE.AND P2, PT, R127, R196, PT ;  /* 0x000000c47f00920c */ /* 0x000fe20003f46270 */
[----:B------:R-:W-:Y:S01]  /*4c00*/  FFMA.FTZ R124, R199, UR9, -R118 ;  /* 0x00000009c77c7c23 */ /* 0x000fe20008010876 */
[----:B------:R-:W-:Y:S02]  /*4c10*/  @!P1 ISETP.GE.AND P5, PT, R201, R128, PT ;  /* 0x00000080c900920c */ /* 0x000fe40003fa6270 */
[----:B------:R-:W-:Y:S02]  /*4c20*/  @!P1 IADD3 R127, PT, PT, R123, 0x10, RZ ;  /* 0x000000107b7f9810 */ /* 0x000fe40007ffe0ff */
[----:B------:R-:W-:Y:S01]  /*4c30*/  @!P1 FSEL R197, R197, -INF , !P6 ;  /* 0xff800000c5c59808 */ /* 0x000fe20007000000 */
[----:B------:R-:W-:Y:S01]  /*4c40*/  MUFU.EX2 R124, R124 ;  /* 0x0000007c007c7308 */ /* 0x000fe20000000800 */
[----:B------:R-:W-:Y:S02]  /*4c50*/  @!P1 FSEL R129, R129, -INF , !P5 ;  /* 0xff80000081819808 */ /* 0x000fe40006800000 */
[----:B------:R-:W-:Y:S01]  /*4c60*/  @!P1 FSEL R131, R131, -INF , !P2 ;  /* 0xff80000083839808 */ /* 0x000fe20005000000 */
[--C-:B------:R-:W-:Y:S01]  /*4c70*/  FFMA.FTZ R126, R197, UR9, -R120.reuse ;  /* 0x00000009c57e7c23 */ /* 0x100fe20008010878 */
[----:B------:R-:W-:Y:S02]  /*4c80*/  @!P1 ISETP.GE.AND P6, PT, R201, R196, PT ;  /* 0x000000c4c900920c */ /* 0x000fe40003fc6270 */
[C---:B------:R-:W-:Y:S02]  /*4c90*/  @!P1 ISETP.GE.AND P5, PT, R127.reuse, R128, PT ;  /* 0x000000807f00920c */ /* 0x040fe40003fa6270 */
[----:B------:R-:W-:Y:S01]  /*4ca0*/  @!P1 ISETP.GE.AND P2, PT, R127, R196, PT ;  /* 0x000000c47f00920c */ /* 0x000fe20003f46270 */
[----:B------:R-:W-:Y:S01]  /*4cb0*/  FADD.FTZ R127, R122, R11 ;  /* 0x0000000b7a7f7221 */ /* 0x000fe20000010000 */
[--C-:B------:R-:W-:Y:S01]  /*4cc0*/  FFMA.FTZ R122, R119, UR9, -R120.reuse ;  /* 0x00000009777a7c23 */ /* 0x100fe20008010878 */
[----:B------:R-:W-:Y:S01]  /*4cd0*/  FFMA.FTZ R119, R121, UR9, -R120 ;  /* 0x0000000979777c23 */ /* 0x000fe20008010878 */
[----:B------:R-:W-:Y:S01]  /*4ce0*/  FFMA.FTZ R121, R125, UR9, -R118 ;  /* 0x000000097d797c23 */ /* 0x000fe20008010876 */
[----:B------:R-:W-:Y:S01]  /*4cf0*/  FFMA.FTZ R125, R129, UR9, -R120 ;  /* 0x00000009817d7c23 */ /* 0x000fe20008010878 */
[----:B------:R-:W-:Y:S01]  /*4d00*/  @!P1 FSEL R127, R127, -INF , !P6 ;  /* 0xff8000007f7f9808 */ /* 0x000fe20007000000 */
[----:B------:R-:W-:Y:S01]  /*4d10*/  MUFU.EX2 R126, R126 ;  /* 0x0000007e007e7308 */ /* 0x000fe20000000800 */
[----:B------:R-:W-:Y:S02]  /*4d20*/  @!P1 ISETP.GE.AND P6, PT, R203, R128, PT ;  /* 0x00000080cb00920c */ /* 0x000fe40003fc6270 */
[----:B------:R-:W-:Y:S01]  /*4d30*/  @!P1 IADD3 R129, PT, PT, R123, 0x19, RZ ;  /* 0x000000197b819810 */ /* 0x000fe20007ffe0ff */
[--C-:B------:R-:W-:Y:S01]  /*4d40*/  FFMA.FTZ R198, R127, UR9, -R118.reuse ;  /* 0x000000097fc67c23 */ /* 0x100fe20008010876 */
[----:B------:R-:W-:Y:S05]  /*4d50*/  FFMA.FTZ R123, R131, UR9, -R118 ;  /* 0x00000009837b7c23 */ /* 0x000fea0008010876 */
[----:B------:R-:W-:Y:S10]  /*4d60*/  MUFU.EX2 R122, R122 ;  /* 0x0000007a007a7308 */ /* 0x000ff40000000800 */
[----:B------:R-:W1:Y:S10]  /*4d70*/  MUFU.EX2 R119, R119 ;  /* 0x0000007700777308 */ /* 0x000e740000000800 */
[----:B------:R-:W1:Y:S10]  /*4d80*/  MUFU.EX2 R121, R121 ;  /* 0x0000007900797308 */ /* 0x000e740000000800 */
[----:B------:R-:W1:Y:S10]  /*4d90*/  MUFU.EX2 R125, R125 ;  /* 0x0000007d007d7308 */ /* 0x000e740000000800 */
[----:B------:R-:W-:Y:S01]  /*4da0*/  MUFU.EX2 R123, R123 ;  /* 0x0000007b007b7308 */ /* 0x000fe20000000800 */
[----:B-1----:R-:W-:Y:S02]  /*4db0*/  F2FP.BF16.F32.PACK_AB R210, R119, R122 ;  /* 0x0000007a77d2723e */ /* 0x002fe400000010ff */
[----:B------:R-:W-:Y:S02]  /*4dc0*/  F2FP.BF16.F32.PACK_AB R208, R124, R121 ;  /* 0x000000797cd0723e */ /* 0x000fe400000010ff */
[----:B------:R-:W-:Y:S01]  /*4dd0*/  F2FP.BF16.F32.PACK_AB R209, R125, R126 ;  /* 0x0000007e7dd1723e */ /* 0x000fe200000010ff */
[C---:B---3--:R-:W-:Y:S05]  /*4de0*/  FADD.FTZ R201, R84.reuse, R12 ;  /* 0x0000000c54c97221 */ /* 0x048fea0000010000 */
[----:B------:R-:W-:Y:S02]  /*4df0*/  @!P1 FSEL R201, R201, -INF , !P5 ;  /* 0xff800000c9c99808 */ /* 0x000fe40006800000 */
[----:B------:R-:W-:Y:S01]  /*4e00*/  @!P1 ISETP.GE.AND P5, PT, R203, R196, PT ;  /* 0x000000c4cb00920c */ /* 0x000fe20003fa6270 */
[----:B------:R-:W-:Y:S02]  /*4e10*/  FADD.FTZ R203, R84, R14 ;  /* 0x0000000e54cb7221 */ /* 0x000fe40000010000 */
[----:B------:R-:W-:Y:S03]  /*4e20*/  FFMA.FTZ R130, R201, UR9, -R120 ;  /* 0x00000009c9827c23 */ /* 0x000fe60008010878 */
[----:B------:R-:W-:Y:S02]  /*4e30*/  @!P1 FSEL R203, R203, -INF , !P2 ;  /* 0xff800000cbcb9808 */ /* 0x000fe40005000000 */
[-C--:B------:R-:W-:Y:S01]  /*4e40*/  @!P1 ISETP.GE.AND P2, PT, R129, R128.reuse, PT ;  /* 0x000000808100920c */ /* 0x080fe20003f46270 */
[----:B------:R-:W-:Y:S01]  /*4e50*/  MUFU.EX2 R130, R130 ;  /* 0x0000008200827308 */ /* 0x000fe20000000800 */
[C---:B--2---:R-:W-:Y:S01]  /*4e60*/  FADD.FTZ R199, R6.reuse, R13 ;  /* 0x0000000d06c77221 */ /* 0x044fe20000010000 */
[----:B------:R-:W-:Y:S01]  /*4e70*/  FADD.FTZ R197, R6, R15 ;  /* 0x0000000f06c57221 */ /* 0x000fe20000010000 */
[----:B----4-:R-:W-:Y:S03]  /*4e80*/  FADD.FTZ R131, R5, R16 ;  /* 0x0000001005837221 */ /* 0x010fe60000010000 */
[----:B------:R-:W-:Y:S01]  /*4e90*/  @!P1 FSEL R199, R199, -INF , !P6 ;  /* 0xff800000c7c79808 */ /* 0x000fe20007000000 */
[----:B------:R-:W-:Y:S01]  /*4ea0*/  FADD.FTZ R201, R5, R18 ;  /* 0x0000001205c97221 */ /* 0x000fe20000010000 */
[----:B------:R-:W-:Y:S02]  /*4eb0*/  @!P1 ISETP.GE.AND P6, PT, R205, R128, PT ;  /* 0x00000080cd00920c */ /* 0x000fe40003fc6270 */
[----:B------:R1:W2:Y:S01]  /*4ec0*/  MUFU.EX2 R128, R198 ;  /* 0x000000c600807308 */ /* 0x0002a20000000800 */
[----:B------:R-:W-:Y:S01]  /*4ed0*/  @!P1 FSEL R197, R197, -INF , !P5 ;  /* 0xff800000c5c59808 */ /* 0x000fe20006800000 */
[----:B------:R-:W-:Y:S01]  /*4ee0*/  FFMA.FTZ R127, R199, UR9, -R120 ;  /* 0x00000009c77f7c23 */ /* 0x000fe20008010878 */
[----:B------:R-:W-:Y:S01]  /*4ef0*/  @!P1 FSEL R131, R131, -INF , !P6 ;  /* 0xff80000083839808 */ /* 0x000fe20007000000 */
[C---:B------:R-:W-:Y:S01]  /*4f00*/  FADD.FTZ R199, R4.reuse, R17 ;  /* 0x0000001104c77221 */ /* 0x040fe20000010000 */
[-C--:B------:R-:W-:Y:S01]  /*4f10*/  @!P1 ISETP.GE.AND P5, PT, R205, R196.reuse, PT ;  /* 0x000000c4cd00920c */ /* 0x080fe20003fa6270 */
[--C-:B------:R-:W-:Y:S01]  /*4f20*/  FFMA.FTZ R197, R197, UR9, -R118.reuse ;  /* 0x00000009c5c57c23 */ /* 0x100fe20008010876 */
[----:B------:R-:W-:Y:S01]  /*4f30*/  @!P1 ISETP.GE.AND P6, PT, R129, R196, PT ;  /* 0x000000c48100920c */ /* 0x000fe20003fc6270 */
[----:B------:R-:W-:Y:S01]  /*4f40*/  FFMA.FTZ R196, R203, UR9, -R118 ;  /* 0x00000009cbc47c23 */ /* 0x000fe20008010876 */
[----:B------:R-:W-:Y:S01]  /*4f50*/  FADD.FTZ R203, R4, R19 ;  /* 0x0000001304cb7221 */ /* 0x000fe20000010000 */
[----:B------:R-:W-:Y:S01]  /*4f60*/  LEA R129, R212, UR4, 0x1 ;  /* 0x00000004d4817c11 */ /* 0x000fe2000f8e08ff */
[----:B------:R-:W-:Y:S01]  /*4f70*/  FFMA.FTZ R200, R131, UR9, -R120 ;  /* 0x0000000983c87c23 */ /* 0x000fe20008010878 */
[----:B------:R-:W-:Y:S01]  /*4f80*/  @!P1 FSEL R201, R201, -INF , !P5 ;  /* 0xff800000c9c99808 */ /* 0x000fe20006800000 */
[----:B------:R-:W-:Y:S01]  /*4f90*/  MUFU.EX2 R197, R197 ;  /* 0x000000c500c57308 */ /* 0x000fe20000000800 */
[----:B------:R-:W-:Y:S01]  /*4fa0*/  @!P1 FSEL R199, R199, -INF , !P2 ;  /* 0xff800000c7c79808 */ /* 0x000fe20005000000 */
[----:B------:R-:W-:Y:S01]  /*4fb0*/  VIADD R131, R129, 0x2a000 ;  /* 0x0002a00081837836 */ /* 0x000fe20000000000 */
[----:B------:R-:W-:Y:S01]  /*4fc0*/  @!P1 FSEL R203, R203, -INF , !P6 ;  /* 0xff800000cbcb9808 */ /* 0x000fe20007000000 */
[----:B-1----:R-:W-:Y:S06]  /*4fd0*/  FFMA.FTZ R198, R201, UR9, -R118 ;  /* 0x00000009c9c67c23 */ /* 0x002fec0008010876 */
[----:B------:R-:W1:Y:S01]  /*4fe0*/  MUFU.EX2 R196, R196 ;  /* 0x000000c400c47308 */ /* 0x000e620000000800 */
[----:B------:R-:W-:Y:S01]  /*4ff0*/  FFMA.FTZ R120, R199, UR9, -R120 ;  /* 0x00000009c7787c23 */ /* 0x000fe20008010878 */
[----:B------:R-:W-:Y:S02]  /*5000*/  VIADD R201, R129, 0x2a020 ;  /* 0x0002a02081c97836 */ /* 0x000fe40000000000 */
[----:B------:R-:W-:Y:S06]  /*5010*/  FFMA.FTZ R118, R203, UR9, -R118 ;  /* 0x00000009cb767c23 */ /* 0x000fec0008010876 */
[----:B------:R-:W3:Y:S01]  /*5020*/  MUFU.EX2 R127, R127 ;  /* 0x0000007f007f7308 */ /* 0x000ee20000000800 */
[----:B------:R-:W-:Y:S01]  /*5030*/  @P4 VIADD R201, R131, 0xffffffe0 ;  /* 0xffffffe083c94836 */ /* 0x000fe20000000000 */
[----:B--2---:R-:W-:Y:S01]  /*5040*/  F2FP.BF16.F32.PACK_AB R207, R128, R123 ;  /* 0x0000007b80cf723e */ /* 0x004fe200000010ff */
[----:B------:R-:W-:Y:S07]  /*5050*/  IMAD.IADD R204, R129, 0x1, R211 ;  /* 0x0000000181cc7824 */ /* 0x000fee00078e02d3 */
[----:B------:R2:W-:Y:S01]  /*5060*/  MUFU.EX2 R199, R120 ;  /* 0x0000007800c77308 */ /* 0x0005e20000000800 */
[----:B------:R-:W-:Y:S09]  /*5070*/  STS [R129+0x2a000], R210 ;  /* 0x02a000d281007388 */ /* 0x000ff20000000800 */
[----:B------:R-:W4:Y:S01]  /*5080*/  MUFU.EX2 R200, R200 ;  /* 0x000000c800c87308 */ /* 0x000f220000000800 */
[----:B------:R-:W-:Y:S01]  /*5090*/  STS [R129+0x2a400], R208 ;  /* 0x02a400d081007388 */ /* 0x000fe20000000800 */
[----:B-1----:R-:W-:Y:S08]  /*50a0*/  F2FP.BF16.F32.PACK_AB R202, R197, R196 ;  /* 0x000000c4c5ca723e */ /* 0x002ff000000010ff */
[----:B------:R-:W-:Y:S01]  /*50b0*/  MUFU.EX2 R198, R198 ;  /* 0x000000c600c67308 */ /* 0x000fe20000000800 */
[----:B------:R-:W-:Y:S01]  /*50c0*/  STS [R204+0x2a000], R209 ;  /* 0x02a000d1cc007388 */ /* 0x000fe20000000800 */
[----:B---3--:R-:W-:Y:S08]  /*50d0*/  F2FP.BF16.F32.PACK_AB R206, R127, R130 ;  /* 0x000000827fce723e */ /* 0x008ff000000010ff */
[----:B------:R-:W1:Y:S01]  /*50e0*/  MUFU.EX2 R131, R118 ;  /* 0x0000007600837308 */ /* 0x000e620000000800 */
[----:B------:R-:W-:Y:S01]  /*50f0*/  STS [R204+0x2a400], R207 ;  /* 0x02a400cfcc007388 */ /* 0x000fe20000000800 */
[----:B--2---:R-:W-:Y:S04]  /*5100*/  LEA R120, R0, UR4, 0x1 ;  /* 0x0000000400787c11 */ /* 0x004fe8000f8e08ff */
[----:B------:R-:W-:Y:S01]  /*5110*/  STS [R201], R206 ;  /* 0x000000cec9007388 */ /* 0x000fe20000000800 */
[----:B----4-:R-:W-:Y:S01]  /*5120*/  F2FP.BF16.F32.PACK_AB R205, R199, R200 ;  /* 0x000000c8c7cd723e */ /* 0x010fe200000010ff */
[----:B------:R-:W-:Y:S03]  /*5130*/  IMAD.IADD R117, R120, 0x1, R227 ;  /* 0x0000000178757824 */ /* 0x000fe600078e02e3 */
[----:B------:R2:W-:Y:S01]  /*5140*/  STS [R201+0x400], R202 ;  /* 0x000400cac9007388 */ /* 0x0005e20000000800 */
[----:B-1----:R-:W-:Y:S02]  /*5150*/  F2FP.BF16.F32.PACK_AB R203, R131, R198 ;  /* 0x000000c683cb723e */ /* 0x002fe400000010ff */
[----:B------:R-:W-:Y:S05]  /*5160*/  IADD3 R118, PT, PT, R211, R201, RZ ;  /* 0x000000c9d3767210 */ /* 0x000fea0007ffe0ff */
[----:B------:R-:W-:Y:S05]  /*5170*/  STS [R118], R205 ;  /* 0x000000cd76007388 */ /* 0x000fea0000000800 */
[----:B------:R1:W-:Y:S05]  /*5180*/  STS [R118+0x400], R203 ;  /* 0x000400cb76007388 */ /* 0x0003ea0000000800 */
[----:B------:R-:W-:Y:S05]  /*5190*/  LDSM.16.M88.4 R84, [R120+0x10000] ;  /* 0x010000007854783b */ /* 0x000fea0000000200 */
[----:B------:R-:W3:Y:S01]  /*51a0*/  LDSM.16.M88.4 R88, [R226+0x20000] ;  /* 0x02000000e258783b */ /* 0x000ee20000000200 */
[----:B--2---:R-:W-:Y:S04]  /*51b0*/  IMAD.U32 R202, RZ, RZ, UR10 ;  /* 0x0000000affca7e24 */ /* 0x004fe8000f8e00ff */
[----:B------:R-:W2:Y:S01]  /*51c0*/  LDSM.16.M88.4 R92, [R226+0x20800] ;  /* 0x02080000e25c783b */ /* 0x000ea20000000200 */
[----:B------:R-:W-:Y:S04]  /*51d0*/  LEA R204, P1, R236, R202, 0x2 ;  /* 0x000000caeccc7211 */ /* 0x000fe800078210ff */
[----:B------:R-:W-:Y:S05]  /*51e0*/  LDSM.16.M88.4 R96, [R117+0x10000] ;  /* 0x010000007560783b */ /* 0x000fea0000000200 */
[----:B------:R-:W4:Y:S01]  /*51f0*/  LDSM.16.M88.4 R100, [R225+0x20000] ;  /* 0x02000000e164783b */ /* 0x000f220000000200 */
[----:B-1----:R-:W-:Y:S01]  /*5200*/  IMAD.IADD R118, R120, 0x1, R229 ;  /* 0x0000000178767824 */ /* 0x002fe200078e02e5 */
[----:B------:R-:W-:Y:S03]  /*5210*/  MOV R203, UR11 ;  /* 0x0000000b00cb7c02 */ /* 0x000fe60008000f00 */
[----:B------:R-:W1:Y:S01]  /*5220*/  LDSM.16.M88.4 R104, [R225+0x20800] ;  /* 0x02080000e168783b */ /* 0x000e620000000200 */
[----:B------:R-:W-:Y:S01]  /*5230*/  IMAD.IADD R116, R227, 0x1, R118 ;  /* 0x00000001e3747824 */ /* 0x000fe200078e0276 */
[----:B------:R-:W-:Y:S03]  /*5240*/  LEA.HI.X R205, R236, R203, RZ, 0x2, P1 ;  /* 0x000000cbeccd7211 */ /* 0x000fe600008f14ff */
[----:B------:R-:W-:Y:S05]  /*5250*/  LDSM.16.M88.4 R108, [R118+0x10000] ;  /* 0x01000000766c783b */ /* 0x000fea0000000200 */
[----:B------:R-:W4:Y:S05]  /*5260*/  LDG.E R201, desc[UR34][R204.64] ;  /* 0x00000022ccc97981 */ /* 0x000f2a000c1e1900 */
[----:B------:R-:W-:Y:S05]  /*5270*/  LDSM.16.M88.4 R112, [R226+0x22000] ;  /* 0x02200000e270783b */ /* 0x000fea0000000200 */
[----:B------:R1:W4:Y:S01]  /*5280*/  LDG.E R202, desc[UR34][R204.64+0x20] ;  /* 0x00002022ccca7981 */ /* 0x000322000c1e1900 */
[C---:B---3--:R-:W-:Y:S08]  /*5290*/  HMMA.16816.F32.BF16 R4, R84.reuse, R88, RZ ;  /* 0x000000585404723c */ /* 0x048ff000000418ff */
[C---:B------:R-:W-:Y:S01]  /*52a0*/  HMMA.16816.F32.BF16 R8, R84.reuse, R90, RZ ;  /* 0x0000005a5408723c */ /* 0x040fe200000418ff */
[----:B------:R-:W3:Y:S07]  /*52b0*/  LDSM.16.M88.4 R88, [R224+0x20000] ;  /* 0x02000000e058783b */ /* 0x000eee0000000200 */
[C---:B--2---:R-:W-:Y:S08]  /*52c0*/  HMMA.16816.F32.BF16 R12, R84.reuse, R92, RZ ;  /* 0x0000005c540c723c */ /* 0x044ff000000418ff */
[----:B------:R-:W-:Y:S01]  /*52d0*/  HMMA.16816.F32.BF16 R16, R84, R94, RZ ;  /* 0x0000005e5410723c */ /* 0x000fe200000418ff */
[----:B------:R-:W2:Y:S05]  /*52e0*/  LDSM.16.M88.4 R84, [R224+0x20800] ;  /* 0x02080000e054783b */ /* 0x000eaa0000000200 */
        /* <DEDUP_REMOVED lines=73> */
[----:B------:R-:W4:Y:S07]  /*5780*/  LDSM.16.M88.4 R100, [R225+0x26800] ;  /* 0x02680000e164783b */ /* 0x000f2e0000000200 */
[C---:B-1----:R-:W-:Y:S08]  /*5790*/  HMMA.16816.F32.BF16 R12, R92.reuse, R88, R12 ;  /* 0x000000585c0c723c */ /* 0x042ff0000004180c */
[----:B------:R-:W-:Y:S01]  /*57a0*/  HMMA.16816.F32.BF16 R16, R92, R90, R16 ;  /* 0x0000005a5c10723c */ /* 0x000fe20000041810 */
[----:B------:R-:W-:Y:S05]  /*57b0*/  LDSM.16.M88.4 R88, [R118+0x16000] ;  /* 0x016000007658783b */ /* 0x000fea0000000200 */
[----:B------:R-:W1:Y:S02]  /*57c0*/  LDSM.16.M88.4 R92, [R224+0x26000] ;  /* 0x02600000e05c783b */ /* 0x000e640000000200 */
[C---:B---3--:R-:W-:Y:S08]  /*57d0*/  HMMA.16816.F32.BF16 R4, R96.reuse, R108, R4 ;  /* 0x0000006c6004723c */ /* 0x048ff00000041804 */
[C---:B------:R-:W-:Y:S01]  /*57e0*/  HMMA.16816.F32.BF16 R8, R96.reuse, R110, R8 ;  /* 0x0000006e6008723c */ /* 0x040fe20000041808 */
[----:B------:R-:W3:Y:S07]  /*57f0*/  LDSM.16.M88.4 R108, [R224+0x26800] ;  /* 0x02680000e06c783b */ /* 0x000eee0000000200 */
[C---:B--2---:R-:W-:Y:S08]  /*5800*/  HMMA.16816.F32.BF16 R12, R96.reuse, R84, R12 ;  /* 0x00000054600c723c */ /* 0x044ff0000004180c */
[----:B------:R-:W-:Y:S01]  /*5810*/  HMMA.16816.F32.BF16 R16, R96, R86, R16 ;  /* 0x000000566010723c */ /* 0x000fe20000041810 */
[----:B------:R-:W-:Y:S05]  /*5820*/  LDSM.16.M88.4 R84, [R116+0x16000] ;  /* 0x016000007454783b */ /* 0x000fea0000000200 */
[----:B------:R-:W2:Y:S02]  /*5830*/  LDSM.16.M88.4 R96, [R223+0x26000] ;  /* 0x02600000df60783b */ /* 0x000ea40000000200 */
[C---:B------:R-:W-:Y:S08]  /*5840*/  HMMA.16816.F32.BF16 R4, R104.reuse, R112, R4 ;  /* 0x000000706804723c */ /* 0x040ff00000041804 */
[C---:B------:R-:W-:Y:S01]  /*5850*/  HMMA.16816.F32.BF16 R8, R104.reuse, R114, R8 ;  /* 0x000000726808723c */ /* 0x040fe20000041808 */
[----:B------:R-:W2:Y:S07]  /*5860*/  LDSM.16.M88.4 R112, [R223+0x26800] ;  /* 0x02680000df70783b */ /* 0x000eae0000000200 */
[C---:B----4-:R-:W-:Y:S08]  /*5870*/  HMMA.16816.F32.BF16 R12, R104.reuse, R100, R12 ;  /* 0x00000064680c723c */ /* 0x050ff0000004180c */
[----:B------:R-:W-:Y:S08]  /*5880*/  HMMA.16816.F32.BF16 R16, R104, R102, R16 ;  /* 0x000000666810723c */ /* 0x000ff00000041810 */
[C---:B-1----:R-:W-:Y:S08]  /*5890*/  HMMA.16816.F32.BF16 R4, R88.reuse, R92, R4 ;  /* 0x0000005c5804723c */ /* 0x042ff00000041804 */
[C---:B------:R-:W-:Y:S08]  /*58a0*/  HMMA.16816.F32.BF16 R8, R88.reuse, R94, R8 ;  /* 0x0000005e5808723c */ /* 0x040ff00000041808 */
[C---:B---3--:R-:W-:Y:S08]  /*58b0*/  HMMA.16816.F32.BF16 R12, R88.reuse, R108, R12 ;  /* 0x0000006c580c723c */ /* 0x048ff0000004180c */
[----:B------:R-:W-:Y:S08]  /*58c0*/  HMMA.16816.F32.BF16 R16, R88, R110, R16 ;  /* 0x0000006e5810723c */ /* 0x000ff00000041810 */
[C---:B--2---:R-:W-:Y:S08]  /*58d0*/  HMMA.16816.F32.BF16 R4, R84.reuse, R96, R4 ;  /* 0x000000605404723c */ /* 0x044ff00000041804 */
[C---:B------:R-:W-:Y:S08]  /*58e0*/  HMMA.16816.F32.BF16 R8, R84.reuse, R98, R8 ;  /* 0x000000625408723c */ /* 0x040ff00000041808 */
[C---:B------:R-:W-:Y:S03]  /*58f0*/  HMMA.16816.F32.BF16 R12, R84.reuse, R112, R12 ;  /* 0x00000070540c723c */ /* 0x040fe6000004180c */
[C---:B------:R-:W-:Y:S01]  /*5900*/  FADD.FTZ R203, -R201.reuse, R4 ;  /* 0x00000004c9cb7221 */ /* 0x040fe20000010100 */
[C---:B------:R-:W-:Y:S03]  /*5910*/  FADD.FTZ R118, -R201.reuse, R5 ;  /* 0x00000005c9767221 */ /* 0x040fe60000010100 */
[----:B------:R-:W-:Y:S01]  /*5920*/  FMUL.FTZ R203, R122, R203 ;  /* 0x000000cb7acb7220 */ /* 0x000fe20000410000 */
[----:B------:R-:W-:Y:S03]  /*5930*/  HMMA.16816.F32.BF16 R16, R84, R114, R16 ;  /* 0x000000725410723c */ /* 0x000fe60000041810 */
[C---:B------:R-:W-:Y:S01]  /*5940*/  FADD.FTZ R205, -R201.reuse, R8 ;  /* 0x00000008c9cd7221 */ /* 0x040fe20000010100 */
[----:B------:R-:W-:Y:S01]  /*5950*/  FADD.FTZ R120, -R201, R9 ;  /* 0x00000009c9787221 */ /* 0x000fe20000010100 */
[----:B------:R-:W-:Y:S01]  /*5960*/  FMUL.FTZ R118, R119, R118 ;  /* 0x0000007677767220 */ /* 0x000fe20000410000 */
[----:B------:R-:W-:Y:S01]  /*5970*/  LOP3.LUT R85, R218, 0x20, RZ, 0xc0, !PT ;  /* 0x00000020da557812 */ /* 0x000fe200078ec0ff */
[----:B------:R-:W-:Y:S01]  /*5980*/  FMUL.FTZ R205, R126, R205 ;  /* 0x000000cd7ecd7220 */ /* 0x000fe20000410000 */
[----:B------:R-:W-:Y:S01]  /*5990*/  FMUL.FTZ R120, R125, R120 ;  /* 0x000000787d787220 */ /* 0x000fe20000410000 */
[----:B------:R-:W-:Y:S02]  /*59a0*/  SHF.R.U32.HI R84, RZ, 0x3, R219 ;  /* 0x00000003ff547819 */ /* 0x000fe400000116db */
[C---:B------:R-:W-:Y:S01]  /*59b0*/  FADD.FTZ R119, -R201.reuse, R12 ;  /* 0x0000000cc9777221 */ /* 0x040fe20000010100 */
[----:B------:R-:W-:Y:S01]  /*59c0*/  FADD.FTZ R122, -R201, R13 ;  /* 0x0000000dc97a7221 */ /* 0x000fe20000010100 */
[----:B------:R-:W-:Y:S02]  /*59d0*/  LOP3.LUT R84, R85, 0x18, R84, 0xf8, !PT ;  /* 0x0000001855547812 */ /* 0x000fe400078ef854 */
[----:B------:R-:W-:Y:S01]  /*59e0*/  FMUL.FTZ R119, R130, R119 ;  /* 0x0000007782777220 */ /* 0x000fe20000410000 */
[----:B------:R-:W-:Y:S01]  /*59f0*/  FMUL.FTZ R122, R127, R122 ;  /* 0x0000007a7f7a7220 */ /* 0x000fe20000410000 */
[C---:B------:R-:W-:Y:S01]  /*5a00*/  FADD.FTZ R130, -R202.reuse, R6 ;  /* 0x00000006ca827221 */ /* 0x040fe20000010100 */
[----:B------:R-:W-:Y:S01]  /*5a10*/  FADD.FTZ R127, -R202, R7 ;  /* 0x00000007ca7f7221 */ /* 0x000fe20000010100 */
[C---:B------:R-:W-:Y:S01]  /*5a20*/  FADD.FTZ R125, -R201.reuse, R16 ;  /* 0x00000010c97d7221 */ /* 0x040fe20000010100 */
[----:B------:R-:W-:Y:S01]  /*5a30*/  F2FP.BF16.F32.PACK_AB R118, R118, R203 ;  /* 0x000000cb7676723e */ /* 0x000fe200000010ff */
[----:B------:R-:W-:Y:S01]  /*5a40*/  FADD.FTZ R126, -R201, R17 ;  /* 0x00000011c97e7221 */ /* 0x000fe20000010100 */
[----:B------:R-:W-:Y:S01]  /*5a50*/  F2FP.BF16.F32.PACK_AB R122, R122, R119 ;  /* 0x000000777a7a723e */ /* 0x000fe200000010ff */
[----:B------:R-:W-:Y:S01]  /*5a60*/  FMUL.FTZ R125, R200, R125 ;  /* 0x0000007dc87d7220 */ /* 0x000fe20000410000 */
[----:B------:R-:W-:Y:S01]  /*5a70*/  F2FP.BF16.F32.PACK_AB R120, R120, R205 ;  /* 0x000000cd7878723e */ /* 0x000fe200000010ff */
[----:B------:R-:W-:Y:S01]  /*5a80*/  FMUL.FTZ R126, R199, R126 ;  /* 0x0000007ec77e7220 */ /* 0x000fe20000410000 */
[----:B------:R-:W-:Y:S01]  /*5a90*/  FMUL.FTZ R121, R121, R130 ;  /* 0x0000008279797220 */ /* 0x000fe20000410000 */
[----:B------:R-:W-:Y:S03]  /*5aa0*/  FMUL.FTZ R124, R124, R127 ;  /* 0x0000007f7c7c7220 */ /* 0x000fe60000410000 */
[----:B------:R-:W-:Y:S01]  /*5ab0*/  F2FP.BF16.F32.PACK_AB R119, R126, R125 ;  /* 0x0000007d7e77723e */ /* 0x000fe200000010ff */
[C---:B------:R-:W-:Y:S01]  /*5ac0*/  FADD.FTZ R126, -R202.reuse, R10 ;  /* 0x0000000aca7e7221 */ /* 0x040fe20000010100 */
[----:B------:R-:W-:Y:S01]  /*5ad0*/  FADD.FTZ R125, -R202, R11 ;  /* 0x0000000bca7d7221 */ /* 0x000fe20000010100 */
[----:B------:R-:W-:Y:S06]  /*5ae0*/  BRA.U !UP0, `(.L_x_563) ;  /* 0x0000000508287547 */ /* 0x000fec000b800000 */
[----:B------:R-:W2:Y:S01]  /*5af0*/  LDL.LU R213, [R1+0x24] ;  /* 0x0000240001d57983 */ /* 0x000ea20000300800 */
[----:B------:R-:W1:Y:S01]  /*5b00*/  LDC R7, c[0x0][0x3b0] ;  /* 0x0000ec00ff077b82 */ /* 0x000e620000000800 */
[----:B------:R-:W-:Y:S01]  /*5b10*/  IADD3 R4, P1, PT, RZ, -UR32, RZ ;  /* 0x80000020ff047c10 */ /* 0x000fe2000ff3e0ff */
[----:B------:R-:W-:Y:S01]  /*5b20*/  ULOP3.LUT UR13, UR45, 0x1, URZ, 0xc0, !UPT ;  /* 0x000000012d0d7892 */ /* 0x000fe2000f8ec0ff */
[----:B------:R-:W-:Y:S03]  /*5b30*/  ISETP.GE.AND P6, PT, R252, UR5, PT ;  /* 0x00000005fc007c0c */ /* 0x000fe6000bfc6270 */
[----:B------:R-:W-:Y:S02]  /*5b40*/  UISETP.NE.U32.AND UP1, UPT, UR13, 0x1, UPT ;  /* 0x000000010d00788c */ /* 0x000fe4000bf25070 */
        /* <DEDUP_REMOVED lines=8> */
[----:B------:R-:W-:Y:S02]  /*5bd0*/  SHF.R.S64 R11, R4, 0x1f, R9 ;  /* 0x0000001f040b7819 */ /* 0x000fe40000001009 */
[----:B------:R-:W-:Y:S02]  /*5be0*/  LOP3.LUT R4, R252, 0x40, RZ, 0xfc, !PT ;  /* 0x00000040fc047812 */ /* 0x000fe400078efcff */
[----:B------:R-:W-:Y:S02]  /*5bf0*/  IADD3 R244, P1, PT, R244, R11, RZ ;  /* 0x0000000bf4f47210 */ /* 0x000fe40007f3e0ff */
[----:B------:R-:W-:Y:S02]  /*5c00*/  ISETP.GE.AND P5, PT, R4, UR5, PT ;  /* 0x0000000504007c0c */ /* 0x000fe4000bfa6270 */
[----:B------:R-:W-:Y:S02]  /*5c10*/  LEA.HI.X.SX32 R245, R9, R245, 0x1, P1 ;  /* 0x000000f509f57211 */ /* 0x000fe400008f0eff */
[C---:B------:R-:W-:Y:S02]  /*5c20*/  LEA R6, P1, R7.reuse, R244, 0x6 ;  /* 0x000000f407067211 */ /* 0x040fe400078230ff */
[----:B------:R-:W-:Y:S01]  /*5c30*/  LOP3.LUT R4, R252, 0x80, RZ, 0xfc, !PT ;  /* 0x00000080fc047812 */ /* 0x000fe200078efcff */
[----:B------:R-:W-:Y:S01]  /*5c40*/  @!PT LDS RZ, [RZ] ;  /* 0x00000000fffff984 */ /* 0x000fe20000000800 */
[----:B------:R-:W-:Y:S01]  /*5c50*/  @!PT LDS RZ, [RZ] ;  /* 0x00000000fffff984 */ /* 0x000fe20000000800 */
[----:B------:R-:W-:Y:S01]  /*5c60*/  @!PT LDS RZ, [RZ] ;  /* 0x00000000fffff984 */ /* 0x000fe20000000800 */
[----:B------:R1:W-:Y:S01]  /*5c70*/  @!P6 LDGSTS.E.BYPASS.LTC128B.128 [R213], desc[UR34][R244.64] ;  /* 0x00000000f4d5efae */ /* 0x0003e2000b981a22 */
[----:B---3--:R-:W-:Y:S02]  /*5c80*/  LEA.HI.X R7, R7, R245, R5, 0x6, P1 ;  /* 0x000000f507077211 */ /* 0x008fe400008f3405 */
[----:B------:R-:W-:Y:S01]  /*5c90*/  ISETP.GE.AND P2, PT, R4, UR5, PT ;  /* 0x0000000504007c0c */ /* 0x000fe2000bf46270 */
[----:B------:R1:W-:Y:S01]  /*5ca0*/  @P6 STS.64 [R237], RZ ;  /* 0x000000ffed006388 */ /* 0x0003e20000000a00 */
[----:B------:R-:W-:Y:S03]  /*5cb0*/  LOP3.LUT R4, R252, 0xc0, RZ, 0xfc, !PT ;  /* 0x000000c0fc047812 */ /* 0x000fe600078efcff */
[----:B------:R1:W-:Y:S01]  /*5cc0*/  @P6 STS.64 [R237+0x8], RZ ;  /* 0x000008ffed006388 */ /* 0x0003e20000000a00 */
[----:B------:R-:W-:Y:S03]  /*5cd0*/  ISETP.GE.AND P1, PT, R4, UR5, PT ;  /* 0x0000000504007c0c */ /* 0x000fe6000bf26270 */
        /* <DEDUP_REMOVED lines=43> */
.L_x_563:
[----:B-1----:R-:W-:Y:S01]  /*5f90*/  LEA R6, R212, UR36, 0x1 ;  /* 0x00000024d4067c11 */ /* 0x002fe2000f8e08ff */
[C---:B------:R-:W-:Y:S01]  /*5fa0*/  FADD.FTZ R4, -R202.reuse, R15 ;  /* 0x0000000fca047221 */ /* 0x040fe20000010100 */
[----:B------:R-:W-:Y:S01]  /*5fb0*/  FADD.FTZ R5, -R202, R14 ;  /* 0x0000000eca057221 */ /* 0x000fe20000010100 */
[----:B------:R-:W-:Y:S01]  /*5fc0*/  FMUL.FTZ R126, R123, R126 ;  /* 0x0000007e7b7e7220 */ /* 0x000fe20000410000 */
[----:B------:R-:W-:Y:S01]  /*5fd0*/  FMUL.FTZ R125, R128, R125 ;  /* 0x0000007d807d7220 */ /* 0x000fe20000410000 */
[----:B------:R-:W-:Y:S01]  /*5fe0*/  F2FP.BF16.F32.PACK_AB R124, R124, R121 ;  /* 0x000000797c7c723e */ /* 0x000fe200000010ff */
[----:B------:R-:W-:Y:S01]  /*5ff0*/  FADD.FTZ R7, -R202, R18 ;  /* 0x00000012ca077221 */ /* 0x000fe20000010100 */
[----:B------:R-:W-:Y:S02]  /*6000*/  VIADD R13, R6, 0x20 ;  /* 0x00000020060d7836 */ /* 0x000fe40000000000 */
[----:B------:R-:W-:Y:S01]  /*6010*/  FADD.FTZ R202, -R202, R19 ;  /* 0x00000013caca7221 */ /* 0x000fe20000010100 */
[----:B------:R-:W-:Y:S02]  /*6020*/  @P4 VIADD R13, R6, 0xffffffe0 ;  /* 0xffffffe0060d4836 */ /* 0x000fe40000000000 */
[----:B------:R-:W-:Y:S01]  /*6030*/  FMUL.FTZ R5, R196, R5 ;  /* 0x00000005c4057220 */ /* 0x000fe20000410000 */
[----:B------:R-:W-:Y:S01]  /*6040*/  FMUL.FTZ R4, R197, R4 ;  /* 0x00000004c5047220 */ /* 0x000fe20000410000 */
[----:B------:R-:W-:Y:S01]  /*6050*/  IMAD.IADD R6, R211, 0x1, R6 ;  /* 0x00000001d3067824 */ /* 0x000fe200078e0206 */
[----:B------:R-:W-:Y:S01]  /*6060*/  F2FP.BF16.F32.PACK_AB R125, R125, R126 ;  /* 0x0000007e7d7d723e */ /* 0x000fe200000010ff */
[----:B------:R-:W-:Y:S01]  /*6070*/  STS [R129+0x28000], R118 ;  /* 0x0280007681007388 */ /* 0x000fe20000000800 */
[----:B------:R-:W-:Y:S01]  /*6080*/  FMUL.FTZ R7, R198, R7 ;  /* 0x00000007c6077220 */ /* 0x000fe20000410000 */
[----:B------:R-:W-:Y:S01]  /*6090*/  FMUL.FTZ R96, R131, R202 ;  /* 0x000000ca83607220 */ /* 0x000fe20000410000 */
[----:B------:R-:W-:Y:S01]  /*60a0*/  F2FP.BF16.F32.PACK_AB R12, R4, R5 ;  /* 0x00000005040c723e */ /* 0x000fe200000010ff */
[----:B------:R-:W-:Y:S01]  /*60b0*/  STS [R129+0x28400], R124 ;  /* 0x0284007c81007388 */ /* 0x000fe20000000800 */
[----:B------:R-:W-:Y:S01]  /*60c0*/  IMAD.IADD R97, R211, 0x1, R13 ;  /* 0x00000001d3617824 */ /* 0x000fe200078e020d */
[--C-:B------:R-:W-:Y:S01]  /*60d0*/  SHF.R.U32.HI R230, RZ, 0x1, R219.reuse ;  /* 0x00000001ffe67819 */ /* 0x100fe200000116db */
[----:B------:R-:W-:Y:S01]  /*60e0*/  IMAD R121, R249, UR8, RZ ;  /* 0x00000008f9797c24 */ /* 0x000fe2000f8e02ff */
[----:B------:R1:W-:Y:S01]  /*60f0*/  STS [R6+-0x2000], R120 ;  /* 0xffe0007806007388 */ /* 0x0003e20000000800 */
[----:B------:R-:W-:Y:S02]  /*6100*/  F2FP.BF16.F32.PACK_AB R96, R96, R7 ;  /* 0x000000076060723e */ /* 0x000fe400000010ff */
[----:B------:R-:W-:Y:S01]  /*6110*/  LOP3.LUT R4, R230, 0x10, RZ, 0xc0, !PT ;  /* 0x00000010e6047812 */ /* 0x000fe200078ec0ff */
[----:B------:R-:W-:Y:S03]  /*6120*/  STS [R6+-0x1c00], R125 ;  /* 0xffe4007d06007388 */ /* 0x000fe60000000800 */
[----:B------:R-:W-:Y:S01]  /*6130*/  LOP3.LUT R5, R4, 0x8, R219, 0xf8, !PT ;  /* 0x0000000804057812 */ /* 0x000fe200078ef8db */
[----:B------:R-:W-:Y:S01]  /*6140*/  STS [R13+-0x2000], R122 ;  /* 0xffe0007a0d007388 */ /* 0x000fe20000000800 */
[----:B------:R-:W-:Y:S02]  /*6150*/  LOP3.LUT R4, R84, 0x1c0, R3, 0xf8, !PT ;  /* 0x000001c054047812 */ /* 0x000fe400078ef803 */
[----:B------:R-:W-:Y:S01]  /*6160*/  LOP3.LUT R5, R5, R2, RZ, 0x3c, !PT ;  /* 0x0000000205057212 */ /* 0x000fe200078e3cff */
[----:B------:R-:W-:Y:S01]  /*6170*/  STS [R13+-0x1c00], R12 ;  /* 0xffe4000c0d007388 */ /* 0x000fe20000000800 */
[----:B------:R-:W-:Y:S02]  /*6180*/  LOP3.LUT R4, R4, 0x38, R217, 0x78, !PT ;  /* 0x0000003804047812 */ /* 0x000fe400078e78d9 */
[----:B------:R-:W-:Y:S01]  /*6190*/  LOP3.LUT R5, R5, 0x200, R216, 0xf8, !PT ;  /* 0x0000020005057812 */ /* 0x000fe200078ef8d8 */
[----:B------:R-:W-:Y:S01]  /*61a0*/  STS [R97+-0x2000], R119 ;  /* 0xffe0007761007388 */ /* 0x000fe20000000800 */
[----:B------:R-:W-:Y:S02]  /*61b0*/  LOP3.LUT R4, R4, 0x200, R3, 0xf8, !PT ;  /* 0x0000020004047812 */ /* 0x000fe400078ef803 */
[C---:B------:R-:W-:Y:S01]  /*61c0*/  LEA R228, R5.reuse, UR4, 0x1 ;  /* 0x0000000405e47c11 */ /* 0x040fe2000f8e08ff */
[----:B------:R-:W-:Y:S01]  /*61d0*/  STS [R97+-0x1c00], R96 ;  /* 0xffe4006061007388 */ /* 0x000fe20000000800 */
[----:B------:R-:W-:Y:S02]  /*61e0*/  LEA R231, R4, UR4, 0x1 ;  /* 0x0000000404e77c11 */ /* 0x000fe4000f8e08ff */
[----:B------:R-:W-:Y:S01]  /*61f0*/  LEA R14, R5, UR36, 0x1 ;  /* 0x00000024050e7c11 */ /* 0x000fe2000f8e08ff */
[----:B------:R-:W-:Y:S04]  /*6200*/  BAR.SYNC.DEFER_BLOCKING 0x0 ;  /* 0x0000000000007b1d */ /* 0x000fe80000010000 */
[C---:B-1----:R-:W-:Y:S02]  /*6210*/  VIADD R120, R14.reuse, 0x40 ;  /* 0x000000400e787836 */ /* 0x042fe40000000000 */
[----:B------:R-:W-:Y:S01]  /*6220*/  @P0 VIADD R120, R14, 0xffffffc0 ;  /* 0xffffffc00e780836 */ /* 0x000fe20000000000 */
        /* <DEDUP_REMOVED lines=73> */
[----:B------:R-:W-:Y:S04]  /*66c0*/  IMAD.U32 R5, R121, -0x40, RZ ;  /* 0xffffffc079057824 */ /* 0x000fe800078e00ff */
        /* <DEDUP_REMOVED lines=27> */
[----:B------:R-:W-:Y:S02]  /*6880*/  LOP3.LUT R4, R252, 0x40, RZ, 0xfc, !PT ;  /* 0x00000040fc047812 */ /* 0x000fe400078efcff */
[----:B------:R-:W-:Y:S01]  /*6890*/  IADD3 R242, P1, PT, R242, R7, RZ ;  /* 0x00000007f2f27210 */ /* 0x000fe20007f3e0ff */
[----:B------:R-:W-:Y:S01]  /*68a0*/  IMAD.U32 R7, RZ, RZ, UR52 ;  /* 0x00000034ff077e24 */ /* 0x000fe2000f8e00ff */
[----:B------:R-:W-:Y:S02]  /*68b0*/  LOP3.LUT R8, R8, 0x1e00, R217, 0xf8, !PT ;  /* 0x00001e0008087812 */ /* 0x000fe400078ef8d9 */
[----:B------:R-:W-:Y:S01]  /*68c0*/  ISETP.GE.AND P5, PT, R4, UR5, PT ;  /* 0x0000000504007c0c */ /* 0x000fe2000bfa6270 */
[----:B------:R-:W-:Y:S01]  /*68d0*/  IMAD.U32 R4, RZ, RZ, UR52 ;  /* 0x00000034ff047e24 */ /* 0x000fe2000f8e00ff */
[----:B------:R-:W-:Y:S01]  /*68e0*/  LEA.HI.X.SX32 R243, R5, R243, 0x1, P1 ;  /* 0x000000f305f37211 */ /* 0x000fe200008f0eff */
[----:B------:R-:W-:Y:S01]  /*68f0*/  IMAD.U32 R5, RZ, RZ, UR51 ;  /* 0x00000033ff057e24 */ /* 0x000fe2000f8e00ff */
[----:B------:R-:W-:Y:S02]  /*6900*/  LEA R9, R8, UR4, 0x1 ;  /* 0x0000000408097c11 */ /* 0x000fe4000f8e08ff */
[----:B------:R-:W-:Y:S02]  /*6910*/  ISETP.GE.AND P2, PT, R6, UR5, PT ;  /* 0x0000000506007c0c */ /* 0x000fe4000bf46270 */
[----:B------:R-:W-:Y:S01]  /*6920*/  LEA R10, P1, R7, R242, 0x1 ;  /* 0x000000f2070a7211 */ /* 0x000fe200078208ff */
[----:B------:R-:W-:Y:S01]  /*6930*/  @!PT LDS RZ, [RZ] ;  /* 0x00000000fffff984 */ /* 0x000fe20000000800 */
[----:B------:R-:W-:Y:S01]  /*6940*/  @!PT LDS RZ, [RZ] ;  /* 0x00000000fffff984 */ /* 0x000fe20000000800 */
[----:B------:R-:W-:Y:S01]  /*6950*/  @!PT LDS RZ, [RZ] ;  /* 0x00000000fffff984 */ /* 0x000fe20000000800 */
[----:B------:R1:W-:Y:S01]  /*6960*/  @!P6 LDGSTS.E.BYPASS.LTC128B.128 [R9+0x10000], desc[UR34][R242.64] ;  /* 0x10000000f209efae */ /* 0x0003e2000b981a22 */
[----:B------:R-:W-:Y:S02]  /*6970*/  LOP3.LUT R7, R252, 0xc0, RZ, 0xfc, !PT ;  /* 0x000000c0fc077812 */ /* 0x000fe400078efcff */
        /* <DEDUP_REMOVED lines=39> */
.L_x_564:
[----:B------:R-:W-:Y:S01]  /*6bf0*/  LEA R232, R220, UR4, 0x1 ;  /* 0x00000004dce87c11 */ /* 0x000fe2000f8e08ff */
[----:B------:R-:W-:Y:S01]  /*6c00*/  LDSM.16.MT88.4 R16, [R231+0x18000] ;  /* 0x01800000e710783b */ /* 0x000fe20000004200 */
[----:B------:R-:W-:Y:S01]  /*6c10*/  PLOP3.LUT P2, PT, PT, PT, UP0, 0x80, 0x8 ;  /* 0x000000000008781c */ /* 0x000fe20003f4f008 */
[----:B------:R-:W-:Y:S02]  /*6c20*/  @UP0 UIADD3 UR15, UP1, UPT, UR58, -0x100, URZ ;  /* 0xffffff003a0f0890 */ /* 0x000fe4000ff3e0ff */
[----:B------:R-:W2:Y:S01]  /*6c30*/  LDSM.16.M88.4 R128, [R232+0x28000] ;  /* 0x02800000e880783b */ /* 0x000ea20000000200 */
[C---:B------:R-:W-:Y:S01]  /*6c40*/  IMAD.IADD R104, R227.reuse, 0x1, R232 ;  /* 0x00000001e3687824 */ /* 0x040fe200078e02e8 */
[----:B------:R-:W-:Y:S02]  /*6c50*/  @UP0 UIADD3.X UR14, UPT, UPT, UR59, -0x1, URZ, UP1, !UPT ;  /* 0xffffffff3b0e0890 */ /* 0x000fe40008ffe4ff */
[----:B------:R-:W1:Y:S01]  /*6c60*/  LDSM.16.M88.4 R124, [R232+0x29000] ;  /* 0x02900000e87c783b */ /* 0x000e620000000200 */
        /* <DEDUP_REMOVED lines=110> */
[----:B------:R-:W-:Y:S02]  /*7350*/  PLOP3.LUT P1, PT, PT, PT, UP0, 0x80, 0x8 ;  /* 0x000000000008781c */ /* 0x000fe40003f2f008 */
[C---:B------:R-:W-:Y:S02]  /*7360*/  LEA.HI.X.SX32 R213, R232.reuse, R215, 0x5, P5 ;  /* 0x000000d7e8d57211 */ /* 0x040fe400028f2eff */
[----:B------:R-:W-:Y:S01]  /*7370*/  PLOP3.LUT P5, PT, PT, PT, UP0, 0x80, 0x8 ;  /* 0x000000000008781c */ /* 0x000fe20003faf008 */
[----:B------:R-:W-:Y:S08]  /*7380*/  IMAD.WIDE R202, R232, -0xc0, R212 ;  /* 0xffffff40e8ca7825 */ /* 0x000ff000078e02d4 */
[----:B------:R-:W-:Y:S02]  /*7390*/  @P1 LOP3.LUT R201, R230, 0x30, RZ, 0xc0, !PT ;  /* 0x00000030e6c91812 */ /* 0x000fe400078ec0ff */
[C---:B------:R-:W-:Y:S02]  /*73a0*/  LEA R200, P1, R232.reuse, R202, 0x5 ;  /* 0x000000cae8c87211 */ /* 0x040fe400078228ff */
[----:B------:R-:W-:Y:S02]  /*73b0*/  @P2 LOP3.LUT R236, R201, 0x7, R248, 0xf8, !PT ;  /* 0x00000007c9ec2812 */ /* 0x000fe400078ef8f8 */
[----:B------:R-:W-:Y:S02]  /*73c0*/  LEA.HI.X.SX32 R201, R232, R203, 0x5, P1 ;  /* 0x000000cbe8c97211 */ /* 0x000fe400008f2eff */
        /* <DEDUP_REMOVED lines=170> */
[----:B------:R-:W-:Y:S04]  /*7e70*/  REDG.E.ADD.F32.FTZ.RN.STRONG.GPU desc[UR34][R206.64+0x380], R124 ;  /* 0x0003807cce0079a6 */ /* 0x000fe8000c12f322 */
[----:B------:R-:W3:Y:S04]  /*7e80*/  LDL.LU R232, [R1+0x28] ;  /* 0x0000280001e87983 */ /* 0x000ee80000300800 */
[----:B------:R-:W-:Y:S01]  /*7e90*/  REDG.E.ADD.F32.FTZ.RN.STRONG.GPU desc[UR34][R94.64+0x380], R125 ;  /* 0x0003807d5e0079a6 */ /* 0x000fe2000c12f322 */
[C---:B-1----:R-:W-:Y:S03]  /*7ea0*/  HMMA.16816.F32.BF16 R136, R12.reuse, R8, R136 ;  /* 0x000000080c88723c */ /* 0x042fe60000041888 */
[----:B------:R-:W1:Y:S04]  /*7eb0*/  LDSM.16.MT88.4 R92, [R228+0x28800] ;  /* 0x02880000e45c783b */ /* 0x000e680000004200 */
[----:B------:R-:W-:Y:S01]  /*7ec0*/  REDG.E.ADD.F32.FTZ.RN.STRONG.GPU desc[UR34][R100.64+0x380], R126 ;  /* 0x0003807e640079a6 */ /* 0x000fe2000c12f322 */
[-C--:B------:R-:W-:Y:S03]  /*7ed0*/  HMMA.16816.F32.BF16 R140, R12, R10.reuse, R140 ;  /* 0x0000000a0c8c723c */ /* 0x080fe6000004188c */
[----:B------:R-:W-:Y:S04]  /*7ee0*/  REDG.E.ADD.F32.FTZ.RN.STRONG.GPU desc[UR34][R102.64+0x380], R127 ;  /* 0x0003807f660079a6 */ /* 0x000fe8000c12f322 */
[----:B------:R-:W4:Y:S01]  /*7ef0*/  LDSM.16.MT88.4 R100, [R120+0x28800] ;  /* 0x028800007864783b */ /* 0x000f220000004200 */
[C---:B------:R-:W-:Y:S03]  /*7f00*/  HMMA.16816.F32.BF16 R144, R4.reuse, R10, R144 ;  /* 0x0000000a0490723c */ /* 0x040fe60000041890 */
[----:B------:R-:W4:Y:S05]  /*7f10*/  LDSM.16.MT88.4 R8, [R221+0x6800] ;  /* 0x00680000dd08783b */ /* 0x000f2a0000004200 */
        /* <DEDUP_REMOVED lines=16> */
[----:B------:R-:W3:Y:S03]  /*8020*/  LDSM.16.MT88.4 R88, [R221+0x5000] ;  /* 0x00500000dd58783b */ /* 0x000ee60000004200 */
[-C--:B-1----:R-:W-:Y:S08]  /*8030*/  HMMA.16816.F32.BF16 R132, R92, R96.reuse, R132 ;  /* 0x000000605c84723c */ /* 0x082ff00000041884 */
[C---:B----4-:R-:W-:Y:S08]  /*8040*/  HMMA.16816.F32.BF16 R136, R100.reuse, R96, R136 ;  /* 0x000000606488723c */ /* 0x050ff00000041888 */
        /* <DEDUP_REMOVED lines=13> */
[-C--:B------:R-:W-:Y:S08]  /*8120*/  HMMA.16816.F32.BF16 R180, R92, R8.reuse, R180 ;  /* 0x000000085cb4723c */ /* 0x080ff000000418b4 */
[C---:B------:R-:W-:Y:S08]  /*8130*/  HMMA.16816.F32.BF16 R184, R100.reuse, R8, R184 ;  /* 0x0000000864b8723c */ /* 0x040ff000000418b8 */
[-C--:B------:R-:W-:Y:S01]  /*8140*/  HMMA.16816.F32.BF16 R188, R100, R10.reuse, R188 ;  /* 0x0000000a64bc723c */ /* 0x080fe200000418bc */
[----:B------:R-:W4:Y:S07]  /*8150*/  LDSM.16.MT88.4 R100, [R221+0x3800] ;  /* 0x00380000dd64783b */ /* 0x000f2e0000004200 */
[----:B------:R-:W-:Y:S01]  /*8160*/  HMMA.16816.F32.BF16 R192, R92, R10, R192 ;  /* 0x0000000a5cc0723c */ /* 0x000fe200000418c0 */
[----:B------:R4:W4:Y:S07]  /*8170*/  LDSM.16.MT88.4 R8, [R221+0x7800] ;  /* 0x00780000dd08783b */ /* 0x00092e0000004200 */
[-C--:B--2---:R-:W-:Y:S08]  /*8180*/  HMMA.16816.F32.BF16 R132, R4, R12.reuse, R132 ;  /* 0x0000000c0484723c */ /* 0x084ff00000041884 */
[C---:B------:R-:W-:Y:S08]  /*8190*/  HMMA.16816.F32.BF16 R136, R16.reuse, R12, R136 ;  /* 0x0000000c1088723c */ /* 0x040ff00000041888 */
[-C--:B------:R-:W-:Y:S08]  /*81a0*/  HMMA.16816.F32.BF16 R140, R16, R14.reuse, R140 ;  /* 0x0000000e108c723c */ /* 0x080ff0000004188c */
[C---:B------:R-:W-:Y:S08]  /*81b0*/  HMMA.16816.F32.BF16 R144, R4.reuse, R14, R144 ;  /* 0x0000000e0490723c */ /* 0x040ff00000041890 */
[-C--:B------:R-:W-:Y:S08]  /*81c0*/  HMMA.16816.F32.BF16 R148, R4, R84.reuse, R148 ;  /* 0x000000540494723c */ /* 0x080ff00000041894 */
[C---:B------:R-:W-:Y:S04]  /*81d0*/  HMMA.16816.F32.BF16 R152, R16.reuse, R84, R152 ;  /* 0x000000541098723c */ /* 0x040fe80000041898 */
[----:B---3--:R-:W-:Y:S04]  /*81e0*/  VIADD R232, R232, 0xffffffc0 ;  /* 0xffffffc0e8e87836 */ /* 0x008fe80000000000 */
        /* <DEDUP_REMOVED lines=31> */
[----:B---3--:R-:W-:Y:S11]  /*83e0*/  BRA.U UP0, `(.L_x_565) ;  /* 0xffffffbd00387547 */ /* 0x008ff6000b83ffff */
[----:B------:R-:W1:Y:S01]  /*83f0*/  S2R R0, SR_TID.X ;  /* 0x0000000000007919 */ /* 0x000e620000002100 */
[C---:B------:R-:W-:Y:S01]  /*8400*/  IMAD.SHL.U32 R2, R219.reuse, 0x10, RZ ;  /* 0x00000010db027824 */ /* 0x040fe200078e00ff */
[----:B------:R-:W2:Y:S01]  /*8410*/  LDCU UR5, c[0x0][0x500] ;  /* 0x0000a000ff0577ac */ /* 0x000ea20008000800 */
[C---:B------:R-:W-:Y:S01]  /*8420*/  IMAD.SHL.U32 R3, R219.reuse, 0x20, RZ ;  /* 0x00000020db037824 */ /* 0x040fe200078e00ff */
[C---:B------:R-:W-:Y:S02]  /*8430*/  LOP3.LUT P0, RZ, R219.reuse, 0x10, RZ, 0xc0, !PT ;  /* 0x00000010dbff7812 */ /* 0x040fe4000780c0ff */
[----:B------:R-:W-:Y:S01]  /*8440*/  LOP3.LUT R5, R2, 0x1c0, RZ, 0xc0, !PT ;  /* 0x000001c002057812 */ /* 0x000fe200078ec0ff */
[----:B------:R-:W-:Y:S01]  /*8450*/  IMAD.SHL.U32 R2, R219, 0x2, RZ ;  /* 0x00000002db027824 */ /* 0x000fe200078e00ff */
[----:B------:R-:W-:Y:S01]  /*8460*/  LOP3.LUT R3, R3, 0x400, RZ, 0xc0, !PT ;  /* 0x0000040003037812 */ /* 0x000fe200078ec0ff */
[----:B------:R-:W-:Y:S01]  /*8470*/  UISETP.NE.AND UP0, UPT, UR41, -0x1, UPT ;  /* 0xffffffff2900788c */ /* 0x000fe2000bf05270 */
[----:B------:R-:W-:Y:S01]  /*8480*/  F2FP.BF16.F32.PACK_AB R20, R21, R20 ;  /* 0x000000141514723e */ /* 0x000fe200000010ff */
[----:B------:R-:W-:Y:S01]  /*8490*/  UMOV UR25, UR18 ;  /* 0x0000001200197c82 */ /* 0x000fe20008000000 */
[----:B------:R-:W-:Y:S01]  /*84a0*/  LOP3.LUT R3, R3, 0x6, R2, 0xf8, !PT ;  /* 0x0000000603037812 */ /* 0x000fe200078ef802 */
[----:B------:R-:W-:Y:S01]  /*84b0*/  UISETP.NE.AND UP1, UPT, UR41, -0x1, UPT ;  /* 0xffffffff2900788c */ /* 0x000fe2000bf25270 */
[----:B------:R-:W-:-:S02]  /*84c0*/  F2FP.BF16.F32.PACK_AB R22, R23, R22 ;  /* 0x000000161716723e */ /* 0x000fc400000010ff */
        /* <DEDUP_REMOVED lines=14> */
[----:B-1----:R-:W-:Y:S01]  /*85b0*/  SHF.R.U32.HI R0, RZ, 0x3, R0 ;  /* 0x00000003ff007819 */ /* 0x002fe20000011600 */
        /* <DEDUP_REMOVED lines=93> */
[----:B------:R-:W2:Y:S01]  /*8b90*/  @UP0 LDCU.64 UR10, c[0x0][0x5c0] ;  /* 0x0000b800ff0a07ac */ /* 0x000ea20008000a00 */
        /* <DEDUP_REMOVED lines=104> */
[----:B------:R-:W-:-:S12]  /*9220*/  UIMAD UR15, UR25, UR9, UR17 ;  /* 0x00000009190f72a4 */ /* 0x000fd8000f8e0211 */
.L_x_566:
        /* <DEDUP_REMOVED lines=9> */
[----:B------:R-:W-:-:S03]  /*92c0*/  UIMAD UR13, UR25, UR13, UR45 ;  /* 0x0000000d190d72a4 */ /* 0x000fc6000f8e022d */
[----:B------:R-:W-:-:S03]  /*92d0*/  UMOV UR30, UR44 ;  /* 0x0000002c001e7c82 */ /* 0x000fc60008000000 */
[----:B------:R-:W-:Y:S01]  /*92e0*/  MOV R6, UR13 ;  /* 0x0000000d00067c02 */ /* 0x000fe20008000f00 */
[----:B------:R-:W-:Y:S06]  /*92f0*/  BRA `(.L_x_568) ;  /* 0x00000000001c7947 */ /* 0x000fec0003800000 */
.L_x_567:
[----:B------:R-:W2:Y:S01]  /*9300*/  LDCU.64 UR8, c[0x0][0x5c8] ;  /* 0x0000b900ff0877ac */ /* 0x000ea20008000a00 */
[----:B------:R-:W-:-:S04]  /*9310*/  UIADD3 UR5, UPT, UPT, UR39, UR41, URZ ;  /* 0x0000002927057290 */ /* 0x000fc8000fffe0ff */
[----:B--2---:R-:W-:Y:S02]  /*9320*/  UIMAD.WIDE.U32 UR12, UR5, UR8, URZ ;  /* 0x00000008050c72a5 */ /* 0x004fe4000f8e00ff */
[----:B------:R-:W-:-:S04]  /*9330*/  UIMAD UR5, UR5, UR9, URZ ;  /* 0x00000009050572a4 */ /* 0x000fc8000f8e02ff */
[----:B------:R-:W-:Y:S01]  /*9340*/  UIADD3 UR5, UPT, UPT, UR13, UR5, URZ ;  /* 0x000000050d057290 */ /* 0x000fe2000fffe0ff */
[----:B------:R-:W-:-:S05]  /*9350*/  UMOV UR30, UR12 ;  /* 0x0000000c001e7c82 */ /* 0x000fca0008000000 */
[----:B------:R-:W-:-:S07]  /*9360*/  MOV R6, UR5 ;  /* 0x0000000500067c02 */ /* 0x000fce0008000f00 */
.L_x_568:
[----:B------:R-:W-:Y:S01]  /*9370*/  BAR.SYNC.DEFER_BLOCKING 0x0 ;  /* 0x0000000000007b1d */ /* 0x000fe20000010000 */
[----:B------:R-:W-:Y:S01]  /*9380*/  LOP3.LUT R2, R217, 0x1f8, RZ, 0xc0, !PT ;  /* 0x000001f8d9027812 */ /* 0x000fe200078ec0ff */
[----:B------:R-:W-:Y:S01]  /*9390*/  USHF.L.U32 UR5, UR40, 0x6, URZ ;  /* 0x0000000628057899 */ /* 0x000fe200080006ff */
[----:B------:R-:W-:Y:S02]  /*93a0*/  LOP3.LUT R71, R252, 0x40, RZ, 0xfc, !PT ;  /* 0x00000040fc477812 */ /* 0x000fe400078efcff */
[----:B------:R-:W-:Y:S01]  /*93b0*/  LOP3.LUT R2, R2, 0x38, R219, 0x78, !PT ;  /* 0x0000003802027812 */ /* 0x000fe200078e78db */
[----:B------:R-:W-:Y:S01]  /*93c0*/  USHF.R.S32.HI UR14, URZ, 0x1f, UR5 ;  /* 0x0000001fff0e7899 */ /* 0x000fe20008011405 */
[----:B------:R-:W-:Y:S01]  /*93d0*/  BSSY.RECONVERGENT B0, `(.L_x_569) ;  /* 0x000003b000007945 */ /* 0x000fe20003800200 */
[----:B------:R-:W-:Y:S01]  /*93e0*/  UIMAD.WIDE.U32 UR44, UR5, UR10, URZ ;  /* 0x0000000a052c72a5 */ /* 0x000fe2000f8e00ff */
[----:B------:R-:W-:Y:S01]  /*93f0*/  LOP3.LUT R7, R2, 0x1e00, R217, 0xf8, !PT ;  /* 0x00001e0002077812 */ /* 0x000fe200078ef8d9 */
[----:B------:R-:W-:Y:S01]  /*9400*/  UIMAD UR12, UR14, UR10, URZ ;  /* 0x0000000a0e0c72a4 */ /* 0x000fe2000f8e02ff */
[----:B-1----:R-:W1:Y:S01]  /*9410*/  LDC.64 R2, c[0x0][0x5d8] ;  /* 0x00017600ff027b82 */ /* 0x002e620000000a00 */
[----:B------:R-:W-:-:S02]  /*9420*/  LOP3.LUT R70, R252, 0x80, RZ, 0xfc, !PT ;  /* 0x00000080fc467812 */ /* 0x000fc400078efcff */
[----:B------:R-:W-:Y:S01]  /*9430*/  LEA R7, R7, UR4, 0x1 ;  /* 0x0000000407077c11 */ /* 0x000fe2000f8e08ff */
[----:B------:R-:W-:Y:S01]  /*9440*/  UIMAD UR12, UR5, UR11, UR12 ;  /* 0x0000000b050c72a4 */ /* 0x000fe2000f8e020c */
[----:B------:R-:W-:Y:S01]  /*9450*/  IMAD.U32 R52, RZ, RZ, UR44 ;  /* 0x0000002cff347e24 */ /* 0x000fe2000f8e00ff */
[----:B------:R-:W-:Y:S01]  /*9460*/  LOP3.LUT R69, R252, 0xc0, RZ, 0xfc, !PT ;  /* 0x000000c0fc457812 */ /* 0x000fe200078efcff */
[----:B------:R-:W-:Y:S02]  /*9470*/  IMAD.U32 R4, RZ, RZ, UR44 ;  /* 0x0000002cff047e24 */ /* 0x000fe4000f8e00ff */
[----:B------:R-:W-:Y:S02]  /*9480*/  IMAD.U32 R5, RZ, RZ, UR45 ;  /* 0x0000002dff057e24 */ /* 0x000fe4000f8e00ff */
[----:B------:R-:W-:Y:S01]  /*9490*/  IMAD.U32 R52, RZ, RZ, UR12 ;  /* 0x0000000cff347e24 */ /* 0x000fe2000f8e00ff */
[----:B------:R-:W-:Y:S01]  /*94a0*/  USHF.L.U32 UR12, UR40, 0x6, URZ ;  /* 0x00000006280c7899 */ /* 0x000fe200080006ff */
[----:B------:R2:W3:Y:S01]  /*94b0*/  LDS.128 R48, [R7+0x19000] ;  /* 0x0190000007307984 */ /* 0x0004e20000000c00 */
[----:B------:R-:W-:Y:S01]  /*94c0*/  LOP3.LUT R217, R4, 0x38, R217, 0xf8, !PT ;  /* 0x0000003804d97812 */ /* 0x000fe200078ef8d9 */
[----:B------:R-:W-:Y:S01]  /*94d0*/  IMAD.U32 R53, RZ, RZ, UR45 ;  /* 0x0000002dff357e24 */ /* 0x000fe2000f8e00ff */
[----:B------:R-:W-:Y:S01]  /*94e0*/  UIADD3 UR38, UPT, UPT, -UR12, UR38, URZ ;  /* 0x000000260c267290 */ /* 0x000fe2000fffe1ff */
[----:B------:R2:W4:Y:S01]  /*94f0*/  LDS.128 R44, [R7+0x1b000] ;  /* 0x01b00000072c7984 */ /* 0x0005220000000c00 */
[----:B------:R-:W2:Y:S01]  /*9500*/  LDC.64 R4, c[0x0][0x5e0] ;  /* 0x00017800ff047b82 */ /* 0x000ea20000000a00 */
[----:B------:R-:W-:-:S02]  /*9510*/  IADD3 R74, P0, PT, R217, UR16, RZ ;  /* 0x00000010d94a7c10 */ /* 0x000fc4000ff1e0ff */
[----:B------:R1:W2:Y:S01]  /*9520*/  LDS.128 R40, [R7+0x1d000] ;  /* 0x01d0000007287984 */ /* 0x0002a20000000c00 */
[C---:B------:R-:W-:Y:S02]  /*9530*/  ISETP.GE.AND P4, PT, R0.reuse, UR38, PT ;  /* 0x0000002600007c0c */ /* 0x040fe4000bf86270 */
[----:B------:R-:W-:Y:S01]  /*9540*/  IADD3.X R75, PT, PT, R53, UR15, R52, P0, !PT ;  /* 0x0000000f354b7c10 */ /* 0x000fe200087fe434 */
[----:B------:R1:W2:Y:S01]  /*9550*/  LDS.128 R36, [R7+0x20000] ;  /* 0x0200000007247984 */ /* 0x0002a20000000c00 */
[C---:B------:R-:W-:Y:S01]  /*9560*/  VIADD R52, R0.reuse, 0x20 ;  /* 0x0000002000347836 */ /* 0x040fe20000000000 */
[----:B------:R-:W-:Y:S02]  /*9570*/  IADD3 R68, P0, PT, R0, 0x20, RZ ;  /* 0x0000002000447810 */ /* 0x000fe40007f1e0ff */
[----:B------:R2:W2:Y:S01]  /*9580*/  LDS.128 R32, [R7+0x21000] ;  /* 0x0210000007207984 */ /* 0x0004a20000000c00 */
[----:B-1----:R-:W-:Y:S01]  /*9590*/  IMAD.WIDE.U32 R74, R2, UR21, R74 ;  /* 0x00000015024a7c25 */ /* 0x002fe2000f8e004a */
[----:B------:R-:W-:-:S02]  /*95a0*/  ISETP.GE.AND P6, PT, R52, UR38, PT ;  /* 0x0000002634007c0c */ /* 0x000fc4000bfc6270 */
[----:B------:R1:W1:Y:S01]  /*95b0*/  LDS.128 R28, [R7+0x22000] ;  /* 0x02200000071c7984 */ /* 0x0002620000000c00 */
[----:B------:R-:W-:Y:S02]  /*95c0*/  IMAD R73, R3, UR21, R75 ;  /* 0x0000001503497c24 */ /* 0x000fe4000f8e024b */
[----:B------:R-:W-:Y:S01]  /*95d0*/  IMAD.U32 R2, RZ, RZ, UR8 ;  /* 0x00000008ff027e24 */ /* 0x000fe2000f8e00ff */
[----:B------:R1:W1:Y:S01]  /*95e0*/  LDS.128 R24, [R7+0x23000] ;  /* 0x0230000007187984 */ /* 0x0002620000000c00 */
[----:B------:R-:W-:-:S03]  /*95f0*/  IMAD.X R3, RZ, RZ, RZ, P0 ;  /* 0x000000ffff037224 */ /* 0x000fc600000e06ff */
[----:B------:R1:W1:Y:S04]  /*9600*/  LDS.128 R20, [R7+0x24000] ;  /* 0x0240000007147984 */ /* 0x0002680000000c00 */
        /* <DEDUP_REMOVED lines=8> */
[----:B------:R-:W1:Y:S01]  /*9690*/  LDS.128 R60, [R7+0x1c000] ;  /* 0x01c00000073c7984 */ /* 0x000e620000000c00 */
[----:B------:R-:W-:-:S03]  /*96a0*/  IMAD.WIDE.U32 R78, R0, UR10, R72 ;  /* 0x0000000a004e7c25 */ /* 0x000fc6000f8e0048 */
[----:B------:R-:W1:Y:S01]  /*96b0*/  LDS.128 R56, [R7+0x1e000] ;  /* 0x01e0000007387984 */ /* 0x000e620000000c00 */
        /* <DEDUP_REMOVED lines=9> */
[----:B-1----:R3:W-:Y:S04]  /*9750*/  @!P1 STG.E.128 desc[UR34][R76.64+0x100], R60 ;  /* 0x0001003c4c009986 */ /* 0x0027e8000c101d22 */
[----:B------:R3:W-:Y:S04]  /*9760*/  @!P0 STG.E.128 desc[UR34][R76.64+0x180], R56 ;  /* 0x000180384c008986 */ /* 0x0007e8000c101d22 */
[----:B--2---:R3:W-:Y:S02]  /*9770*/  @!P3 STG.E.128 desc[UR34][R76.64], R52 ;  /* 0x000000344c00b986 */ /* 0x0047e4000c101d22 */
.L_x_570:
[----:B------:R-:W-:Y:S05]  /*9780*/  BSYNC.RECONVERGENT B0 ;  /* 0x0000000000007941 */ /* 0x000fea0003800200 */
.L_x_569:
[----:B---3--:R2:W3:Y:S01]  /*9790*/  LDS.128 R52, [R7+0x1f000] ;  /* 0x01f0000007347984 */ /* 0x0084e20000000c00 */
[----:B------:R-:W-:Y:S04]  /*97a0*/  BSSY.RECONVERGENT B0, `(.L_x_571) ;  /* 0x0000013000007945 */ /* 0x000fe80003800200 */
[----:B------:R-:W-:Y:S05]  /*97b0*/  @P6 BRA `(.L_x_572) ;  /* 0x0000000000446947 */ /* 0x000fea0003800000 */
[----:B------:R-:W4:Y:S01]  /*97c0*/  LDCU UR15, c[0x0][0x440] ;  /* 0x00008800ff0f77ac */ /* 0x000f220008000800 */
[----:B-12---:R-:W-:Y:S02]  /*97d0*/  IMAD R7, R3, UR10, RZ ;  /* 0x0000000a03077c24 */ /* 0x006fe4000f8e02ff */
[----:B------:R-:W-:Y:S01]  /*97e0*/  IMAD.MOV.U32 R72, RZ, RZ, R74 ;  /* 0x000000ffff487224 */ /* 0x000fe200078e004a */
[----:B------:R-:W1:Y:S01]  /*97f0*/  LDCU.64 UR12, c[0x0][0x560] ;  /* 0x0000ac00ff0c77ac */ /* 0x000e620008000a00 */
[C---:B------:R-:W-:Y:S02]  /*9800*/  IMAD R7, R68.reuse, UR11, R7 ;  /* 0x0000000b44077c24 */ /* 0x040fe4000f8e0207 */
[----:B------:R-:W-:-:S04]  /*9810*/  IMAD.WIDE.U32 R56, R68, UR10, R72 ;  /* 0x0000000a44387c25 */ /* 0x000fc8000f8e0048 */
[----:B------:R-:W-:Y:S01]  /*9820*/  IMAD.IADD R7, R7, 0x1, R57 ;  /* 0x0000000107077824 */ /* 0x000fe200078e0239 */
[----:B----4-:R-:W-:Y:S02]  /*9830*/  ISETP.GE.AND P3, PT, R252, UR15, PT ;  /* 0x0000000ffc007c0c */ /* 0x010fe4000bf66270 */
        /* <DEDUP_REMOVED lines=8> */
[----:B---3--:R4:W-:Y:S02]  /*98c0*/  @!P0 STG.E.128 desc[UR34][R58.64+0x180], R52 ;  /* 0x000180343a008986 */ /* 0x0089e4000c101d22 */
.L_x_572:
[----:B------:R-:W-:Y:S05]  /*98d0*/  BSYNC.RECONVERGENT B0 ;  /* 0x0000000000007941 */ /* 0x000fea0003800200 */
.L_x_571:
        /* <DEDUP_REMOVED lines=8> */
[----:B-12---:R-:W-:-:S04]  /*9960*/  IMAD.WIDE.U32 R6, R4, UR21, R40 ;  /* 0x0000001504067c25 */ /* 0x006fc8000f8e0028 */
        /* <DEDUP_REMOVED lines=16> */
[----:B------:R1:W-:Y:S02]  /*9a70*/  @!P0 STG.E.128 desc[UR34][R42.64+0x180], R12 ;  /* 0x0001800c2a008986 */ /* 0x0003e4000c101d22 */
.L_x_574:
[----:B------:R-:W-:Y:S05]  /*9a80*/  BSYNC.RECONVERGENT B0 ;  /* 0x0000000000007941 */ /* 0x000fea0003800200 */
.L_x_573:
[----:B------:R-:W-:Y:S05]  /*9a90*/  @P6 BRA `(.L_x_542) ;  /* 0x0000000000446947 */ /* 0x000fea0003800000 */
[----:B------:R-:W2:Y:S01]  /*9aa0*/  LDCU UR5, c[0x0][0x440] ;  /* 0x00008800ff0577ac */ /* 0x000ea20008000800 */
[----:B------:R-:W-:Y:S02]  /*9ab0*/  IMAD R3, R3, UR8, RZ ;  /* 0x0000000803037c24 */ /* 0x000fe4000f8e02ff */
[----:B------:R-:W-:Y:S01]  /*9ac0*/  IMAD.MOV.U32 R4, RZ, RZ, R6 ;  /* 0x000000ffff047224 */ /* 0x000fe200078e0006 */
[----:B------:R-:W4:Y:S01]  /*9ad0*/  LDCU.64 UR10, c[0x0][0x568] ;  /* 0x0000ad00ff0a77ac */ /* 0x000f220008000a00 */
[C---:B------:R-:W-:Y:S02]  /*9ae0*/  IMAD R3, R68.reuse, UR9, R3 ;  /* 0x0000000944037c24 */ /* 0x040fe4000f8e0203 */
[----:B------:R-:W-:-:S04]  /*9af0*/  IMAD.WIDE.U32 R4, R68, UR8, R4 ;  /* 0x0000000844047c25 */ /* 0x000fc8000f8e0004 */
[----:B------:R-:W-:Y:S01]  /*9b00*/  IMAD.IADD R3, R3, 0x1, R5 ;  /* 0x0000000103037824 */ /* 0x000fe200078e0205 */
[----:B--2---:R-:W-:Y:S02]  /*9b10*/  ISETP.GE.AND P3, PT, R252, UR5, PT ;  /* 0x00000005fc007c0c */ /* 0x004fe4000bf66270 */
[----:B------:R-:W-:Y:S02]  /*9b20*/  ISETP.GE.AND P2, PT, R71, UR5, PT ;  /* 0x0000000547007c0c */ /* 0x000fe4000bf46270 */
[----:B------:R-:W-:Y:S02]  /*9b30*/  ISETP.GE.AND P1, PT, R70, UR5, PT ;  /* 0x0000000546007c0c */ /* 0x000fe4000bf26270 */
[----:B------:R-:W-:Y:S02]  /*9b40*/  ISETP.GE.AND P0, PT, R69, UR5, PT ;  /* 0x0000000545007c0c */ /* 0x000fe4000bf06270 */
[----:B----4-:R-:W-:-:S04]  /*9b50*/  LEA R2, P4, R4, UR10, 0x1 ;  /* 0x0000000a04027c11 */ /* 0x010fc8000f8808ff */
[----:B------:R-:W-:-:S05]  /*9b60*/  LEA.HI.X R3, R4, UR11, R3, 0x1, P4 ;  /* 0x0000000b04037c11 */ /* 0x000fca000a0f0c03 */
[----:B------:R2:W-:Y:S04]  /*9b70*/  @!P3 STG.E.128 desc[UR34][R2.64], R32 ;  /* 0x000000200200b986 */ /* 0x0005e8000c101d22 */
[----:B------:R2:W-:Y:S04]  /*9b80*/  @!P2 STG.E.128 desc[UR34][R2.64+0x80], R24 ;  /* 0x000080180200a986 */ /* 0x0005e8000c101d22 */
[----:B------:R2:W-:Y:S04]  /*9b90*/  @!P1 STG.E.128 desc[UR34][R2.64+0x100], R16 ;  /* 0x0001001002009986 */ /* 0x0005e8000c101d22 */
[----:B------:R2:W-:Y:S02]  /*9ba0*/  @!P0 STG.E.128 desc[UR34][R2.64+0x180], R8 ;  /* 0x0001800802008986 */ /* 0x0005e4000c101d22 */
.L_x_542:
[----:B------:R-:W-:Y:S05]  /*9bb0*/  BSYNC.RECONVERGENT B1 ;  /* 0x0000000000017941 */ /* 0x000fea0003800200 */
.L_x_520:
[----:B------:R-:W3:Y:S01]  /*9bc0*/  LDCU UR8, c[0x0][0x438] ;  /* 0x00008700ff0877ac */ /* 0x000ee20008000800 */
[----:B------:R-:W4:Y:S01]  /*9bd0*/  LDCU UR9, c[0x0][0x370] ;  /* 0x00006e00ff0977ac */ /* 0x000f220008000800 */
[----:B------:R-:W-:Y:S01]  /*9be0*/  UMOV UR10, UR20 ;  /* 0x00000014000a7c82 */ /* 0x000fe20008000000 */
[----:B---3--:R-:W-:-:S04]  /*9bf0*/  UIADD3 UR8, UPT, UPT, UR8, 0x3f, URZ ;  /* 0x0000003f08087890 */ /* 0x008fc8000fffe0ff */
[----:B------:R-:W-:Y:S02]  /*9c00*/  USHF.R.S32.HI UR5, URZ, 0x1f, UR8 ;  /* 0x0000001fff057899 */ /* 0x000fe40008011408 */
[----:B----4-:R-:W-:Y:S02]  /*9c10*/  UIADD3 UR40, UPT, UPT, UR9, UR40, URZ ;  /* 0x0000002809287290 */ /* 0x010fe4000fffe0ff */
[----:B------:R-:W-:-:S04]  /*9c20*/  ULEA.HI UR5, UR5, UR8, URZ, 0x6 ;  /* 0x0000000805057291 */ /* 0x000fc8000f8f30ff */
[----:B------:R-:W-:-:S04]  /*9c30*/  USHF.R.S32.HI UR5, URZ, 0x6, UR5 ;  /* 0x00000006ff057899 */ /* 0x000fc80008011405 */
[----:B------:R-:W-:-:S09]  /*9c40*/  UISETP.GE.AND UP0, UPT, UR40, UR5, UPT ;  /* 0x000000052800728c */ /* 0x000fd2000bf06270 */
[----:B------:R-:W-:Y:S05]  /*9c50*/  BRA.U !UP0, `(.L_x_575) ;  /* 0xffffff6508b47547 */ /* 0x000fea000b83ffff */
[----:B------:R-:W-:Y:S05]  /*9c60*/  EXIT ;  /* 0x000000000000794d */ /* 0x000fea0003800000 */
.L_x_576:
        /* <DEDUP_REMOVED lines=9> */
.L_x_1269:


//--------------------- .text._ZN5flash27flash_bwd_convert_dq_kernelI23Flash_bwd_kernel_traitsILi256ELi64ELi64ELi8ELi4ELi2ELi2ELb0ELb1EN7cutlass10bfloat16_tE19Flash_kernel_traitsILi256ELi64ELi64ELi8ES3_EEEEvNS_16Flash_bwd_paramsEi --------------------------
	.section	.text._ZN5flash27flash_bwd_convert_dq_kernelI23Flash_bwd_kernel_traitsILi256ELi64ELi64ELi8ELi4ELi2ELi2ELb0ELb1EN7cutlass10bfloat16_tE19Flash_kernel_traitsILi256ELi64ELi64ELi8ES3_EEEEvNS_16Flash_bwd_paramsEi,"ax",@progbits
	.align	128
        .global         _ZN5flash27flash_bwd_convert_dq_kernelI23Flash_bwd_kernel_traitsILi256ELi64ELi64ELi8ELi4ELi2ELi2ELb0ELb1EN7cutlass10bfloat16_tE19Flash_kernel_traitsILi256ELi64ELi64ELi8ES3_EEEEvNS_16Flash_bwd_paramsEi
        .type           _ZN5flash27flash_bwd_convert_dq_kernelI23Flash_bwd_kernel_traitsILi256ELi64ELi64ELi8ELi4ELi2ELi2ELb0ELb1EN7cutlass10bfloat16_tE19Flash_kernel_traitsILi256ELi64ELi64ELi8ES3_EEEEvNS_16Flash_bwd_paramsEi,@function
        .size           _ZN5flash27flash_bwd_convert_dq_kernelI23Flash_bwd_kernel_traitsILi256ELi64ELi64ELi8ELi4ELi2ELi2ELb0ELb1EN7cutlass10bfloat16_tE19Flash_kernel_traitsILi256ELi64ELi64ELi8ES3_EEEEvNS_16Flash_bwd_paramsEi,(.L_x_1270 - _ZN5flash27flash_bwd_convert_dq_kernelI23Flash_bwd_kernel_traitsILi256ELi64ELi64ELi8ELi4ELi2ELi2ELb0ELb1EN7cutlass10bfloat16_tE19Flash_kernel_traitsILi256ELi64ELi64ELi8ES3_EEEEvNS_16Flash_bwd_paramsEi)
        .other          _ZN5flash27flash_bwd_convert_dq_kernelI23Flash_bwd_kernel_traitsILi256ELi64ELi64ELi8ELi4ELi2ELi2ELb0ELb1EN7cutlass10bfloat16_tE19Flash_kernel_traitsILi256ELi64ELi64ELi8ES3_EEEEvNS_16Flash_bwd_paramsEi,@"STO_CUDA_ENTRY STV_DEFAULT"
_ZN5flash27flash_bwd_convert_dq_kernelI23Flash_bwd_kernel_traitsILi256ELi64ELi64ELi8ELi4ELi2ELi2ELb0ELb1EN7cutlass10bfloat16_tE19Flash_kernel_traitsILi256ELi64ELi64ELi8ES3_EEEEvNS_16Flash_bwd_paramsEi:
.text._ZN5flash27flash_bwd_convert_dq_kernelI23Flash_bwd_kernel_traitsILi256ELi64ELi64ELi8ELi4ELi2ELi2ELb0ELb1EN7cutlass10bfloat16_tE19Flash_kernel_traitsILi256ELi64ELi64ELi8ES3_EEEEvNS_16Flash_bwd_paramsEi:
        /* <DEDUP_REMOVED lines=48> */
.L_x_577:
[-C--:B------:R-:W-:Y:S02]  /*0300*/  IMAD R5, R3, R41.reuse, RZ ;  /* 0x0000002903057224 */ /* 0x080fe400078e02ff */
[----:B------:R-:W-:-:S05]  /*0310*/  IMAD.WIDE.U32 R40, R2, R41, RZ ;  /* 0x0000002902287225 */ /* 0x000fca00078e00ff */
[----:B------:R-:W-:-:S07]  /*0320*/  IADD3 R38, PT, PT, R41, R5, RZ ;  /* 0x0000000529267210 */ /* 0x000fce0007ffe0ff */
.L_x_578:
        /* <DEDUP_REMOVED lines=64> */
.L_x_580:
        /* <DEDUP_REMOVED lines=144> */
.L_x_579:
        /* <DEDUP_REMOVED lines=194> */
.L_x_582:
[----:B------:R-:W-:Y:S05]  /*1c50*/  BSYNC.RECONVERGENT B0 ;  /* 0x0000000000007941 */ /* 0x000fea0003800200 */
.L_x_581:
        /* <DEDUP_REMOVED lines=24> */
.L_x_583:
        /* <DEDUP_REMOVED lines=10> */
.L_x_1270:


//--------------------- .text._ZN5flash44flash_bwd_dq_dk_dv_loop_seqk_parallel_kernelI23Flash_bwd_kernel_traitsILi256ELi64ELi64ELi8ELi4ELi2ELi2ELb0ELb1EN7cutlass10bfloat16_tE19Flash_kernel_traitsILi256ELi64ELi64ELi8ES3_EELb1ELb1ELb0ELb0ELb0ELb0ELb0EEEvNS_16Flash_bwd_paramsE --------------------------
	.section	.text._ZN5flash44flash_bwd_dq_dk_dv_loop_seqk_parallel_kernelI23Flash_bwd_kernel_traitsILi256ELi64ELi64ELi8ELi4ELi2ELi2ELb0ELb1EN7cutlass10bfloat16_tE19Flash_kernel_traitsILi256ELi64ELi64ELi8ES3_EELb1ELb1ELb0ELb0ELb0ELb0ELb0EEEvNS_16Flash_bwd_paramsE,"ax",@progbits
	.align	128
        .global         _ZN5flash44flash_bwd_dq_dk_dv_loop_seqk_parallel_kernelI23Flash_bwd_kernel_traitsILi256ELi64ELi64ELi8ELi4ELi2ELi2ELb0ELb1EN7cutlass10bfloat16_tE19Flash_kernel_traitsILi256ELi64ELi64ELi8ES3_EELb1ELb1ELb0ELb0ELb0ELb0ELb0EEEvNS_16Flash_bwd_paramsE
        .type           _ZN5flash44flash_bwd_dq_dk_dv_loop_seqk_parallel_kernelI23Flash_bwd_kernel_traitsILi256ELi64ELi64ELi8ELi4ELi2ELi2ELb0ELb1EN7cutlass10bfloat16_tE19Flash_kernel_traitsILi256ELi64ELi64ELi8ES3_EELb1ELb1ELb0ELb0ELb0ELb0ELb0EEEvNS_16Flash_bwd_paramsE,@function
        .size           _ZN5flash44flash_bwd_dq_dk_dv_loop_seqk_parallel_kernelI23Flash_bwd_kernel_traitsILi256ELi64ELi64ELi8ELi4ELi2ELi2ELb0ELb1EN7cutlass10bfloat16_tE19Flash_kernel_traitsILi256ELi64ELi64ELi8ES3_EELb1ELb1ELb0ELb0ELb0ELb0ELb0EEEvNS_16Flash_bwd_paramsE,(.L_x_1271 - _ZN5flash44flash_bwd_dq_dk_dv_loop_seqk_parallel_kernelI23Flash_bwd_kernel_traitsILi256ELi64ELi64ELi8ELi4ELi2ELi2ELb0ELb1EN7cutlass10bfloat16_tE19Flash_kernel_traitsILi256ELi64ELi64ELi8ES3_EELb1ELb1ELb0ELb0ELb0ELb0ELb0EEEvNS_16Flash_bwd_paramsE)
        .other          _ZN5flash44flash_bwd_dq_dk_dv_loop_seqk_parallel_kernelI23Flash_bwd_kernel_traitsILi256ELi64ELi64ELi8ELi4ELi2ELi2ELb0ELb1EN7cutlass10bfloat16_tE19Flash_kernel_traitsILi256ELi64ELi64ELi8ES3_EELb1ELb1ELb0ELb0ELb0ELb0ELb0EEEvNS_16Flash_bwd_paramsE,@"STO_CUDA_ENTRY STV_DEFAULT"
_ZN5flash44flash_bwd_dq_dk_dv_loop_seqk_parallel_kernelI23Flash_bwd_kernel_traitsILi256ELi64ELi64ELi8ELi4ELi2ELi2ELb0ELb1EN7cutlass10bfloat16_tE19Flash_kernel_traitsILi256ELi64ELi64ELi8ES3_EELb1ELb1ELb0ELb0ELb0ELb0ELb0EEEvNS_16Flash_bwd_paramsE:
.text._ZN5flash44flash_bwd_dq_dk_dv_loop_seqk_parallel_kernelI23Flash_bwd_kernel_traitsILi256ELi64ELi64ELi8ELi4ELi2ELi2ELb0ELb1EN7cutlass10bfloat16_tE19Flash_kernel_traitsILi256ELi64ELi64ELi8ES3_EELb1ELb1ELb0ELb0ELb0ELb0ELb0EEEvNS_16Flash_bwd_paramsE:
        /* <DEDUP_REMOVED lines=48> */
.L_x_640:
        /* <DEDUP_REMOVED lines=54> */
.L_x_584:
        /* <DEDUP_REMOVED lines=34> */
.L_x_586:
[----:B------:R-:W1:Y:S01]  /*0880*/  LDCU.64 UR14, c[0x0][0x3b8] ;  /* 0x00007700ff0e77ac */ /* 0x000e620008000a00 */
[----:B------:R-:W-:-:S04]  /*0890*/  UIADD3 UR8, UPT, UPT, UR41, UR43, URZ ;  /* 0x0000002b29087290 */ /* 0x000fc8000fffe0ff */
[----:B-1----:R-:W-:Y:S02]  /*08a0*/  UIMAD.WIDE.U32 UR54, UR8, UR14, URZ ;  /* 0x0000000e083672a5 */ /* 0x002fe4000f8e00ff */
[----:B------:R-:W-:-:S04]  /*08b0*/  UIMAD UR8, UR8, UR15, URZ ;  /* 0x0000000f080872a4 */ /* 0x000fc8000f8e02ff */
[----:B------:R-:W-:-:S06]  /*08c0*/  UIADD3 UR8, UPT, UPT, UR55, UR8, URZ ;  /* 0x0000000837087290 */ /* 0x000fcc000fffe0ff */
[----:B------:R-:W-:Y:S02]  /*08d0*/  MOV R8, UR8 ;  /* 0x0000000800087c02 */ /* 0x000fe40008000f00 */
.L_x_587:
        /* <DEDUP_REMOVED lines=41> */
.L_x_588:
[----:B------:R-:W1:Y:S01]  /*0b70*/  LDCU.64 UR12, c[0x0][0x3c0] ;  /* 0x00007800ff0c77ac */ /* 0x000e620008000a00 */
[----:B------:R-:W-:-:S04]  /*0b80*/  UIADD3 UR8, UPT, UPT, UR41, UR43, URZ ;  /* 0x0000002b29087290 */ /* 0x000fc8000fffe0ff */
[----:B-1----:R-:W-:Y:S02]  /*0b90*/  UIMAD.WIDE.U32 UR10, UR8, UR12, URZ ;  /* 0x0000000c080a72a5 */ /* 0x002fe4000f8e00ff */
[----:B------:R-:W-:-:S04]  /*0ba0*/  UIMAD UR8, UR8, UR13, URZ ;  /* 0x0000000d080872a4 */ /* 0x000fc8000f8e02ff */
[----:B------:R-:W-:Y:S01]  /*0bb0*/  UIADD3 UR8, UPT, UPT, UR11, UR8, URZ ;  /* 0x000000080b087290 */ /* 0x000fe2000fffe0ff */
[----:B------:R-:W-:-:S05]  /*0bc0*/  UMOV UR52, UR10 ;  /* 0x0000000a00347c82 */ /* 0x000fca0008000000 */
[----:B------:R-:W-:-:S07]  /*0bd0*/  MOV R9, UR8 ;  /* 0x0000000800097c02 */ /* 0x000fce0008000f00 */
.L_x_589:
        /* <DEDUP_REMOVED lines=27> */
.L_x_590:
[----:B------:R-:W-:Y:S02]  /*0d90*/  IMAD R15, R25, UR19, RZ ;  /* 0x00000013190f7c24 */ /* 0x000fe4000f8e02ff */
[----:B------:R-:W-:-:S05]  /*0da0*/  IMAD.WIDE.U32 R22, R24, UR19, RZ ;  /* 0x0000001318167c25 */ /* 0x000fca000f8e00ff */
[----:B------:R-:W-:-:S07]  /*0db0*/  IADD3 R15, PT, PT, R23, R15, RZ ;  /* 0x0000000f170f7210 */ /* 0x000fce0007ffe0ff */
.L_x_591:
        /* <DEDUP_REMOVED lines=20> */
.L_x_592:
[----:B------:R-:W1:Y:S01]  /*0f00*/  LDCU UR56, c[0x0][0x434] ;  /* 0x00008680ff3877ac */ /* 0x000e620008000800 */
[----:B------:R-:W-:-:S04]  /*0f10*/  UIMAD UR8, UR28, UR49, UR27 ;  /* 0x000000311c0872a4 */ /* 0x000fc8000f8e021b */
[----:B-1----:R-:W-:-:S12]  /*0f20*/  UIMAD UR56, UR8, UR56, URZ ;  /* 0x00000038083872a4 */ /* 0x002fd8000f8e02ff */
.L_x_593:
        /* <DEDUP_REMOVED lines=10> */
.L_x_594:
[----:B------:R-:W1:Y:S01]  /*0fd0*/  LDCU UR55, c[0x0][0x444] ;  /* 0x00008880ff3777ac */ /* 0x000e620008000800 */
[----:B------:R-:W-:-:S04]  /*0fe0*/  UIMAD UR8, UR28, UR49, UR27 ;  /* 0x000000311c0872a4 */ /* 0x000fc8000f8e021b */
[----:B-1----:R-:W-:-:S12]  /*0ff0*/  UIMAD UR55, UR8, UR55, URZ ;  /* 0x00000037083772a4 */ /* 0x002fd8000f8e02ff */
.L_x_595:
[----:B------:R-:W1:Y:S01]  /*1000*/  LDCU UR9, c[0x0][0x508] ;  /* 0x0000a100ff0977ac */ /* 0x000e620008000800 */
[----:B------:R-:W2:Y:S01]  /*1010*/  S2R R3, SR_TID.X ;  /* 0x0000000000037919 */ /* 0x000ea20000002100 */
[----:B------:R-:W3:Y:S01]  /*1020*/  LDC.64 R4, c[0x0][0x3b0] ;  /* 0x0000ec00ff047b82 */ /* 0x000ee20000000a00 */
[----:B------:R-:W-:Y:S01]  /*1030*/  MOV R17, RZ ;  /* 0x000000ff00117202 */ /* 0x000fe20000000f00 */
[----:B------:R-:W-:Y:S01]  /*1040*/  UIADD3 UR51, UPT, UPT, UR45, UR42, URZ ;  /* 0x0000002a2d337290 */ /* 0x000fe2000fffe0ff */
[----:B------:R-:W-:Y:S01]  /*1050*/  ISETP.NE.AND P3, PT, RZ, UR57, PT ;  /* 0x00000039ff007c0c */ /* 0x000fe2000bf65270 */
[----:B------:R-:W-:Y:S01]  /*1060*/  IMAD R2, R2, UR49, RZ ;  /* 0x0000003102027c24 */ /* 0x000fe2000f8e02ff */
[----:B------:R-:W4:Y:S01]  /*1070*/  LDCU.64 UR60, c[0x0][0x5e8] ;  /* 0x0000bd00ff3c77ac */ /* 0x000f220008000a00 */
[----:B------:R-:W-:Y:S01]  /*1080*/  BSSY.RECONVERGENT B1, `(.L_x_585) ;  /* 0x00008fa000017945 */ /* 0x000fe20003800200 */
[----:B------:R-:W-:Y:S02]  /*1090*/  UIADD3 UR55, UPT, UPT, UR53, UR55, URZ ;  /* 0x0000003735377290 */ /* 0x000fe4000fffe0ff */
[----:B------:R-:W-:-:S02]  /*10a0*/  UIADD3 UR56, UPT, UPT, UR53, UR56, URZ ;  /* 0x0000003835387290 */ /* 0x000fc4000fffe0ff */
        /* <DEDUP_REMOVED lines=24> */
[----:B------:R-:W1:Y:S01]  /*1230*/  LDC.64 R10, c[0x0][0x5f8] ;  /* 0x00017e00ff0a7b82 */ /* 0x000e620000000a00 */
[----:B------:R-:W-:Y:S01]  /*1240*/  SHF.R.U32.HI R15, RZ, 0x5, R3 ;  /* 0x00000005ff0f7819 */ /* 0x000fe20000011603 */
[----:B------:R-:W-:Y:S01]  /*1250*/  IMAD.U32 R20, RZ, RZ, UR11 ;  /* 0x0000000bff147e24 */ /* 0x000fe2000f8e00ff */
[----:B------:R-:W5:Y:S01]  /*1260*/  LDCU.64 UR10, c[0x0][0x570] ;  /* 0x0000ae00ff0a77ac */ /* 0x000f620008000a00 */
[----:B---3--:R-:W-:-:S02]  /*1270*/  IMAD R12, R4, UR17, RZ ;  /* 0x00000011040c7c24 */ /* 0x008fc4000f8e02ff */
[----:B------:R-:W-:Y:S01]  /*1280*/  VIADD R27, R27, UR19 ;  /* 0x000000131b1b7c36 */ /* 0x000fe20008000000 */
[----:B--2---:R-:W-:Y:S01]  /*1290*/  UIMAD.WIDE UR58, UR56, 0x4, UR58 ;  /* 0x00000004383a78a5 */ /* 0x004fe2000f8e023a */
[----:B------:R-:W-:Y:S02]  /*12a0*/  IMAD R12, R5, UR53, R12 ;  /* 0x00000035050c7c24 */ /* 0x000fe4000f8e020c */
[----:B------:R-:W-:-:S04]  /*12b0*/  IMAD.WIDE.U32 R18, R18, UR27, R26 ;  /* 0x0000001b12127c25 */ /* 0x000fc8000f8e001a */
[----:B------:R-:W-:Y:S02]  /*12c0*/  IMAD R21, R20, UR27, R19 ;  /* 0x0000001b14157c24 */ /* 0x000fe4000f8e0213 */
[----:B------:R-:W-:Y:S02]  /*12d0*/  IMAD.MOV.U32 R20, RZ, RZ, R18 ;  /* 0x000000ffff147224 */ /* 0x000fe400078e0012 */
[----:B------:R-:W-:-:S03]  /*12e0*/  IMAD.WIDE.U32 R18, R4, UR53, R16 ;  /* 0x0000003504127c25 */ /* 0x000fc6000f8e0010 */
[----:B------:R-:W-:Y:S01]  /*12f0*/  IADD3 R18, P0, PT, R18, UR16, RZ ;  /* 0x0000001012127c10 */ /* 0x000fe2000ff1e0ff */
[----:B-1----:R-:W-:Y:S01]  /*1300*/  IMAD.WIDE.U32 R22, R10, UR25, RZ ;  /* 0x000000190a167c25 */ /* 0x002fe2000f8e00ff */
[----:B------:R-:W1:Y:S02]  /*1310*/  LDCU.64 UR16, c[0x0][0x550] ;  /* 0x0000aa00ff1077ac */ /* 0x000e640008000a00 */
[----:B------:R-:W-:Y:S01]  /*1320*/  IADD3.X R19, PT, PT, R19, UR18, R12, P0, !PT ;  /* 0x0000001213137c10 */ /* 0x000fe200087fe40c */
[----:B------:R-:W-:Y:S01]  /*1330*/  IMAD R11, R11, UR25, R23 ;  /* 0x000000190b0b7c24 */ /* 0x000fe2000f8e0217 */
[----:B------:R-:W-:Y:S01]  /*1340*/  SEL R10, R22, RZ, P3 ;  /* 0x000000ff160a7207 */ /* 0x000fe20001800000 */
[----:B----4-:R-:W-:Y:S01]  /*1350*/  IMAD.U32 R22, RZ, RZ, UR20 ;  /* 0x00000014ff167e24 */ /* 0x010fe2000f8e00ff */
[----:B------:R-:W2:Y:S01]  /*1360*/  LDCU.64 UR18, c[0x0][0x380] ;  /* 0x00007000ff1277ac */ /* 0x000ea20008000a00 */
[----:B------:R-:W-:Y:S01]  /*1370*/  IMAD R12, R2, R15, R248 ;  /* 0x0000000f020c7224 */ /* 0x000fe200078e02f8 */
[----:B------:R-:W-:Y:S01]  /*1380*/  SEL R11, R11, RZ, P3 ;  /* 0x000000ff0b0b7207 */ /* 0x000fe20001800000 */
[----:B------:R-:W-:Y:S01]  /*1390*/  IMAD.WIDE.U32 R22, R22, UR27, R18 ;  /* 0x0000001b16167c25 */ /* 0x000fe2000f8e0012 */
[----:B------:R-:W-:Y:S01]  /*13a0*/  SHF.R.U32.HI R18, RZ, 0x3, R3 ;  /* 0x00000003ff127819 */ /* 0x000fe20000011603 */
[----:B------:R-:W-:Y:S01]  /*13b0*/  USHF.L.U64.HI UR20, UR8, 0x5, UR9 ;  /* 0x0000000508147899 */ /* 0x000fe20008010209 */
[----:B------:R-:W-:Y:S01]  /*13c0*/  IADD3 R13, P1, P0, R12, R13, R10 ;  /* 0x0000000d0c0d7210 */ /* 0x000fe2000783e00a */
[----:B------:R-:W-:Y:S01]  /*13d0*/  IMAD.U32 R19, RZ, RZ, UR21 ;  /* 0x00000015ff137e24 */ /* 0x000fe2000f8e00ff */
[----:B------:R-:W-:Y:S01]  /*13e0*/  SHF.R.S32.HI R12, RZ, 0x1f, R12 ;  /* 0x0000001fff0c7819 */ /* 0x000fe2000001140c */
[----:B------:R-:W-:-:S03]  /*13f0*/  IMAD.WIDE.U32 R20, R18, UR8, R20 ;  /* 0x0000000812147c25 */ /* 0x000fc6000f8e0014 */
[----:B------:R-:W-:Y:S01]  /*1400*/  IADD3.X R11, PT, PT, R12, R0, R11, P1, P0 ;  /* 0x000000000c0b7210 */ /* 0x000fe20000fe040b */
[----:B------:R-:W-:Y:S01]  /*1410*/  IMAD.SHL.U32 R10, R2, 0x40, RZ ;  /* 0x00000040020a7824 */ /* 0x000fe200078e00ff */
[----:B-1----:R-:W-:Y:S01]  /*1420*/  LEA R240, P2, R20, UR16, 0x1 ;  /* 0x0000001014f07c11 */ /* 0x002fe2000f8408ff */
[----:B------:R-:W-:Y:S01]  /*1430*/  IMAD R23, R19, UR27, R23 ;  /* 0x0000001b13177c24 */ /* 0x000fe2000f8e0217 */
[----:B------:R-:W-:Y:S01]  /*1440*/  SHF.L.U64.HI R19, R4, 0x5, R5 ;  /* 0x0000000504137819 */ /* 0x000fe20000010205 */
[----:B------:R-:W-:Y:S01]  /*1450*/  IMAD R2, R18, UR9, R21 ;  /* 0x0000000912027c24 */ /* 0x000fe2000f8e0215 */
[----:B------:R-:W-:Y:S01]  /*1460*/  IADD3 R0, P0, PT, R10, R13, RZ ;  /* 0x0000000d0a007210 */ /* 0x000fe20007f1e0ff */
[----:B------:R-:W-:Y:S01]  /*1470*/  IMAD.WIDE.U32 R22, R18, R4, R22 ;  /* 0x0000000412167225 */ /* 0x000fe200078e0016 */
[----:B------:R-:W-:Y:S01]  /*1480*/  SHF.L.U32 R21, R4, 0x5, RZ ;  /* 0x0000000504157819 */ /* 0x000fe200000006ff */
[----:B------:R-:W-:Y:S01]  /*1490*/  USHF.L.U32 UR16, UR8, 0x5, URZ ;  /* 0x0000000508107899 */ /* 0x000fe200080006ff */
[----:B------:R-:W-:Y:S01]  /*14a0*/  LEA.HI.X R241, R20, UR17, R2, 0x1, P2 ;  /* 0x0000001114f17c11 */ /* 0x000fe200090f0c02 */
[----:B------:R-:W-:Y:S01]  /*14b0*/  IMAD R2, R18, R5, R23 ;  /* 0x0000000512027224 */ /* 0x000fe200078e0217 */
[----:B------:R-:W-:Y:S01]  /*14c0*/  LEA.HI.X.SX32 R11, R10, R11, 0x1, P0 ;  /* 0x0000000b0a0b7211 */ /* 0x000fe200000f0eff */
[----:B------:R-:W-:Y:S01]  /*14d0*/  VIADD R20, R18, 0x20 ;  /* 0x0000002012147836 */ /* 0x000fe20000000000 */
[----:B-----5:R-:W-:Y:S01]  /*14e0*/  LEA R250, P0, R0, UR10, 0x2 ;  /* 0x0000000a00fa7c11 */ /* 0x020fe2000f8010ff */
[----:B------:R-:W-:Y:S01]  /*14f0*/  UMOV UR10, UR60 ;  /* 0x0000003c000a7c82 */ /* 0x000fe20008000000 */
[----:B--2---:R-:W-:-:S02]  /*1500*/  LEA R242, P1, R22, UR18, 0x1 ;  /* 0x0000001216f27c11 */ /* 0x004fc4000f8208ff */
[----:B------:R-:W-:Y:S01]  /*1510*/  LEA.HI.X R251, R0, UR11, R11, 0x2, P0 ;  /* 0x0000000b00fb7c11 */ /* 0x000fe200080f140b */
[----:B------:R-:W-:Y:S01]  /*1520*/  UMOV UR11, UR61 ;  /* 0x0000003d000b7c82 */ /* 0x000fe20008000000 */
[----:B------:R-:W-:Y:S02]  /*1530*/  LEA.HI.X R243, R22, UR19, R2, 0x1, P1 ;  /* 0x0000001316f37c11 */ /* 0x000fe400088f0c02 */
[----:B------:R-:W-:Y:S02]  /*1540*/  IADD3 R2, P0, PT, R18, 0x20, RZ ;  /* 0x0000002012027810 */ /* 0x000fe40007f1e0ff */
[C---:B------:R-:W-:Y:S02]  /*1550*/  LOP3.LUT R13, R16.reuse, 0x80, RZ, 0xfc, !PT ;  /* 0x00000080100d7812 */ /* 0x040fe400078efcff */
[C---:B------:R-:W-:Y:S01]  /*1560*/  LOP3.LUT R12, R16.reuse, 0xc0, RZ, 0xfc, !PT ;  /* 0x000000c0100c7812 */ /* 0x040fe200078efcff */
[----:B------:R-:W-:Y:S01]  /*1570*/  IMAD.X R0, RZ, RZ, RZ, P0 ;  /* 0x000000ffff007224 */ /* 0x000fe200000e06ff */
        /* <DEDUP_REMOVED lines=15> */
.L_x_597:
[----:B------:R-:W1:Y:S01]  /*1670*/  LDCU.64 UR10, c[0x0][0x5c0] ;  /* 0x0000b800ff0a77ac */ /* 0x000e620008000a00 */
[----:B------:R-:W-:-:S04]  /*1680*/  UIADD3 UR8, UPT, UPT, UR41, UR43, URZ ;  /* 0x0000002b29087290 */ /* 0x000fc8000fffe0ff */
[----:B-1----:R-:W-:Y:S02]  /*1690*/  UIMAD.WIDE.U32 UR16, UR8, UR10, URZ ;  /* 0x0000000a081072a5 */ /* 0x002fe4000f8e00ff */
[----:B------:R-:W-:-:S04]  /*16a0*/  UIMAD UR8, UR8, UR11, URZ ;  /* 0x0000000b080872a4 */ /* 0x000fc8000f8e02ff */
[----:B------:R-:W-:-:S06]  /*16b0*/  UIADD3 UR8, UPT, UPT, UR17, UR8, URZ ;  /* 0x0000000811087290 */ /* 0x000fcc000fffe0ff */
[----:B------:R-:W-:Y:S02]  /*16c0*/  MOV R4, UR8 ;  /* 0x0000000800047c02 */ /* 0x000fe40008000f00 */
.L_x_598:
        /* <DEDUP_REMOVED lines=13> */
.L_x_599:
[----:B------:R-:W1:Y:S01]  /*17a0*/  LDCU.64 UR8, c[0x0][0x5c8] ;  /* 0x0000b900ff0877ac */ /* 0x000e620008000a00 */
[----:B------:R-:W-:-:S04]  /*17b0*/  UIADD3 UR41, UPT, UPT, UR41, UR43, URZ ;  /* 0x0000002b29297290 */ /* 0x000fc8000fffe0ff */
[----:B-1----:R-:W-:Y:S02]  /*17c0*/  UIMAD.WIDE.U32 UR14, UR41, UR8, URZ ;  /* 0x00000008290e72a5 */ /* 0x002fe4000f8e00ff */
[----:B------:R-:W-:-:S04]  /*17d0*/  UIMAD UR41, UR41, UR9, URZ ;  /* 0x00000009292972a4 */ /* 0x000fc8000f8e02ff */
[----:B------:R-:W-:-:S06]  /*17e0*/  UIADD3 UR41, UPT, UPT, UR15, UR41, URZ ;  /* 0x000000290f297290 */ /* 0x000fcc000fffe0ff */
[----:B------:R-:W-:-:S07]  /*17f0*/  MOV R3, UR41 ;  /* 0x0000002900037c02 */ /* 0x000fce0008000f00 */
.L_x_600:
        /* <DEDUP_REMOVED lines=31> */
.L_x_602:
[----:B------:R-:W-:Y:S05]  /*19f0*/  BSYNC.RECONVERGENT B0 ;  /* 0x0000000000007941 */ /* 0x000fea0003800200 */
.L_x_601:
        /* <DEDUP_REMOVED lines=19> */
.L_x_604:
[----:B------:R-:W-:Y:S05]  /*1b30*/  BSYNC.RECONVERGENT B0 ;  /* 0x0000000000007941 */ /* 0x000fea0003800200 */
.L_x_603:
        /* <DEDUP_REMOVED lines=29> */
.L_x_606:
[----:B------:R-:W-:Y:S05]  /*1d10*/  BSYNC.RECONVERGENT B0 ;  /* 0x0000000000007941 */ /* 0x000fea0003800200 */
.L_x_605:
[----:B------:R-:W-:Y:S05]  /*1d20*/  @P5 BRA `(.L_x_607) ;  /* 0x0000008000bc5947 */ /* 0x000fea0003800000 */
[----:B------:R-:W3:Y:S01]  /*1d30*/  LDCU UR12, c[0x0][0x440] ;  /* 0x00008800ff0c77ac */ /* 0x000ee20008000800 */
[----:B------:R-:W-:Y:S02]  /*1d40*/  IMAD R5, R0, UR8, RZ ;  /* 0x0000000800057c24 */ /* 0x000fe4000f8e02ff */
[----:B------:R-:W-:Y:S01]  /*1d50*/  IMAD.MOV.U32 R6, RZ, RZ, R4 ;  /* 0x000000ffff067224 */ /* 0x000fe200078e0004 */
[----:B------:R-:W4:Y:S01]  /*1d60*/  LDCU.64 UR10, c[0x0][0x568] ;  /* 0x0000ad00ff0a77ac */ /* 0x000f220008000a00 */
[----:B------:R-:W-:Y:S02]  /*1d70*/  IMAD.MOV.U32 R7, RZ, RZ, R3 ;  /* 0x000000ffff077224 */ /* 0x000fe400078e0003 */
        /* <DEDUP_REMOVED lines=15> */
.L_x_596:
        /* <DEDUP_REMOVED lines=35> */
.L_x_609:
[----:B------:R2:W-:Y:S04]  /*20a0*/  STS.128 [R11+0x8000], RZ ;  /* 0x008000ff0b007388 */ /* 0x0005e80000000c00 */
[----:B------:R2:W-:Y:S04]  /*20b0*/  STS.128 [R11+0xa000], RZ ;  /* 0x00a000ff0b007388 */ /* 0x0005e80000000c00 */
[----:B------:R2:W-:Y:S04]  /*20c0*/  STS.128 [R11+0xc000], RZ ;  /* 0x00c000ff0b007388 */ /* 0x0005e80000000c00 */
[----:B------:R2:W-:Y:S02]  /*20d0*/  STS.128 [R11+0xe000], RZ ;  /* 0x00e000ff0b007388 */ /* 0x0005e40000000c00 */
.L_x_610:
[----:B------:R-:W-:Y:S05]  /*20e0*/  BSYNC.RECONVERGENT B0 ;  /* 0x0000000000007941 */ /* 0x000fea0003800200 */
.L_x_608:
        /* <DEDUP_REMOVED lines=37> */
.L_x_612:
[----:B------:R-:W-:Y:S05]  /*2340*/  BSYNC.RECONVERGENT B0 ;  /* 0x0000000000007941 */ /* 0x000fea0003800200 */
.L_x_611:
        /* <DEDUP_REMOVED lines=28> */
.L_x_614:
[----:B------:R1:W-:Y:S04]  /*2510*/  STS.128 [R11], RZ ;  /* 0x000000ff0b007388 */ /* 0x0003e80000000c00 */
[----:B------:R1:W-:Y:S04]  /*2520*/  STS.128 [R11+0x2000], RZ ;  /* 0x002000ff0b007388 */ /* 0x0003e80000000c00 */
[----:B------:R1:W-:Y:S04]  /*2530*/  STS.128 [R11+0x4000], RZ ;  /* 0x004000ff0b007388 */ /* 0x0003e80000000c00 */
[----:B------:R1:W-:Y:S02]  /*2540*/  STS.128 [R11+0x6000], RZ ;  /* 0x006000ff0b007388 */ /* 0x0003e40000000c00 */
.L_x_615:
[----:B------:R-:W-:Y:S05]  /*2550*/  BSYNC.RECONVERGENT B0 ;  /* 0x0000000000007941 */ /* 0x000fea0003800200 */
.L_x_613:
[--C-:B------:R-:W-:Y:S01]  /*2560*/  SHF.R.U32.HI R5, RZ, 0x1, R3.reuse ;  /* 0x00000001ff057819 */ /* 0x100fe20000011603 */
[----:B------:R-:W-:Y:S01]  /*2570*/  IMAD.MOV.U32 R238, RZ, RZ, 0x7f800000 ;  /* 0x7f800000ffee7424 */ /* 0x000fe200078e00ff */
[----:B------:R-:W-:Y:S01]  /*2580*/  SHF.R.U32.HI R4, RZ, 0x2, R3 ;  /* 0x00000002ff047819 */ /* 0x000fe20000011603 */
[----:B------:R-:W-:Y:S01]  /*2590*/  IMAD.MOV.U32 R237, RZ, RZ, 0x7f800000 ;  /* 0x7f800000ffed7424 */ /* 0x000fe200078e00ff */
[----:B------:R-:W-:-:S04]  /*25a0*/  LOP3.LUT R239, R5, 0x30, RZ, 0xc0, !PT ;  /* 0x0000003005ef7812 */ /* 0x000fc800078ec0ff */
[----:B------:R-:W-:-:S04]  /*25b0*/  LOP3.LUT R239, R239, 0x7, R4, 0xf8, !PT ;  /* 0x00000007efef7812 */ /* 0x000fc800078ef804 */
[C---:B------:R-:W-:Y:S01]  /*25c0*/  ISETP.GE.AND P1, PT, R239.reuse, UR53, PT ;  /* 0x00000035ef007c0c */ /* 0x040fe2000bf26270 */
[----:B----4-:R-:W-:-:S05]  /*25d0*/  VIADD R22, R239, 0x8 ;  /* 0x00000008ef167836 */ /* 0x010fca0000000000 */
        /* <DEDUP_REMOVED lines=38> */
.L_x_617:
[----:B------:R-:W-:Y:S05]  /*2840*/  BSYNC.RECONVERGENT B0 ;  /* 0x0000000000007941 */ /* 0x000fea0003800200 */
.L_x_616:
        /* <DEDUP_REMOVED lines=48> */
.L_x_619:
[----:B------:R2:W-:Y:S04]  /*2b50*/  STS.128 [R11+0x10000], RZ ;  /* 0x010000ff0b007388 */ /* 0x0005e80000000c00 */
[----:B------:R2:W-:Y:S04]  /*2b60*/  STS.128 [R11+0x12000], RZ ;  /* 0x012000ff0b007388 */ /* 0x0005e80000000c00 */
[----:B------:R2:W-:Y:S04]  /*2b70*/  STS.128 [R11+0x14000], RZ ;  /* 0x014000ff0b007388 */ /* 0x0005e80000000c00 */
[----:B------:R2:W-:Y:S02]  /*2b80*/  STS.128 [R11+0x16000], RZ ;  /* 0x016000ff0b007388 */ /* 0x0005e40000000c00 */
.L_x_620:
[----:B------:R-:W-:Y:S05]  /*2b90*/  BSYNC.RECONVERGENT B0 ;  /* 0x0000000000007941 */ /* 0x000fea0003800200 */
.L_x_618:
        /* <DEDUP_REMOVED lines=40> */
.L_x_622:
[----:B------:R-:W-:Y:S05]  /*2e20*/  BSYNC.RECONVERGENT B0 ;  /* 0x0000000000007941 */ /* 0x000fea0003800200 */
.L_x_621:
[----:B------:R-:W2:Y:S01]  /*2e30*/  LDCU.64 UR8, c[0x0][0x3d8] ;  /* 0x00007b00ff0877ac */ /* 0x000ea20008000a00 */
[----:B------:R-:W-:Y:S01]  /*2e40*/  MOV R19, UR12 ;  /* 0x0000000c00137c02 */ /* 0x000fe20008000f00 */
[----:B------:R-:W-:Y:S01]  /*2e50*/  BSSY.RECONVERGENT B0, `(.L_x_623) ;  /* 0x0000030000007945 */ /* 0x000fe20003800200 */
[----:B------:R-:W-:-:S03]  /*2e60*/  UIMAD UR48, UR48, UR12, URZ ;  /* 0x0000000c303072a4 */ /* 0x000fc6000f8e02ff */
[----:B-1----:R-:W-:Y:S01]  /*2e70*/  IMAD.WIDE.U32 R20, R19, UR45, R16 ;  /* 0x0000002d13147c25 */ /* 0x002fe2000f8e0010 */
        /* <DEDUP_REMOVED lines=41> */
.L_x_624:
[----:B------:R1:W-:Y:S04]  /*3110*/  STS.128 [R11+0x18000], RZ ;  /* 0x018000ff0b007388 */ /* 0x0003e80000000c00 */
[----:B------:R1:W-:Y:S04]  /*3120*/  STS.128 [R11+0x1a000], RZ ;  /* 0x01a000ff0b007388 */ /* 0x0003e80000000c00 */
[----:B------:R1:W-:Y:S04]  /*3130*/  STS.128 [R11+0x1c000], RZ ;  /* 0x01c000ff0b007388 */ /* 0x0003e80000000c00 */
[----:B------:R1:W-:Y:S02]  /*3140*/  STS.128 [R11+0x1e000], RZ ;  /* 0x01e000ff0b007388 */ /* 0x0003e40000000c00 */
.L_x_625:
[----:B------:R-:W-:Y:S05]  /*3150*/  BSYNC.RECONVERGENT B0 ;  /* 0x0000000000007941 */ /* 0x000fea0003800200 */
.L_x_623:
[----:B------:R-:W2:Y:S02]  /*3160*/  LDC.64 R22, c[0x0][0x528] ;  /* 0x00014a00ff167b82 */ /* 0x000ea40000000a00 */
[----:B--2---:R2:W5:Y:S04]  /*3170*/  LDG.E.64 R8, desc[UR36][R22.64+0x8] ;  /* 0x0000082416087981 */ /* 0x004568000c1e1b00 */
[----:B------:R2:W5:Y:S01]  /*3180*/  LDG.E.64 R6, desc[UR36][R22.64] ;  /* 0x0000002416067981 */ /* 0x000562000c1e1b00 */
[----:B------:R-:W-:Y:S01]  /*3190*/  IMAD.U32 R235, RZ, RZ, UR39 ;  /* 0x00000027ffeb7e24 */ /* 0x000fe2000f8e00ff */
[----:B------:R-:W-:Y:S01]  /*31a0*/  LOP3.LUT R18, R15, 0x3, RZ, 0xc0, !PT ;  /* 0x000000030f127812 */ /* 0x000fe200078ec0ff */
[----:B------:R-:W-:Y:S01]  /*31b0*/  BSSY.RECONVERGENT B0, `(.L_x_626) ;  /* 0x0000029000007945 */ /* 0x000fe20003800200 */
[----:B------:R-:W1:Y:S02]  /*31c0*/  S2R R211, SR_TID.X ;  /* 0x0000000000d37919 */ /* 0x000e640000002100 */
[----:B------:R-:W-:Y:S01]  /*31d0*/  LEA R235, R235, R18, 0x2 ;  /* 0x00000012ebeb7211 */ /* 0x000fe200078e10ff */
[----:B------:R2:W-:Y:S04]  /*31e0*/  @P5 STS.128 [R11+0x19000], RZ ;  /* 0x019000ff0b005388 */ /* 0x0005e80000000c00 */
[----:B------:R2:W-:Y:S04]  /*31f0*/  @P5 STS.128 [R11+0x1b000], RZ ;  /* 0x01b000ff0b005388 */ /* 0x0005e80000000c00 */
[----:B------:R2:W-:Y:S04]  /*3200*/  @P5 STS.128 [R11+0x1d000], RZ ;  /* 0x01d000ff0b005388 */ /* 0x0005e80000000c00 */
[----:B------:R2:W-:Y:S01]  /*3210*/  @P5 STS.128 [R11+0x1f000], RZ ;  /* 0x01f000ff0b005388 */ /* 0x0005e20000000c00 */
        /* <DEDUP_REMOVED lines=10> */
[----:B----4-:R-:W-:Y:S02]  /*32c0*/  LEA R16, P4, R18, UR8, 0x1 ;  /* 0x0000000812107c11 */ /* 0x010fe4000f8808ff */
        /* <DEDUP_REMOVED lines=23> */
.L_x_627:
[----:B------:R-:W-:Y:S05]  /*3440*/  BSYNC.RECONVERGENT B0 ;  /* 0x0000000000007941 */ /* 0x000fea0003800200 */
.L_x_626:
[C---:B------:R-:W-:Y:S01]  /*3450*/  IMAD.SHL.U32 R221, R3.reuse, 0x40, RZ ;  /* 0x0000004003dd7824 */ /* 0x040fe200078e00ff */
[C---:B------:R-:W-:Y:S01]  /*3460*/  R2P PR, R3.reuse, 0x6 ;  /* 0x0000000603007804 */ /* 0x040fe20000000000 */
[C---:B------:R-:W-:Y:S01]  /*3470*/  IMAD.SHL.U32 R2, R3.reuse, 0x20, RZ ;  /* 0x0000002003027824 */ /* 0x040fe200078e00ff */
[----:B------:R-:W-:Y:S01]  /*3480*/  UIMAD UR12, UR28, UR49, UR27 ;  /* 0x000000311c0c72a4 */ /* 0x000fe2000f8e021b */
[----:B------:R-:W-:Y:S01]  /*3490*/  IMAD.SHL.U32 R231, R3, 0x2, RZ ;  /* 0x0000000203e77824 */ /* 0x000fe200078e00ff */
[----:B------:R-:W-:Y:S01]  /*34a0*/  LOP3.LUT R13, R221, 0x1c0, RZ, 0xc0, !PT ;  /* 0x000001c0dd0d7812 */ /* 0x000fe200078ec0ff */
[----:B------:R-:W-:Y:S01]  /*34b0*/  IMAD.SHL.U32 R220, R3, 0x10, RZ ;  /* 0x0000001003dc7824 */ /* 0x000fe200078e00ff */
[----:B-1234-:R-:W-:Y:S01]  /*34c0*/  LOP3.LUT R11, R2, 0x200, RZ, 0xc0, !PT ;  /* 0x00000200020b7812 */ /* 0x01efe200078ec0ff */
[----:B------:R-:W-:Y:S01]  /*34d0*/  USHF.L.U32 UR12, UR12, 0x5, URZ ;  /* 0x000000050c0c7899 */ /* 0x000fe200080006ff */
[----:B------:R-:W-:Y:S01]  /*34e0*/  LOP3.LUT R0, R13, 0x38, R14, 0xf8, !PT ;  /* 0x000000380d007812 */ /* 0x000fe200078ef80e */
[----:B------:R-:W-:Y:S01]  /*34f0*/  IMAD.SHL.U32 R210, R211, 0x40, RZ ;  /* 0x00000040d3d27824 */ /* 0x000fe200078e00ff */
[----:B------:R-:W-:Y:S01]  /*3500*/  LOP3.LUT R231, R231, 0x6, RZ, 0xc0, !PT ;  /* 0x00000006e7e77812 */ /* 0x000fe200078ec0ff */
[----:B------:R-:W-:Y:S01]  /*3510*/  USHF.R.S32.HI UR14, URZ, 0x1f, UR12 ;  /* 0x0000001fff0e7899 */ /* 0x000fe2000801140c */
[----:B------:R-:W-:Y:S01]  /*3520*/  LOP3.LUT R220, R11, 0x3800, R220, 0xf8, !PT ;  /* 0x000038000bdc7812 */ /* 0x000fe200078ef8dc */
[----:B------:R-:W1:Y:S01]  /*3530*/  LDC R228, c[0x0][0x44c] ;  /* 0x00011300ffe47b82 */ /* 0x000e620000000800 */
[C---:B------:R-:W-:Y:S01]  /*3540*/  LOP3.LUT R11, R0.reuse, 0x8, R3, 0x78, !PT ;  /* 0x00000008000b7812 */ /* 0x040fe200078e7803 */
[----:B------:R-:W-:Y:S01]  /*3550*/  IMAD.SHL.U32 R3, R211, 0x20, RZ ;  /* 0x00000020d3037824 */ /* 0x000fe200078e00ff */
[----:B------:R-:W-:Y:S01]  /*3560*/  LOP3.LUT R231, R231, 0xe0, R4, 0xf8, !PT ;  /* 0x000000e0e7e77812 */ /* 0x000fe200078ef804 */
[----:B------:R-:W-:Y:S01]  /*3570*/  IMAD.SHL.U32 R4, R211, 0x2, RZ ;  /* 0x00000002d3047824 */ /* 0x000fe200078e00ff */
[----:B------:R-:W-:Y:S01]  /*3580*/  LOP3.LUT R221, R221, 0x200, RZ, 0xc0, !PT ;  /* 0x00000200dddd7812 */ /* 0x000fe200078ec0ff */
[----:B------:R-:W0:Y:S01]  /*3590*/  LDGDEPBAR ;  /* 0x00000000000079af */ /* 0x000e220000000000 */
[----:B------:R-:W-:Y:S01]  /*35a0*/  LOP3.LUT R233, R3, 0xc00, RZ, 0xc0, !PT ;  /* 0x00000c0003e97812 */ /* 0x000fe200078ec0ff */
[----:B------:R-:W-:Y:S01]  /*35b0*/  IMAD.SHL.U32 R230, R211, 0x8, RZ ;  /* 0x00000008d3e67824 */ /* 0x000fe200078e00ff */
[----:B------:R-:W-:Y:S01]  /*35c0*/  LOP3.LUT R221, R221, 0xc00, R2, 0xf8, !PT ;  /* 0x00000c00dddd7812 */ /* 0x000fe200078ef802 */
[----:B------:R-:W-:Y:S01]  /*35d0*/  IMAD.MOV.U32 R217, RZ, RZ, 0x40 ;  /* 0x00000040ffd97424 */ /* 0x000fe200078e00ff */
[----:B------:R-:W-:Y:S01]  /*35e0*/  LOP3.LUT R0, R0, 0x8, R5, 0x78, !PT ;  /* 0x0000000800007812 */ /* 0x000fe200078e7805 */
[----:B------:R-:W-:Y:S01]  /*35f0*/  IMAD.MOV.U32 R216, RZ, RZ, 0x20 ;  /* 0x00000020ffd87424 */ /* 0x000fe200078e00ff */
[--C-:B------:R-:W-:Y:S01]  /*3600*/  SHF.R.U32.HI R2, RZ, 0x2, R211.reuse ;  /* 0x00000002ff027819 */ /* 0x100fe200000116d3 */
[----:B------:R-:W-:Y:S01]  /*3610*/  IMAD.U32 R236, RZ, RZ, UR38 ;  /* 0x00000026ffec7e24 */ /* 0x000fe2000f8e00ff */
[C---:B------:R-:W-:Y:S01]  /*3620*/  LOP3.LUT R13, R4.reuse, 0x38, RZ, 0xc0, !PT ;  /* 0x00000038040d7812 */ /* 0x040fe200078ec0ff */
[----:B------:R-:W-:Y:S01]  /*3630*/  IMAD.MOV.U32 R209, RZ, RZ, 0x40 ;  /* 0x00000040ffd17424 */ /* 0x000fe200078e00ff */
[----:B------:R-:W-:Y:S01]  /*3640*/  SHF.R.U32.HI R5, RZ, 0x3, R211 ;  /* 0x00000003ff057819 */ /* 0x000fe200000116d3 */
[----:B------:R-:W-:Y:S01]  /*3650*/  IMAD.MOV.U32 R245, RZ, RZ, 0x10 ;  /* 0x00000010fff57424 */ /* 0x000fe200078e00ff */
[----:B------:R-:W-:Y:S01]  /*3660*/  LOP3.LUT R10, R4, 0x20, RZ, 0xc0, !PT ;  /* 0x00000020040a7812 */ /* 0x000fe200078ec0ff */
[----:B------:R-:W-:Y:S01]  /*3670*/  IMAD.U32 R12, RZ, RZ, UR44 ;  /* 0x0000002cff0c7e24 */ /* 0x000fe2000f8e00ff */
[----:B------:R-:W-:Y:S01]  /*3680*/  LOP3.LUT R220, R220, R11, RZ, 0xfc, !PT ;  /* 0x0000000bdcdc7212 */ /* 0x000fe200078efcff */
[----:B------:R-:W-:Y:S01]  /*3690*/  IMAD.SHL.U32 R11, R211, 0x10, RZ ;  /* 0x00000010d30b7824 */ /* 0x000fe200078e00ff */
[----:B------:R-:W-:Y:S01]  /*36a0*/  LOP3.LUT R233, R233, 0x6, R4, 0xf8, !PT ;  /* 0x00000006e9e97812 */ /* 0x000fe200078ef804 */
[----:B------:R-:W-:Y:S01]  /*36b0*/  IMAD.U32 R231, R12, 0x40, R231 ;  /* 0x000000400ce77824 */ /* 0x000fe200078e00e7 */
[----:B------:R-:W-:Y:S01]  /*36c0*/  LOP3.LUT R4, R3, 0x200, RZ, 0xc0, !PT ;  /* 0x0000020003047812 */ /* 0x000fe200078ec0ff */
[----:B------:R-:W-:Y:S01]  /*36d0*/  IMAD.MOV.U32 R227, RZ, RZ, 0x3f ;  /* 0x0000003fffe37424 */ /* 0x000fe200078e00ff */
[----:B------:R-:W-:Y:S01]  /*36e0*/  LOP3.LUT R2, R13, 0x20, R2, 0x78, !PT ;  /* 0x000000200d027812 */ /* 0x000fe200078e7802 */
[----:B------:R-:W-:Y:S01]  /*36f0*/  IMAD.MOV.U32 R226, RZ, RZ, 0x37 ;  /* 0x00000037ffe27424 */ /* 0x000fe200078e00ff */
[----:B------:R-:W-:-:S02]  /*3700*/  LOP3.LUT R5, R10, 0x18, R5, 0xf8, !PT ;  /* 0x000000180a057812 */ /* 0x000fc400078ef805 */
[----:B------:R-:W-:Y:S02]  /*3710*/  CS2R R190, SRZ ;  /* 0x0000000000be7805 */ /* 0x000fe4000001ff00 */
[----:B-----5:R-:W-:Y:S02]  /*3720*/  IADD3 R248, P3, P0, R8, UR12, R248 ;  /* 0x0000000c08f87c10 */ /* 0x020fe4000f87e0f8 */
[----:B------:R-:W-:Y:S02]  /*3730*/  CS2R R188, SRZ ;  /* 0x0000000000bc7805 */ /* 0x000fe4000001ff00 */
[----:B------:R-:W-:Y:S02]  /*3740*/  LOP3.LUT R229, R4, 0x3800, R11, 0xf8, !PT ;  /* 0x0000380004e57812 */ /* 0x000fe400078ef80b */
[----:B------:R-:W-:Y:S02]  /*3750*/  CS2R R194, SRZ ;  /* 0x0000000000c27805 */ /* 0x000fe4000001ff00 */
[----:B------:R-:W-:-:S02]  /*3760*/  LOP3.LUT R13, R210, 0x1c0, RZ, 0xc0, !PT ;  /* 0x000001c0d20d7812 */ /* 0x000fc400078ec0ff */
[----:B------:R-:W-:Y:S02]  /*3770*/  CS2R R192, SRZ ;  /* 0x0000000000c07805 */ /* 0x000fe4000001ff00 */
[----:B------:R-:W-:Y:S02]  /*3780*/  LOP3.LUT R4, R2, 0x1c0, R11, 0xf8, !PT ;  /* 0x000001c002047812 */ /* 0x000fe400078ef80b */
[----:B------:R-:W-:Y:S02]  /*3790*/  CS2R R186, SRZ ;  /* 0x0000000000ba7805 */ /* 0x000fe4000001ff00 */
[----:B------:R-:W-:Y:S02]  /*37a0*/  LOP3.LUT R5, R5, 0x1c0, R210, 0xf8, !PT ;  /* 0x000001c005057812 */ /* 0x000fe400078ef8d2 */
[----:B------:R-:W-:Y:S02]  /*37b0*/  CS2R R184, SRZ ;  /* 0x0000000000b87805 */ /* 0x000fe4000001ff00 */
[----:B------:R-:W-:-:S02]  /*37c0*/  SHF.R.U32.HI R208, RZ, 0x1, R211 ;  /* 0x00000001ffd07819 */ /* 0x000fc400000116d3 */
[----:B------:R-:W-:Y:S02]  /*37d0*/  CS2R R182, SRZ ;  /* 0x0000000000b67805 */ /* 0x000fe4000001ff00 */
[----:B------:R-:W-:Y:S01]  /*37e0*/  IADD3.X R232, PT, PT, R9, UR14, RZ, P3, P0 ;  /* 0x0000000e09e87c10 */ /* 0x000fe20009fe04ff */
[----:B------:R-:W2:Y:S01]  /*37f0*/  LDCU UR14, c[0x0][0x590] ;  /* 0x0000b200ff0e77ac */ /* 0x000ea20008000800 */
[----:B------:R-:W-:Y:S02]  /*3800*/  LOP3.LUT R221, R221, R0, RZ, 0xfc, !PT ;  /* 0x00000000dddd7212 */ /* 0x000fe400078efcff */
[----:B------:R-:W-:Y:S02]  /*3810*/  CS2R R180, SRZ ;  /* 0x0000000000b47805 */ /* 0x000fe4000001ff00 */
[----:B------:R-:W-:Y:S02]  /*3820*/  LOP3.LUT R0, R13, 0x38, R230, 0xf8, !PT ;  /* 0x000000380d007812 */ /* 0x000fe400078ef8e6 */
[----:B------:R-:W-:-:S02]  /*3830*/  CS2R R174, SRZ ;  /* 0x0000000000ae7805 */ /* 0x000fc4000001ff00 */
[----:B------:R-:W-:Y:S02]  /*3840*/  LOP3.LUT R233, R233, R4, RZ, 0xfc, !PT ;  /* 0x00000004e9e97212 */ /* 0x000fe400078efcff */
[----:B------:R-:W-:Y:S02]  /*3850*/  CS2R R172, SRZ ;  /* 0x0000000000ac7805 */ /* 0x000fe4000001ff00 */
[----:B------:R-:W-:Y:S02]  /*3860*/  LOP3.LUT R213, R5, 0x38, R230, 0x78, !PT ;  /* 0x0000003805d57812 */ /* 0x000fe400078e78e6 */
[----:B------:R-:W-:Y:S02]  /*3870*/  CS2R R178, SRZ ;  /* 0x0000000000b27805 */ /* 0x000fe4000001ff00 */
[----:B------:R-:W-:Y:S02]  /*3880*/  LOP3.LUT R4, R208, 0x10, RZ, 0xc0, !PT ;  /* 0x00000010d0047812 */ /* 0x000fe400078ec0ff */
[----:B------:R-:W-:-:S02]  /*3890*/  CS2R R176, SRZ ;  /* 0x0000000000b07805 */ /* 0x000fc4000001ff00 */
[----:B------:R-:W-:Y:S02]  /*38a0*/  LOP3.LUT R2, R0, 0x8, R211, 0x78, !PT ;  /* 0x0000000800027812 */ /* 0x000fe400078e78d3 */
[----:B------:R-:W-:Y:S02]  /*38b0*/  CS2R R170, SRZ ;  /* 0x0000000000aa7805 */ /* 0x000fe4000001ff00 */
[----:B------:R-:W-:Y:S02]  /*38c0*/  R2UR UR15, R7 ;  /* 0x00000000070f72ca */ /* 0x000fe400000e0000 */
[----:B------:R-:W-:Y:S02]  /*38d0*/  CS2R R168, SRZ ;  /* 0x0000000000a87805 */ /* 0x000fe4000001ff00 */
[----:B------:R-:W-:Y:S02]  /*38e0*/  R2UR UR17, R6 ;  /* 0x00000000061172ca */ /* 0x000fe400000e0000 */
[----:B------:R-:W-:-:S02]  /*38f0*/  CS2R R166, SRZ ;  /* 0x0000000000a67805 */ /* 0x000fc4000001ff00 */
[----:B------:R-:W-:Y:S02]  /*3900*/  SEL R217, R217, 0xffffffc0, !P2 ;  /* 0xffffffc0d9d97807 */ /* 0x000fe40005000000 */
[----:B------:R-:W-:Y:S02]  /*3910*/  CS2R R164, SRZ ;  /* 0x0000000000a47805 */ /* 0x000fe4000001ff00 */
[----:B------:R-:W-:Y:S02]  /*3920*/  LEA R220, R220, UR35, 0x1 ;  /* 0x00000023dcdc7c11 */ /* 0x000fe4000f8e08ff */
[----:B------:R-:W-:Y:S02]  /*3930*/  CS2R R158, SRZ ;  /* 0x00000000009e7805 */ /* 0x000fe4000001ff00 */
[----:B------:R-:W-:Y:S02]  /*3940*/  LOP3.LUT R213, R213, 0x200, R210, 0xf8, !PT ;  /* 0x00000200d5d57812 */ /* 0x000fe400078ef8d2 */
[----:B------:R-:W-:-:S02]  /*3950*/  CS2R R156, SRZ ;  /* 0x00000000009c7805 */ /* 0x000fc4000001ff00 */
[----:B------:R-:W-:Y:S01]  /*3960*/  LOP3.LUT R7, R4, 0x8, R211, 0xf8, !PT ;  /* 0x0000000804077812 */ /* 0x000fe200078ef8d3 */
[----:B------:R-:W-:Y:S01]  /*3970*/  IMAD.IADD R215, R217, 0x1, R220 ;  /* 0x00000001d9d77824 */ /* 0x000fe200078e02dc */
[----:B------:R-:W-:Y:S02]  /*3980*/  LEA R221, R221, UR35, 0x1 ;  /* 0x00000023dddd7c11 */ /* 0x000fe4000f8e08ff */
[----:B------:R-:W-:Y:S02]  /*3990*/  CS2R R162, SRZ ;  /* 0x0000000000a27805 */ /* 0x000fe4000001ff00 */
[----:B------:R-:W-:Y:S02]  /*39a0*/  LOP3.LUT R210, R210, 0x200, RZ, 0xc0, !PT ;  /* 0x00000200d2d27812 */ /* 0x000fe400078ec0ff */
[----:B------:R-:W-:Y:S02]  /*39b0*/  CS2R R160, SRZ ;  /* 0x0000000000a07805 */ /* 0x000fe4000001ff00 */
[----:B------:R-:W-:Y:S01]  /*39c0*/  LOP3.LUT R229, R229, R2, RZ, 0xfc, !PT ;  /* 0x00000002e5e57212 */ /* 0x000fe200078efcff */
[----:B------:R-:W-:Y:S01]  /*39d0*/  IMAD.MOV.U32 R2, RZ, RZ, 0x20 ;  /* 0x00000020ff027424 */ /* 0x000fe200078e00ff */
[----:B------:R-:W-:Y:S01]  /*39e0*/  SEL R216, R216, 0xffffffe0, !P1 ;  /* 0xffffffe0d8d87807 */ /* 0x000fe20004800000 */
[----:B------:R-:W-:Y:S01]  /*39f0*/  IMAD.IADD R217, R217, 0x1, R221 ;  /* 0x00000001d9d97824 */ /* 0x000fe200078e02dd */
[----:B------:R-:W-:-:S02]  /*3a00*/  LOP3.LUT R212, R7, R0, RZ, 0x3c, !PT ;  /* 0x0000000007d47212 */ /* 0x000fc400078e3cff */
[----:B------:R-:W-:Y:S02]  /*3a10*/  CS2R R154, SRZ ;  /* 0x00000000009a7805 */ /* 0x000fe4000001ff00 */
[C---:B------:R-:W-:Y:S01]  /*3a20*/  LOP3.LUT P3, RZ, R211.reuse, 0x4, RZ, 0xc0, !PT ;  /* 0x00000004d3ff7812 */ /* 0x040fe2000786c0ff */
[C---:B------:R-:W-:Y:S01]  /*3a30*/  IMAD.IADD R218, R216.reuse, 0x1, R220 ;  /* 0x00000001d8da7824 */ /* 0x040fe200078e02dc */
[----:B------:R-:W-:Y:S01]  /*3a40*/  LOP3.LUT P0, RZ, R211, 0x2, RZ, 0xc0, !PT ;  /* 0x00000002d3ff7812 */ /* 0x000fe2000780c0ff */
[----:B------:R-:W-:Y:S01]  /*3a50*/  IMAD.IADD R219, R216, 0x1, R221 ;  /* 0x00000001d8db7824 */ /* 0x000fe200078e02dd */
[----:B------:R-:W-:Y:S01]  /*3a60*/  LOP3.LUT R5, R210, 0xc00, R3, 0xf8, !PT ;  /* 0x00000c00d2057812 */ /* 0x000fe200078ef803 */
[----:B------:R-:W-:Y:S01]  /*3a70*/  IMAD.IADD R214, R216, 0x1, R215 ;  /* 0x00000001d8d67824 */ /* 0x000fe200078e02d7 */
[----:B------:R-:W-:Y:S02]  /*3a80*/  LOP3.LUT R0, R0, 0x8, R208, 0x78, !PT ;  /* 0x0000000800007812 */ /* 0x000fe400078e78d0 */
[----:B------:R-:W-:-:S02]  /*3a90*/  CS2R R152, SRZ ;  /* 0x0000000000987805 */ /* 0x000fc4000001ff00 */
[----:B------:R-:W-:Y:S02]  /*3aa0*/  IADD3 R236, PT, PT, R236, UR40, R239 ;  /* 0x00000028ecec7c10 */ /* 0x000fe4000fffe0ef */
        /* <DEDUP_REMOVED lines=43> */
[----:B------:R-:W-:Y:S01]  /*3d60*/  IMAD.WIDE.U32 R248, R248, -0x2daee0ad, RZ ;  /* 0xd2511f53f8f87825 */ /* 0x000fe200078e00ff */
[----:B------:R-:W-:Y:S01]  /*3d70*/  SHF.R.U32.HI R234, RZ, 0x7, R211 ;  /* 0x00000007ffea7819 */ /* 0x000fe200000116d3 */
[----:B------:R-:W3:Y:S01]  /*3d80*/  LDCU UR8, c[0x0][0x440] ;  /* 0x00008800ff0877ac */ /* 0x000ee20008000800 */
[----:B------:R-:W-:Y:S01]  /*3d90*/  SEL R209, R209, 0xffffffc0, !P3 ;  /* 0xffffffc0d1d17807 */ /* 0x000fe20005800000 */
[----:B------:R-:W-:Y:S01]  /*3da0*/  IMAD.IADD R216, R216, 0x1, R217 ;  /* 0x00000001d8d87824 */ /* 0x000fe200078e02d9 */
[----:B------:R-:W-:Y:S01]  /*3db0*/  SEL R2, R2, 0xffffffe0, !P0 ;  /* 0xffffffe002027807 */ /* 0x000fe20004000000 */
[----:B------:R-:W-:Y:S01]  /*3dc0*/  VIADD R236, R236, -UR42 ;  /* 0x8000002aecec7c36 */ /* 0x000fe20008000000 */
[----:B------:R-:W-:Y:S01]  /*3dd0*/  SEL R245, R245, 0xfffffff0, !P3 ;  /* 0xfffffff0f5f57807 */ /* 0x000fe20005800000 */
[----:B------:R-:W4:Y:S01]  /*3de0*/  LDCU UR9, c[0x0][0x3e0] ;  /* 0x00007c00ff0977ac */ /* 0x000f220008000800 */
[----:B------:R-:W-:-:S02]  /*3df0*/  LOP3.LUT R244, R230, 0x38, RZ, 0xc0, !PT ;  /* 0x00000038e6f47812 */ /* 0x000fc400078ec0ff */
[----:B------:R-:W-:Y:S01]  /*3e00*/  LOP3.LUT R212, R212, 0x200, R3, 0xf8, !PT ;  /* 0x00000200d4d47812 */ /* 0x000fe200078ef803 */
[----:B------:R-:W1:Y:S01]  /*3e10*/  LDCU UR13, c[0x0][0x45c] ;  /* 0x00008b80ff0d77ac */ /* 0x000e620008000800 */
[----:B------:R-:W-:Y:S01]  /*3e20*/  LOP3.LUT R246, R5, R0, RZ, 0xfc, !PT ;  /* 0x0000000005f67212 */ /* 0x000fe200078efcff */
[----:B------:R-:W1:Y:S01]  /*3e30*/  LDCU.U8 UR12, c[0x0][0x4f8] ;  /* 0x00009f00ff0c77ac */ /* 0x000e620008000000 */
[----:B--2---:R-:W-:Y:S02]  /*3e40*/  USHF.L.U32 UR14, UR14, 0x6, URZ ;  /* 0x000000060e0e7899 */ /* 0x004fe400080006ff */
[----:B------:R-:W-:Y:S02]  /*3e50*/  UIADD3 UR51, UPT, UPT, UR51, 0x40, -UR40 ;  /* 0x0000004033337890 */ /* 0x000fe4000fffe828 */
[----:B------:R-:W-:Y:S02]  /*3e60*/  UIADD3 UR57, UPT, UPT, UR17, -0x61c88647, URZ ;  /* 0x9e3779b911397890 */ /* 0x000fe4000fffe0ff */
[----:B------:R-:W-:-:S02]  /*3e70*/  UIADD3 UR56, UPT, UPT, UR15, -0x4498517b, URZ ;  /* 0xbb67ae850f387890 */ /* 0x000fc4000fffe0ff */
[----:B------:R-:W-:Y:S02]  /*3e80*/  UIADD3 UR55, UPT, UPT, UR17, 0x3c6ef372, URZ ;  /* 0x3c6ef37211377890 */ /* 0x000fe4000fffe0ff */
[----:B------:R-:W-:Y:S02]  /*3e90*/  UIADD3 UR54, UPT, UPT, UR15, 0x76cf5d0a, URZ ;  /* 0x76cf5d0a0f367890 */ /* 0x000fe4000fffe0ff */
[----:B------:R-:W-:Y:S02]  /*3ea0*/  UIADD3 UR53, UPT, UPT, UR17, -0x255992d5, URZ ;  /* 0xdaa66d2b11357890 */ /* 0x000fe4000fffe0ff */
[----:B------:R-:W-:Y:S02]  /*3eb0*/  UIADD3 UR52, UPT, UPT, UR15, 0x32370b8f, URZ ;  /* 0x32370b8f0f347890 */ /* 0x000fe4000fffe0ff */
[----:B------:R-:W-:Y:S02]  /*3ec0*/  UIADD3 UR49, UPT, UPT, UR17, 0x78dde6e4, URZ ;  /* 0x78dde6e411317890 */ /* 0x000fe4000fffe0ff */
[----:B------:R-:W-:-:S02]  /*3ed0*/  UIADD3 UR48, UPT, UPT, UR15, -0x126145ec, URZ ;  /* 0xed9eba140f307890 */ /* 0x000fc4000fffe0ff */
[----:B------:R-:W-:Y:S02]  /*3ee0*/  UIADD3 UR45, UPT, UPT, UR17, 0x1715609d, URZ ;  /* 0x1715609d112d7890 */ /* 0x000fe4000fffe0ff */
[----:B------:R-:W-:Y:S02]  /*3ef0*/  UIADD3 UR42, UPT, UPT, UR15, -0x56f99767, URZ ;  /* 0xa90668990f2a7890 */ /* 0x000fe4000fffe0ff */
[----:B------:R-:W-:Y:S02]  /*3f00*/  UIADD3 UR28, UPT, UPT, UR17, -0x4ab325aa, URZ ;  /* 0xb54cda56111c7890 */ /* 0x000fe4000fffe0ff */
[----:B-1-34-:R-:W-:-:S12]  /*3f10*/  UIADD3 UR21, UPT, UPT, UR15, 0x646e171e, URZ ;  /* 0x646e171e0f157890 */ /* 0x01afd8000fffe0ff */
.L_x_630:
[----:B------:R-:W0:Y:S01]  /*3f20*/  LDGDEPBAR ;  /* 0x00000000000079af */ /* 0x000e220000000000 */
[----:B------:R-:W-:Y:S01]  /*3f30*/  IMAD.U32 R117, RZ, RZ, UR11 ;  /* 0x0000000bff757e24 */ /* 0x000fe2000f8e00ff */
[----:B------:R-:W-:Y:S01]  /*3f40*/  LEA R222, R213, UR4, 0x1 ;  /* 0x00000004d5de7c11 */ /* 0x000fe2000f8e08ff */
[----:B------:R-:W-:Y:S02]  /*3f50*/  IMAD.U32 R116, RZ, RZ, UR10 ;  /* 0x0000000aff747e24 */ /* 0x000fe4000f8e00ff */
[C---:B-----5:R-:W-:Y:S01]  /*3f60*/  FMUL.FTZ R131, R238.reuse, 1.4426950216293334961 ;  /* 0x3fb8aa3bee837820 */ /* 0x060fe20000410000 */
[----:B------:R-:W-:Y:S01]  /*3f70*/  FMUL.FTZ R130, R237, 1.4426950216293334961 ;  /* 0x3fb8aa3bed827820 */ /* 0x000fe20000410000 */
[----:B------:R-:W-:Y:S01]  /*3f80*/  FSETP.NEU.FTZ.AND P6, PT, R238, -INF , PT ;  /* 0xff800000ee00780b */ /* 0x000fe20003fdd000 */
[----:B------:R-:W-:Y:S01]  /*3f90*/  VIADD R235, R235, 0xfffffffc ;  /* 0xfffffffcebeb7836 */ /* 0x000fe20000000000 */
[----:B------:R-:W-:Y:S01]  /*3fa0*/  FSETP.NEU.FTZ.AND P5, PT, R237, -INF , PT ;  /* 0xff800000ed00780b */ /* 0x000fe20003fbd000 */
[----:B------:R-:W-:Y:S01]  /*3fb0*/  IMAD.U32 R121, RZ, RZ, UR44 ;  /* 0x0000002cff797e24 */ /* 0x000fe2000f8e00ff */
[----:B------:R-:W-:Y:S01]  /*3fc0*/  FSEL R131, R131, RZ, P6 ;  /* 0x000000ff83837208 */ /* 0x000fe20003000000 */
[----:B------:R-:W-:Y:S01]  /*3fd0*/  IMAD.WIDE.U32 R118, R235, -0x326172a9, RZ ;  /* 0xcd9e8d57eb767825 */ /* 0x000fe200078e00ff */
[----:B------:R-:W-:Y:S01]  /*3fe0*/  FSEL R130, R130, RZ, P5 ;  /* 0x000000ff82827208 */ /* 0x000fe20002800000 */
[----:B------:R-:W-:Y:S02]  /*3ff0*/  UIADD3 UR38, UPT, UPT, UR38, -0x40, URZ ;  /* 0xffffffc026267890 */ /* 0x000fe4000fffe0ff */
[----:B------:R-:W-:Y:S01]  /*4000*/  USHF.L.U32 UR18, UR44, 0x6, URZ ;  /* 0x000000062c127899 */ /* 0x000fe200080006ff */
[----:B------:R-:W-:Y:S01]  /*4010*/  LOP3.LUT R120, R232, UR17, R119, 0x96, !PT ;  /* 0x00000011e8787c12 */ /* 0x000fe2000f8e9677 */
[----:B------:R-:W-:Y:S01]  /*4020*/  UISETP.GE.AND UP0, UPT, UR38, UR51, UPT ;  /* 0x000000332600728c */ /* 0x000fe2000bf06270 */
[----:B------:R-:W-:Y:S01]  /*4030*/  IMAD R119, R121, 0x2, R234 ;  /* 0x0000000279777824 */ /* 0x000fe200078e02ea */
[----:B------:R-:W-:Y:S02]  /*4040*/  UIADD3 UR18, UPT, UPT, UR18, 0x40, URZ ;  /* 0x0000004012127890 */ /* 0x000fe4000fffe0ff */
[----:B------:R-:W-:Y:S01]  /*4050*/  IMAD.WIDE.U32 R120, R120, -0x2daee0ad, RZ ;  /* 0xd2511f5378787825 */ /* 0x000fe200078e00ff */
[----:B------:R-:W-:Y:S01]  /*4060*/  UIADD3 UR39, UPT, UPT, UR39, -0x1, URZ ;  /* 0xffffffff27277890 */ /* 0x000fe2000fffe0ff */
[----:B------:R-:W-:Y:S04]  /*4070*/  DEPBAR.LE SB0, 0x0 ;  /* 0x000080000000791a */ /* 0x000fe80000000000 */
[----:B------:R-:W-:Y:S01]  /*4080*/  BAR.SYNC.DEFER_BLOCKING 0x0 ;  /* 0x0000000000007b1d */ /* 0x000fe20000010000 */
[----:B------:R-:W-:Y:S01]  /*4090*/  UISETP.LT.AND UP0, UPT, UR18, UR40, UP0 ;  /* 0x000000281200728c */ /* 0x000fe20008701270 */
[----:B------:R-:W-:Y:S02]  /*40a0*/  LOP3.LUT R122, R248, UR56, R121, 0x96, !PT ;  /* 0x00000038f87a7c12 */ /* 0x000fe4000f8e9679 */
[----:B------:R-:W-:Y:S03]  /*40b0*/  LOP3.LUT R119, R119, UR15, R249, 0x96, !PT ;  /* 0x0000000f77777c12 */ /* 0x000fe6000f8e96f9 */
[----:B------:R-:W-:Y:S01]  /*40c0*/  PLOP3.LUT P0, PT, PT, PT, UP0, 0x80, 0x8 ;  /* 0x000000000008781c */ /* 0x000fe20003f0f008 */
[----:B------:R-:W-:Y:S01]  /*40d0*/  IMAD.WIDE.U32 R122, R122, -0x326172a9, RZ ;  /* 0xcd9e8d577a7a7825 */ /* 0x000fe200078e00ff */
[----:B------:R-:W-:Y:S03]  /*40e0*/  UISETP.GT.AND UP0, UPT, UR39, UR50, UPT ;  /* 0x000000322700728c */ /* 0x000fe6000bf04270 */
[----:B------:R-:W-:Y:S05]  /*40f0*/  IMAD.WIDE.U32 R124, R119, -0x326172a9, RZ ;  /* 0xcd9e8d57777c7825 */ /* 0x000fea00078e00ff */
[----:B------:R-:W-:Y:S02]  /*4100*/  LOP3.LUT R125, R118, UR57, R125, 0x96, !PT ;  /* 0x00000039767d7c12 */ /* 0x000fe4000f8e967d */
[----:B------:R-:W-:Y:S01]  /*4110*/  LOP3.LUT R119, R124, UR55, R123, 0x96, !PT ;  /* 0x000000377c777c12 */ /* 0x000fe2000f8e967b */
[----:B------:R-:W-:Y:S01]  /*4120*/  @!P0 VIADD R121, R231, 0x1 ;  /* 0x00000001e7798836 */ /* 0x000fe20000000000 */
[C---:B------:R-:W-:Y:S01]  /*4130*/  @!P0 VIADDMNMX R118, R236.reuse, -R226, UR40, PT ;  /* 0x00000028ec768e46 */ /* 0x040fe2000b8009e2 */
[----:B------:R-:W-:Y:S01]  /*4140*/  IMAD.WIDE.U32 R128, R125, -0x2daee0ad, RZ ;  /* 0xd2511f537d807825 */ /* 0x000fe200078e00ff */
[----:B------:R-:W-:Y:S01]  /*4150*/  @!P0 VIADDMNMX R124, R236, -R227, UR40, PT ;  /* 0x00000028ec7c8e46 */ /* 0x000fe2000b8009e3 */
[----:B------:R-:W-:Y:S01]  /*4160*/  LDSM.16.M88.4 R84, [R221] ;  /* 0x00000000dd54783b */ /* 0x000fe20000000200 */
[----:B------:R-:W-:Y:S01]  /*4170*/  @!P0 ISETP.GE.AND P2, PT, R121, R118, PT ;  /* 0x000000767900820c */ /* 0x000fe20003f46270 */
[----:B------:R-:W-:Y:S01]  /*4180*/  @!P0 VIADD R123, R231, 0x8 ;  /* 0x00000008e77b8836 */ /* 0x000fe20000000000 */
[-C--:B------:R-:W-:Y:S01]  /*4190*/  @!P0 ISETP.GE.AND P1, PT, R121, R124.reuse, PT ;  /* 0x0000007c7900820c */ /* 0x080fe20003f26270 */
[C---:B------:R-:W-:Y:S01]  /*41a0*/  @!P0 VIADD R121, R231.reuse, 0x9 ;  /* 0x00000009e7798836 */ /* 0x040fe20000000000 */
[C---:B------:R-:W-:Y:S01]  /*41b0*/  @!P0 ISETP.GE.AND P5, PT, R231.reuse, R124, PT ;  /* 0x0000007ce700820c */ /* 0x040fe20003fa6270 */
[----:B-1----:R-:W1:Y:S01]  /*41c0*/  LDSM.16.M88.4 R88, [R220+0x10000] ;  /* 0x01000000dc58783b */ /* 0x002e620000000200 */
[----:B------:R-:W-:Y:S01]  /*41d0*/  @!P0 ISETP.GE.AND P6, PT, R231, R118, PT ;  /* 0x00000076e700820c */ /* 0x000fe20003fc6270 */
[----:B------:R-:W-:Y:S01]  /*41e0*/  IMAD.WIDE.U32 R126, R119, -0x2daee0ad, RZ ;  /* 0xd2511f53777e7825 */ /* 0x000fe200078e00ff */
[----:B------:R-:W-:Y:S01]  /*41f0*/  LOP3.LUT R120, R120, UR54, R129, 0x96, !PT ;  /* 0x0000003678787c12 */ /* 0x000fe2000f8e9681 */
[----:B------:R-:W-:Y:S02]  /*4200*/  @UP0 UIADD3 UR19, UP1, UPT, UR58, -0x100, URZ ;  /* 0xffffff003a130890 */ /* 0x000fe4000ff3e0ff */
[----:B------:R-:W2:Y:S01]  /*4210*/  LDSM.16.M88.4 R92, [R220+0x10800] ;  /* 0x01080000dc5c783b */ /* 0x000ea20000000200 */
[----:B------:R-:W-:Y:S01]  /*4220*/  LOP3.LUT R119, R128, UR52, R127, 0x96, !PT ;  /* 0x0000003480777c12 */ /* 0x000fe2000f8e967f */
[----:B------:R-:W-:Y:S01]  /*4230*/  IMAD.WIDE.U32 R128, R120, -0x326172a9, RZ ;  /* 0xcd9e8d5778807825 */ /* 0x000fe200078e00ff */
[----:B------:R-:W-:Y:S02]  /*4240*/  @UP0 UIADD3.X UR18, UPT, UPT, UR59, -0x1, URZ, UP1, !UPT ;  /* 0xffffffff3b120890 */ /* 0x000fe40008ffe4ff */
[----:B------:R-:W-:Y:S01]  /*4250*/  @UP0 UIADD3 UR10, UP1, UPT, UR10, -0x100, URZ ;  /* 0xffffff000a0a0890 */ /* 0x000fe2000ff3e0ff */
[----:B------:R-:W-:Y:S01]  /*4260*/  LDSM.16.M88.4 R96, [R219] ;  /* 0x00000000db60783b */ /* 0x000fe20000000200 */
[----:B------:R-:W-:Y:S01]  /*4270*/  LOP3.LUT R122, R122, UR53, R129, 0x96, !PT ;  /* 0x000000357a7a7c12 */ /* 0x000fe2000f8e9681 */
[----:B------:R-:W-:Y:S01]  /*4280*/  IMAD.WIDE.U32 R196, R119, -0x326172a9, RZ ;  /* 0xcd9e8d5777c47825 */ /* 0x000fe200078e00ff */
[----:B------:R-:W-:Y:S03]  /*4290*/  @UP0 UIADD3.X UR11, UPT, UPT, UR11, -0x1, URZ, UP1, !UPT ;  /* 0xffffffff0b0b0890 */ /* 0x000fe60008ffe4ff */
[----:B------:R-:W3:Y:S01]  /*42a0*/  LDSM.16.M88.4 R100, [R218+0x10000] ;  /* 0x01000000da64783b */ /* 0x000ee20000000200 */
[----:B------:R-:W-:Y:S01]  /*42b0*/  @!P0 VIADD R119, R231, 0x10 ;  /* 0x00000010e7778836 */ /* 0x000fe20000000000 */
[----:B------:R-:W-:Y:S04]  /*42c0*/  LOP3.LUT R128, R128, UR49, R197, 0x96, !PT ;  /* 0x0000003180807c12 */ /* 0x000fe8000f8e96c5 */
[----:B------:R-:W4:Y:S01]  /*42d0*/  LDSM.16.M88.4 R104, [R218+0x10800] ;  /* 0x01080000da68783b */ /* 0x000f220000000200 */
[----:B------:R-:W-:Y:S05]  /*42e0*/  IMAD.WIDE.U32 R128, R128, -0x2daee0ad, RZ ;  /* 0xd2511f5380807825 */ /* 0x000fea00078e00ff */
[----:B------:R-:W-:Y:S06]  /*42f0*/  LDSM.16.M88.4 R108, [R217] ;  /* 0x00000000d96c783b */ /* 0x000fec0000000200 */
[----:B------:R-:W5:Y:S01]  /*4300*/  LDSM.16.M88.4 R112, [R215+0x10000] ;  /* 0x01000000d770783b */ /* 0x000f620000000200 */
[C---:B-1----:R-:W-:Y:S08]  /*4310*/  HMMA.16816.F32.BF16 R4, R84.reuse, R88, RZ ;  /* 0x000000585404723c */ /* 0x042ff000000418ff */
[C---:B------:R-:W-:Y:S01]  /*4320*/  HMMA.16816.F32.BF16 R8, R84.reuse, R90, RZ ;  /* 0x0000005a5408723c */ /* 0x040fe200000418ff */
[----:B------:R-:W-:Y:S07]  /*4330*/  LDSM.16.M88.4 R88, [R216] ;  /* 0x00000000d858783b */ /* 0x000fee0000000200 */
[C---:B--2---:R-:W-:Y:S08]  /*4340*/  HMMA.16816.F32.BF16 R12, R84.reuse, R92, RZ ;  /* 0x0000005c540c723c */ /* 0x044ff000000418ff */
[----:B------:R-:W-:Y:S01]  /*4350*/  HMMA.16816.F32.BF16 R16, R84, R94, RZ ;  /* 0x0000005e5410723c */ /* 0x000fe200000418ff */
[----:B------:R-:W1:Y:S06]  /*4360*/  LDSM.16.M88.4 R84, [R215+0x10800] ;  /* 0x01080000d754783b */ /* 0x000e6c0000000200 */
[----:B------:R-:W2:Y:S01]  /*4370*/  LDSM.16.M88.4 R92, [R214+0x10000] ;  /* 0x01000000d65c783b */ /* 0x000ea20000000200 */
[C---:B---3--:R-:W-:Y:S08]  /*4380*/  HMMA.16816.F32.BF16 R4, R96.reuse, R100, R4 ;  /* 0x000000646004723c */ /* 0x048ff00000041804 */
[C---:B------:R-:W-:Y:S01]  /*4390*/  HMMA.16816.F32.BF16 R8, R96.reuse, R102, R8 ;  /* 0x000000666008723c */ /* 0x040fe20000041808 */
[----:B------:R-:W-:Y:S07]  /*43a0*/  LDSM.16.M88.4 R100, [R221+0x2000] ;  /* 0x00200000dd64783b */ /* 0x000fee0000000200 */
[C---:B----4-:R-:W-:Y:S08]  /*43b0*/  HMMA.16816.F32.BF16 R12, R96.reuse, R104, R12 ;  /* 0x00000068600c723c */ /* 0x050ff0000004180c */
[----:B------:R-:W-:Y:S01]  /*43c0*/  HMMA.16816.F32.BF16 R16, R96, R106, R16 ;  /* 0x0000006a6010723c */ /* 0x000fe20000041810 */
[----:B------:R-:W3:Y:S06]  /*43d0*/  LDSM.16.M88.4 R96, [R214+0x10800] ;  /* 0x01080000d660783b */ /* 0x000eec0000000200 */
[----:B------:R-:W4:Y:S01]  /*43e0*/  LDSM.16.M88.4 R104, [R220+0x12000] ;  /* 0x01200000dc68783b */ /* 0x000f220000000200 */
[C---:B-----5:R-:W-:Y:S08]  /*43f0*/  HMMA.16816.F32.BF16 R4, R108.reuse, R112, R4 ;  /* 0x000000706c04723c */ /* 0x060ff00000041804 */
[C---:B------:R-:W-:Y:S01]  /*4400*/  HMMA.16816.F32.BF16 R8, R108.reuse, R114, R8 ;  /* 0x000000726c08723c */ /* 0x040fe20000041808 */
[----:B------:R-:W-:Y:S07]  /*4410*/  LDSM.16.M88.4 R112, [R218+0x12000] ;  /* 0x01200000da70783b */ /* 0x000fee0000000200 */
[C---:B-1----:R-:W-:Y:S08]  /*4420*/  HMMA.16816.F32.BF16 R12, R108.reuse, R84, R12 ;  /* 0x000000546c0c723c */ /* 0x042ff0000004180c */
[----:B------:R-:W-:Y:S01]  /*4430*/  HMMA.16816.F32.BF16 R16, R108, R86, R16 ;  /* 0x000000566c10723c */ /* 0x000fe20000041810 */
[----:B------:R-:W1:Y:S06]  /*4440*/  LDSM.16.M88.4 R84, [R220+0x12800] ;  /* 0x01280000dc54783b */ /* 0x000e6c0000000200 */
[----:B------:R-:W5:Y:S01]  /*4450*/  LDSM.16.M88.4 R108, [R219+0x2000] ;  /* 0x00200000db6c783b */ /* 0x000f620000000200 */
[C---:B--2---:R-:W-:Y:S08]  /*4460*/  HMMA.16816.F32.BF16 R4, R88.reuse, R92, R4 ;  /* 0x0000005c5804723c */ /* 0x044ff00000041804 */
[C---:B------:R-:W-:Y:S01]  /*4470*/  HMMA.16816.F32.BF16 R8, R88.reuse, R94, R8 ;  /* 0x0000005e5808723c */ /* 0x040fe20000041808 */
[----:B------:R-:W-:Y:S07]  /*4480*/  LDSM.16.M88.4 R92, [R217+0x2000] ;  /* 0x00200000d95c783b */ /* 0x000fee0000000200 */
[C---:B---3--:R-:W-:Y:S08]  /*4490*/  HMMA.16816.F32.BF16 R12, R88.reuse, R96, R12 ;  /* 0x00000060580c723c */ /* 0x048ff0000004180c */
[----:B------:R-:W-:Y:S01]  /*44a0*/  HMMA.16816.F32.BF16 R16, R88, R98, R16 ;  /* 0x000000625810723c */ /* 0x000fe20000041810 */
[----:B------:R-:W2:Y:S06]  /*44b0*/  LDSM.16.M88.4 R88, [R218+0x12800] ;  /* 0x01280000da58783b */ /* 0x000eac0000000200 */
[----:B------:R-:W3:Y:S01]  /*44c0*/  LDSM.16.M88.4 R96, [R215+0x12000] ;  /* 0x01200000d760783b */ /* 0x000ee20000000200 */
[C---:B----4-:R-:W-:Y:S08]  /*44d0*/  HMMA.16816.F32.BF16 R4, R100.reuse, R104, R4 ;  /* 0x000000686404723c */ /* 0x050ff00000041804 */
[C---:B------:R-:W-:Y:S01]  /*44e0*/  HMMA.16816.F32.BF16 R8, R100.reuse, R106, R8 ;  /* 0x0000006a6408723c */ /* 0x040fe20000041808 */
[----:B------:R-:W-:Y:S07]  /*44f0*/  LDSM.16.M88.4 R104, [R214+0x12000] ;  /* 0x01200000d668783b */ /* 0x000fee0000000200 */
[C---:B-1----:R-:W-:Y:S08]  /*4500*/  HMMA.16816.F32.BF16 R12, R100.reuse, R84, R12 ;  /* 0x00000054640c723c */ /* 0x042ff0000004180c */
[----:B------:R-:W-:Y:S01]  /*4510*/  HMMA.16816.F32.BF16 R16, R100, R86, R16 ;  /* 0x000000566410723c */ /* 0x000fe20000041810 */
[----:B------:R-:W1:Y:S06]  /*4520*/  LDSM.16.M88.4 R84, [R215+0x12800] ;  /* 0x01280000d754783b */ /* 0x000e6c0000000200 */
[----:B------:R-:W4:Y:S01]  /*4530*/  LDSM.16.M88.4 R100, [R216+0x2000] ;  /* 0x00200000d864783b */ /* 0x000f220000000200 */
[C---:B-----5:R-:W-:Y:S08]  /*4540*/  HMMA.16816.F32.BF16 R4, R108.reuse, R112, R4 ;  /* 0x000000706c04723c */ /* 0x060ff00000041804 */
[C---:B------:R-:W-:Y:S01]  /*4550*/  HMMA.16816.F32.BF16 R8, R108.reuse, R114, R8 ;  /* 0x000000726c08723c */ /* 0x040fe20000041808 */
[----:B------:R-:W-:Y:S07]  /*4560*/  LDSM.16.M88.4 R112, [R220+0x14000] ;  /* 0x01400000dc70783b */ /* 0x000fee0000000200 */
[C---:B--2---:R-:W-:Y:S08]  /*4570*/  HMMA.16816.F32.BF16 R12, R108.reuse, R88, R12 ;  /* 0x000000586c0c723c */ /* 0x044ff0000004180c */
[----:B------:R-:W-:Y:S01]  /*4580*/  HMMA.16816.F32.BF16 R16, R108, R90, R16 ;  /* 0x0000005a6c10723c */ /* 0x000fe20000041810 */
[----:B------:R-:W2:Y:S06]  /*4590*/  LDSM.16.M88.4 R88, [R214+0x12800] ;  /* 0x01280000d658783b */ /* 0x000eac0000000200 */
[----:B------:R-:W5:Y:S01]  /*45a0*/  LDSM.16.M88.4 R108, [R221+0x4000] ;  /* 0x00400000dd6c783b */ /* 0x000f620000000200 */
[C---:B---3--:R-:W-:Y:S08]  /*45b0*/  HMMA.16816.F32.BF16 R4, R92.reuse, R96, R4 ;  /* 0x000000605c04723c */ /* 0x048ff00000041804 */
[C---:B------:R-:W-:Y:S01]  /*45c0*/  HMMA.16816.F32.BF16 R8, R92.reuse, R98, R8 ;  /* 0x000000625c08723c */ /* 0x040fe20000041808 */
[----:B------:R-:W-:Y:S07]  /*45d0*/  LDSM.16.M88.4 R96, [R218+0x14000] ;  /* 0x01400000da60783b */ /* 0x000fee0000000200 */
[C---:B-1----:R-:W-:Y:S08]  /*45e0*/  HMMA.16816.F32.BF16 R12, R92.reuse, R84, R12 ;  /* 0x000000545c0c723c */ /* 0x042ff0000004180c */
[----:B------:R-:W-:Y:S01]  /*45f0*/  HMMA.16816.F32.BF16 R16, R92, R86, R16 ;  /* 0x000000565c10723c */ /* 0x000fe20000041810 */
[----:B------:R-:W1:Y:S06]  /*4600*/  LDSM.16.M88.4 R84, [R220+0x14800] ;  /* 0x01480000dc54783b */ /* 0x000e6c0000000200 */
[----:B------:R-:W3:Y:S01]  /*4610*/  LDSM.16.M88.4 R92, [R219+0x4000] ;  /* 0x00400000db5c783b */ /* 0x000ee20000000200 */
[C---:B----4-:R-:W-:Y:S08]  /*4620*/  HMMA.16816.F32.BF16 R4, R100.reuse, R104, R4 ;  /* 0x000000686404723c */ /* 0x050ff00000041804 */
[C---:B------:R-:W-:Y:S01]  /*4630*/  HMMA.16816.F32.BF16 R8, R100.reuse, R106, R8 ;  /* 0x0000006a6408723c */ /* 0x040fe20000041808 */
[----:B------:R-:W-:Y:S07]  /*4640*/  LDSM.16.M88.4 R104, [R215+0x14000] ;  /* 0x01400000d768783b */ /* 0x000fee0000000200 */
[C---:B--2---:R-:W-:Y:S08]  /*4650*/  HMMA.16816.F32.BF16 R12, R100.reuse, R88, R12 ;  /* 0x00000058640c723c */ /* 0x044ff0000004180c */
[----:B------:R-:W-:Y:S01]  /*4660*/  HMMA.16816.F32.BF16 R16, R100, R90, R16 ;  /* 0x0000005a6410723c */ /* 0x000fe20000041810 */
[----:B------:R-:W2:Y:S06]  /*4670*/  LDSM.16.M88.4 R88, [R218+0x14800] ;  /* 0x01480000da58783b */ /* 0x000eac0000000200 */
[----:B------:R-:W4:Y:S01]  /*4680*/  LDSM.16.M88.4 R100, [R217+0x4000] ;  /* 0x00400000d964783b */ /* 0x000f220000000200 */
[C---:B-----5:R-:W-:Y:S08]  /*4690*/  HMMA.16816.F32.BF16 R4, R108.reuse, R112, R4 ;  /* 0x000000706c04723c */ /* 0x060ff00000041804 */
[C---:B------:R-:W-:Y:S01]  /*46a0*/  HMMA.16816.F32.BF16 R8, R108.reuse, R114, R8 ;  /* 0x000000726c08723c */ /* 0x040fe20000041808 */
[----:B------:R-:W-:Y:S07]  /*46b0*/  LDSM.16.M88.4 R112, [R218+0x16800] ;  /* 0x01680000da70783b */ /* 0x000fee0000000200 */
[C---:B-1----:R-:W-:Y:S08]  /*46c0*/  HMMA.16816.F32.BF16 R12, R108.reuse, R84, R12 ;  /* 0x000000546c0c723c */ /* 0x042ff0000004180c */
[----:B------:R-:W-:Y:S01]  /*46d0*/  HMMA.16816.F32.BF16 R16, R108, R86, R16 ;  /* 0x000000566c10723c */ /* 0x000fe20000041810 */
[----:B------:R-:W1:Y:S06]  /*46e0*/  LDSM.16.M88.4 R84, [R215+0x14800] ;  /* 0x01480000d754783b */ /* 0x000e6c0000000200 */
[----:B------:R-:W-:Y:S01]  /*46f0*/  LDSM.16.M88.4 R108, [R214+0x14000] ;  /* 0x01400000d66c783b */ /* 0x000fe20000000200 */
[C---:B---3--:R-:W-:Y:S08]  /*4700*/  HMMA.16816.F32.BF16 R4, R92.reuse, R96, R4 ;  /* 0x000000605c04723c */ /* 0x048ff00000041804 */
[C---:B------:R-:W-:Y:S01]  /*4710*/  HMMA.16816.F32.BF16 R8, R92.reuse, R98, R8 ;  /* 0x000000625c08723c */ /* 0x040fe20000041808 */
[----:B------:R-:W3:Y:S07]  /*4720*/  LDSM.16.M88.4 R96, [R216+0x4000] ;  /* 0x00400000d860783b */ /* 0x000eee0000000200 */
[C---:B--2---:R-:W-:Y:S08]  /*4730*/  HMMA.16816.F32.BF16 R12, R92.reuse, R88, R12 ;  /* 0x000000585c0c723c */ /* 0x044ff0000004180c */
[----:B------:R-:W-:Y:S01]  /*4740*/  HMMA.16816.F32.BF16 R16, R92, R90, R16 ;  /* 0x0000005a5c10723c */ /* 0x000fe20000041810 */
[----:B------:R-:W2:Y:S06]  /*4750*/  LDSM.16.M88.4 R88, [R214+0x14800] ;  /* 0x01480000d658783b */ /* 0x000eac0000000200 */
[----:B------:R5:W-:Y:S01]  /*4760*/  LDSM.16.M88.4 R92, [R221+0x6000] ;  /* 0x00600000dd5c783b */ /* 0x000be20000000200 */
[C---:B----4-:R-:W-:Y:S08]  /*4770*/  HMMA.16816.F32.BF16 R4, R100.reuse, R104, R4 ;  /* 0x000000686404723c */ /* 0x050ff00000041804 */
[C---:B------:R-:W-:Y:S01]  /*4780*/  HMMA.16816.F32.BF16 R8, R100.reuse, R106, R8 ;  /* 0x0000006a6408723c */ /* 0x040fe20000041808 */
[----:B------:R-:W4:Y:S07]  /*4790*/  LDSM.16.M88.4 R104, [R220+0x16000] ;  /* 0x01600000dc68783b */ /* 0x000f2e0000000200 */
[C---:B-1----:R-:W-:Y:S03]  /*47a0*/  HMMA.16816.F32.BF16 R12, R100.reuse, R84, R12 ;  /* 0x00000054640c723c */ /* 0x042fe6000004180c */
[----:B-----5:R-:W-:Y:S05]  /*47b0*/  LEA R221, R246, UR4, 0x1 ;  /* 0x00000004f6dd7c11 */ /* 0x020fea000f8e08ff */
[----:B------:R-:W-:Y:S01]  /*47c0*/  HMMA.16816.F32.BF16 R16, R100, R86, R16 ;  /* 0x000000566410723c */ /* 0x000fe20000041810 */
[----:B------:R1:W5:Y:S06]  /*47d0*/  LDSM.16.M88.4 R84, [R220+0x16800] ;  /* 0x01680000dc54783b */ /* 0x00036c0000000200 */
[----:B------:R4:W-:Y:S01]  /*47e0*/  LDSM.16.M88.4 R100, [R219+0x6000] ;  /* 0x00600000db64783b */ /* 0x0009e20000000200 */
[C---:B---3--:R-:W-:Y:S08]  /*47f0*/  HMMA.16816.F32.BF16 R4, R96.reuse, R108, R4 ;  /* 0x0000006c6004723c */ /* 0x048ff00000041804 */
[C---:B------:R-:W-:Y:S01]  /*4800*/  HMMA.16816.F32.BF16 R8, R96.reuse, R110, R8 ;  /* 0x0000006e6008723c */ /* 0x040fe20000041808 */
[----:B------:R3:W5:Y:S07]  /*4810*/  LDSM.16.M88.4 R108, [R218+0x16000] ;  /* 0x01600000da6c783b */ /* 0x00076e0000000200 */
[C---:B--2---:R-:W-:Y:S03]  /*4820*/  HMMA.16816.F32.BF16 R12, R96.reuse, R88, R12 ;  /* 0x00000058600c723c */ /* 0x044fe6000004180c */
[----:B-1----:R-:W-:Y:S01]  /*4830*/  LEA R220, R229, UR4, 0x1 ;  /* 0x00000004e5dc7c11 */ /* 0x002fe2000f8e08ff */
[C-C-:B----4-:R-:W-:Y:S04]  /*4840*/  IMAD.IADD R219, R2.reuse, 0x1, R221.reuse ;  /* 0x0000000102db7824 */ /* 0x150fe800078e02dd */
[----:B------:R-:W-:Y:S01]  /*4850*/  HMMA.16816.F32.BF16 R16, R96, R90, R16 ;  /* 0x0000005a6010723c */ /* 0x000fe20000041810 */
[----:B------:R1:W-:Y:S06]  /*4860*/  LDSM.16.M88.4 R88, [R217+0x6000] ;  /* 0x00600000d958783b */ /* 0x0003ec0000000200 */
[----:B------:R-:W2:Y:S01]  /*4870*/  LDSM.16.M88.4 R96, [R215+0x16000] ;  /* 0x01600000d760783b */ /* 0x000ea20000000200 */
[C---:B------:R-:W-:Y:S05]  /*4880*/  HMMA.16816.F32.BF16 R4, R92.reuse, R104, R4 ;  /* 0x000000685c04723c */ /* 0x040fea0000041804 */
[--C-:B---3--:R-:W-:Y:S03]  /*4890*/  IMAD.IADD R218, R2, 0x1, R220.reuse ;  /* 0x0000000102da7824 */ /* 0x108fe600078e02dc */
[C---:B------:R-:W-:Y:S01]  /*48a0*/  HMMA.16816.F32.BF16 R8, R92.reuse, R106, R8 ;  /* 0x0000006a5c08723c */ /* 0x040fe20000041808 */
[----:B------:R-:W-:Y:S07]  /*48b0*/  LDSM.16.M88.4 R104, [R214+0x16000] ;  /* 0x01600000d668783b */ /* 0x000fee0000000200 */
[C---:B-----5:R-:W-:Y:S03]  /*48c0*/  HMMA.16816.F32.BF16 R12, R92.reuse, R84, R12 ;  /* 0x000000545c0c723c */ /* 0x060fe6000004180c */
[C---:B-1----:R-:W-:Y:S05]  /*48d0*/  IMAD.IADD R217, R209.reuse, 0x1, R221 ;  /* 0x00000001d1d97824 */ /* 0x042fea00078e02dd */
[----:B------:R-:W-:Y:S01]  /*48e0*/  HMMA.16816.F32.BF16 R16, R92, R86, R16 ;  /* 0x000000565c10723c */ /* 0x000fe20000041810 */
[----:B------:R1:W3:Y:S06]  /*48f0*/  LDSM.16.M88.4 R84, [R215+0x16800] ;  /* 0x01680000d754783b */ /* 0x0002ec0000000200 */
[----:B------:R-:W4:Y:S01]  /*4900*/  LDSM.16.M88.4 R92, [R216+0x6000] ;  /* 0x00600000d85c783b */ /* 0x000f220000000200 */
[C---:B------:R-:W-:Y:S08]  /*4910*/  HMMA.16816.F32.BF16 R4, R100.reuse, R108, R4 ;  /* 0x0000006c6404723c */ /* 0x040ff00000041804 */
[C---:B------:R-:W-:Y:S08]  /*4920*/  HMMA.16816.F32.BF16 R8, R100.reuse, R110, R8 ;  /* 0x0000006e6408723c */ /* 0x040ff00000041808 */
[C---:B------:R-:W-:Y:S03]  /*4930*/  HMMA.16816.F32.BF16 R12, R100.reuse, R112, R12 ;  /* 0x00000070640c723c */ /* 0x040fe6000004180c */
[----:B-1----:R-:W-:Y:S05]  /*4940*/  IMAD.IADD R215, R209, 0x1, R220 ;  /* 0x00000001d1d77824 */ /* 0x002fea00078e02dc */
[----:B------:R-:W-:Y:S08]  /*4950*/  HMMA.16816.F32.BF16 R16, R100, R114, R16 ;  /* 0x000000726410723c */ /* 0x000ff00000041810 */
[C---:B--2---:R-:W-:Y:S08]  /*4960*/  HMMA.16816.F32.BF16 R4, R88.reuse, R96, R4 ;  /* 0x000000605804723c */ /* 0x044ff00000041804 */
[C---:B------:R-:W-:Y:S01]  /*4970*/  HMMA.16816.F32.BF16 R8, R88.reuse, R98, R8 ;  /* 0x000000625808723c */ /* 0x040fe20000041808 */
[----:B------:R-:W1:Y:S07]  /*4980*/  LDSM.16.M88.4 R96, [R214+0x16800] ;  /* 0x01680000d660783b */ /* 0x000e6e0000000200 */
[C---:B---3--:R-:W-:Y:S08]  /*4990*/  HMMA.16816.F32.BF16 R12, R88.reuse, R84, R12 ;  /* 0x00000054580c723c */ /* 0x048ff0000004180c */
[----:B------:R-:W-:Y:S08]  /*49a0*/  HMMA.16816.F32.BF16 R16, R88, R86, R16 ;  /* 0x000000565810723c */ /* 0x000ff00000041810 */
[C---:B----4-:R-:W-:Y:S08]  /*49b0*/  HMMA.16816.F32.BF16 R4, R92.reuse, R104, R4 ;  /* 0x000000685c04723c */ /* 0x050ff00000041804 */
[C---:B------:R-:W-:Y:S08]  /*49c0*/  HMMA.16816.F32.BF16 R8, R92.reuse, R106, R8 ;  /* 0x0000006a5c08723c */ /* 0x040ff00000041808 */
[C---:B-1----:R-:W-:Y:S03]  /*49d0*/  HMMA.16816.F32.BF16 R12, R92.reuse, R96, R12 ;  /* 0x000000605c0c723c */ /* 0x042fe6000004180c */
[----:B------:R-:W-:Y:S02]  /*49e0*/  @!P0 FSEL R4, R4, -INF , !P5 ;  /* 0xff80000004048808 */ /* 0x000fe40006800000 */
[----:B------:R-:W-:Y:S02]  /*49f0*/  @!P0 FSEL R6, R6, -INF , !P6 ;  /* 0xff80000006068808 */ /* 0x000fe40007000000 */
[-C--:B------:R-:W-:Y:S01]  /*4a00*/  @!P0 ISETP.GE.AND P5, PT, R123, R124.reuse, PT ;  /* 0x0000007c7b00820c */ /* 0x080fe20003fa6270 */
[----:B------:R-:W-:Y:S03]  /*4a10*/  HMMA.16816.F32.BF16 R16, R92, R98, R16 ;  /* 0x000000625c10723c */ /* 0x000fe60000041810 */
[-C--:B------:R-:W-:Y:S02]  /*4a20*/  @!P0 ISETP.GE.AND P6, PT, R121, R124.reuse, PT ;  /* 0x0000007c7900820c */ /* 0x080fe40003fc6270 */
[----:B------:R-:W-:Y:S02]  /*4a30*/  @!P0 FSEL R8, R8, -INF , !P5 ;  /* 0xff80000008088808 */ /* 0x000fe40006800000 */
[----:B------:R-:W-:Y:S02]  /*4a40*/  @!P0 FSEL R9, R9, -INF , !P6 ;  /* 0xff80000009098808 */ /* 0x000fe40007000000 */
[----:B------:R-:W-:Y:S02]  /*4a50*/  @!P0 FSEL R5, R5, -INF , !P1 ;  /* 0xff80000005058808 */ /* 0x000fe40004800000 */
[----:B------:R-:W-:Y:S01]  /*4a60*/  @!P0 FSEL R7, R7, -INF , !P2 ;  /* 0xff80000007078808 */ /* 0x000fe20005000000 */
[----:B------:R-:W-:Y:S01]  /*4a70*/  FFMA.FTZ R201, R9, UR13, -R131 ;  /* 0x0000000d09c97c23 */ /* 0x000fe20008010883 */
[C---:B------:R-:W-:Y:S02]  /*4a80*/  @!P0 ISETP.GE.AND P5, PT, R119.reuse, R124, PT ;  /* 0x0000007c7700820c */ /* 0x040fe40003fa6270 */
[-C--:B------:R-:W-:Y:S01]  /*4a90*/  @!P0 ISETP.GE.AND P6, PT, R119, R118.reuse, PT ;  /* 0x000000767700820c */ /* 0x080fe20003fc6270 */
[----:B------:R-:W-:Y:S01]  /*4aa0*/  @!P0 VIADD R119, R231, 0x11 ;  /* 0x00000011e7778836 */ /* 0x000fe20000000000 */
[-C--:B------:R-:W-:Y:S01]  /*4ab0*/  @!P0 ISETP.GE.AND P1, PT, R123, R118.reuse, PT ;  /* 0x000000767b00820c */ /* 0x080fe20003f26270 */
[----:B------:R-:W-:Y:S01]  /*4ac0*/  IMAD.WIDE.U32 R122, R122, -0x2daee0ad, RZ ;  /* 0xd2511f537a7a7825 */ /* 0x000fe200078e00ff */
[----:B------:R-:W-:Y:S02]  /*4ad0*/  @!P0 ISETP.GE.AND P2, PT, R121, R118, PT ;  /* 0x000000767900820c */ /* 0x000fe40003f46270 */
[----:B------:R-:W-:Y:S01]  /*4ae0*/  @!P0 FSEL R10, R10, -INF , !P1 ;  /* 0xff8000000a0a8808 */ /* 0x000fe20004800000 */
[----:B------:R-:W-:Y:S01]  /*4af0*/  @!P0 VIADD R121, R231, 0x19 ;  /* 0x00000019e7798836 */ /* 0x000fe20000000000 */
[----:B------:R-:W-:Y:S02]  /*4b00*/  @!P0 FSEL R11, R11, -INF , !P2 ;  /* 0xff8000000b0b8808 */ /* 0x000fe40005000000 */
[C---:B------:R-:W-:Y:S02]  /*4b10*/  @!P0 ISETP.GE.AND P1, PT, R119.reuse, R124, PT ;  /* 0x0000007c7700820c */ /* 0x040fe40003f26270 */
[----:B------:R-:W-:Y:S01]  /*4b20*/  @!P0 ISETP.GE.AND P2, PT, R119, R118, PT ;  /* 0x000000767700820c */ /* 0x000fe20003f46270 */
[--C-:B------:R-:W-:Y:S01]  /*4b30*/  FFMA.FTZ R200, R11, UR13, -R130.reuse ;  /* 0x0000000d0bc87c23 */ /* 0x100fe20008010882 */
[----:B------:R-:W-:Y:S01]  /*4b40*/  LOP3.LUT R119, R122, UR42, R129, 0x96, !PT ;  /* 0x0000002a7a777c12 */ /* 0x000fe2000f8e9681 */
[--C-:B------:R-:W-:Y:S01]  /*4b50*/  FFMA.FTZ R129, R6, UR13, -R130.reuse ;  /* 0x0000000d06817c23 */ /* 0x100fe20008010882 */
[----:B------:R-:W-:Y:S01]  /*4b60*/  LOP3.LUT R126, R126, UR48, R123, 0x96, !PT ;  /* 0x000000307e7e7c12 */ /* 0x000fe2000f8e967b */
[----:B------:R-:W-:Y:S01]  /*4b70*/  @!P0 VIADD R123, R231, 0x18 ;  /* 0x00000018e77b8836 */ /* 0x000fe20000000000 */
[----:B------:R-:W-:Y:S01]  /*4b80*/  @!P0 FSEL R12, R12, -INF , !P5 ;  /* 0xff8000000c0c8808 */ /* 0x000fe20006800000 */
[----:B------:R-:W-:Y:S01]  /*4b90*/  IMAD.WIDE.U32 R198, R119, -0x326172a9, RZ ;  /* 0xcd9e8d5777c67825 */ /* 0x000fe200078e00ff */
[----:B------:R-:W-:Y:S02]  /*4ba0*/  @!P0 FSEL R13, R13, -INF , !P1 ;  /* 0xff8000000d0d8808 */ /* 0x000fe40004800000 */
[----:B------:R-:W-:Y:S01]  /*4bb0*/  @!P0 FSEL R15, R15, -INF , !P2 ;  /* 0xff8000000f0f8808 */ /* 0x000fe20005000000 */
[----:B------:R-:W-:Y:S01]  /*4bc0*/  IMAD.WIDE.U32 R126, R126, -0x326172a9, RZ ;  /* 0xcd9e8d577e7e7825 */ /* 0x000fe200078e00ff */
[-C--:B------:R-:W-:Y:S02]  /*4bd0*/  @!P0 ISETP.GE.AND P5, PT, R123, R124.reuse, PT ;  /* 0x0000007c7b00820c */ /* 0x080fe40003fa6270 */
[C---:B------:R-:W-:Y:S02]  /*4be0*/  @!P0 ISETP.GE.AND P1, PT, R121.reuse, R124, PT ;  /* 0x0000007c7900820c */ /* 0x040fe40003f26270 */
[----:B------:R-:W-:Y:S02]  /*4bf0*/  LOP3.LUT R120, R126, UR28, R199, 0x96, !PT ;  /* 0x0000001c7e787c12 */ /* 0x000fe4000f8e96c7 */
[-C--:B------:R-:W-:Y:S02]  /*4c00*/  @!P0 ISETP.GE.AND P2, PT, R121, R118.reuse, PT ;  /* 0x000000767900820c */ /* 0x080fe40003f46270 */
[----:B------:R-:W-:Y:S02]  /*4c10*/  LOP3.LUT R119, R120, 0xffff, RZ, 0xc0, !PT ;  /* 0x0000ffff78777812 */ /* 0x000fe400078ec0ff */
[----:B------:R-:W-:Y:S02]  /*4c20*/  @!P0 FSEL R14, R14, -INF , !P6 ;  /* 0xff8000000e0e8808 */ /* 0x000fe40007000000 */
[----:B------:R-:W-:Y:S02]  /*4c30*/  LOP3.LUT R121, R120, 0xff, RZ, 0xc0, !PT ;  /* 0x000000ff78797812 */ /* 0x000fe400078ec0ff */
[----:B------:R-:W-:Y:S01]  /*4c40*/  @!P0 ISETP.GE.AND P6, PT, R123, R118, PT ;  /* 0x000000767b00820c */ /* 0x000fe20003fc6270 */
[----:B------:R-:W-:Y:S01]  /*4c50*/  FFMA.FTZ R118, R4, UR13, -R131 ;  /* 0x0000000d04767c23 */ /* 0x000fe20008010883 */
[----:B------:R-:W-:Y:S01]  /*4c60*/  SHF.R.U32.HI R119, RZ, 0x8, R119 ;  /* 0x00000008ff777819 */ /* 0x000fe20000011677 */
[----:B------:R-:W-:Y:S01]  /*4c70*/  FFMA.FTZ R202, R14, UR13, -R130 ;  /* 0x0000000d0eca7c23 */ /* 0x000fe20008010882 */
[----:B------:R-:W-:Y:S02]  /*4c80*/  @!P0 FSEL R16, R16, -INF , !P5 ;  /* 0xff80000010108808 */ /* 0x000fe40006800000 */
[----:B------:R-:W-:Y:S01]  /*4c90*/  ISETP.LE.U32.AND P5, PT, R121, UR12, PT ;  /* 0x0000000c79007c0c */ /* 0x000fe2000bfa3070 */
[--C-:B------:R-:W-:Y:S01]  /*4ca0*/  FFMA.FTZ R121, R5, UR13, -R131.reuse ;  /* 0x0000000d05797c23 */ /* 0x100fe20008010883 */
[----:B------:R-:W-:Y:S01]  /*4cb0*/  PRMT R126, R120, 0x7632, R126 ;  /* 0x00007632787e7816 */ /* 0x000fe2000000007e */
[----:B------:R-:W1:Y:S01]  /*4cc0*/  MUFU.EX2 R118, R118 ;  /* 0x0000007600767308 */ /* 0x000e620000000800 */
[----:B------:R-:W-:Y:S02]  /*4cd0*/  LOP3.LUT R119, R119, 0xffff, RZ, 0xc0, !PT ;  /* 0x0000ffff77777812 */ /* 0x000fe400078ec0ff */
[----:B------:R-:W-:Y:S07]  /*4ce0*/  @!P0 FSEL R17, R17, -INF , !P1 ;  /* 0xff80000011118808 */ /* 0x000fee0004800000 */
[----:B------:R-:W2:Y:S01]  /*4cf0*/  MUFU.EX2 R121, R121 ;  /* 0x0000007900797308 */ /* 0x000ea20000000800 */
[----:B------:R-:W-:Y:S02]  /*4d00*/  LOP3.LUT R126, R126, 0xff, RZ, 0xc0, !PT ;  /* 0x000000ff7e7e7812 */ /* 0x000fe400078ec0ff */
[----:B------:R-:W-:Y:S02]  /*4d10*/  ISETP.LE.U32.AND P1, PT, R119, UR12, PT ;  /* 0x0000000c77007c0c */ /* 0x000fe4000bf23070 */
[----:B------:R-:W-:Y:S05]  /*4d20*/  @!P0 FSEL R18, R18, -INF , !P6 ;  /* 0xff80000012128808 */ /* 0x000fea0007000000 */
[----:B------:R-:W3:Y:S01]  /*4d30*/  MUFU.EX2 R119, R129 ;  /* 0x0000008100777308 */ /* 0x000ee20000000800 */
[----:B------:R-:W-:Y:S01]  /*4d40*/  ISETP.LE.U32.AND P6, PT, R126, UR12, PT ;  /* 0x0000000c7e007c0c */ /* 0x000fe2000bfc3070 */
[----:B------:R-:W-:Y:S01]  /*4d50*/  FFMA.FTZ R126, R8, UR13, -R131 ;  /* 0x0000000d087e7c23 */ /* 0x000fe20008010883 */
[----:B------:R-:W-:Y:S01]  /*4d60*/  PRMT R125, R198, 0x7770, RZ ;  /* 0x00007770c67d7816 */ /* 0x000fe200000000ff */
[----:B-1----:R-:W-:Y:S01]  /*4d70*/  @!P5 FADD.FTZ R118, -R118, -RZ ;  /* 0x800000ff7676d221 */ /* 0x002fe20000010100 */
[----:B------:R-:W-:Y:S02]  /*4d80*/  @!P0 FSEL R19, R19, -INF , !P2 ;  /* 0xff80000013138808 */ /* 0x000fe40005000000 */
[----:B------:R-:W-:Y:S02]  /*4d90*/  LOP3.LUT R196, R196, UR45, R127, 0x96, !PT ;  /* 0x0000002dc4c47c12 */ /* 0x000fe4000f8e967f */
[----:B------:R-:W-:Y:S01]  /*4da0*/  SHF.R.U32.HI R120, RZ, 0x18, R120 ;  /* 0x00000018ff787819 */ /* 0x000fe20000011678 */
[----:B--2---:R-:W-:Y:S01]  /*4db0*/  @!P1 FADD.FTZ R121, -R121, -RZ ;  /* 0x800000ff79799221 */ /* 0x004fe20000010100 */
[----:B------:R-:W-:Y:S01]  /*4dc0*/  ISETP.LE.U32.AND P2, PT, R125, UR12, PT ;  /* 0x0000000c7d007c0c */ /* 0x000fe2000bf43070 */
[--C-:B------:R-:W-:Y:S01]  /*4dd0*/  FFMA.FTZ R125, R7, UR13, -R130.reuse ;  /* 0x0000000d077d7c23 */ /* 0x100fe20008010882 */
[----:B------:R-:W-:Y:S01]  /*4de0*/  PRMT R122, R198, 0x7772, RZ ;  /* 0x00007772c67a7816 */ /* 0x000fe200000000ff */
[----:B------:R-:W-:Y:S01]  /*4df0*/  IMAD.WIDE.U32 R196, R196, -0x2daee0ad, RZ ;  /* 0xd2511f53c4c47825 */ /* 0x000fe200078e00ff */
[----:B------:R-:W-:Y:S02]  /*4e00*/  PRMT R123, R198, 0x7773, RZ ;  /* 0x00007773c67b7816 */ /* 0x000fe400000000ff */
[----:B------:R-:W-:Y:S01]  /*4e10*/  ISETP.LE.U32.AND P5, PT, R120, UR12, PT ;  /* 0x0000000c78007c0c */ /* 0x000fe2000bfa3070 */
[----:B---3--:R-:W-:Y:S01]  /*4e20*/  @!P6 FADD.FTZ R119, -R119, -RZ ;  /* 0x800000ff7777e221 */ /* 0x008fe20000010100 */
[----:B------:R-:W1:Y:S01]  /*4e30*/  MUFU.EX2 R120, R125 ;  /* 0x0000007d00787308 */ /* 0x000e620000000800 */
[----:B------:R-:W-:Y:S02]  /*4e40*/  ISETP.GT.U32.AND P1, PT, R122, UR12, PT ;  /* 0x0000000c7a007c0c */ /* 0x000fe4000bf24070 */
[----:B------:R-:W-:Y:S07]  /*4e50*/  PRMT R124, R198, 0x7771, RZ ;  /* 0x00007771c67c7816 */ /* 0x000fee00000000ff */
[----:B------:R2:W3:Y:S01]  /*4e60*/  MUFU.EX2 R122, R126 ;  /* 0x0000007e007a7308 */ /* 0x0004e20000000800 */
[----:B------:R-:W-:Y:S02]  /*4e70*/  ISETP.GT.U32.AND P6, PT, R123, UR12, PT ;  /* 0x0000000c7b007c0c */ /* 0x000fe4000bfc4070 */
[----:B------:R-:W-:Y:S07]  /*4e80*/  LOP3.LUT R197, R128, UR21, R197, 0x96, !PT ;  /* 0x0000001580c57c12 */ /* 0x000fee000f8e96c5 */
[----:B------:R4:W5:Y:S01]  /*4e90*/  MUFU.EX2 R123, R201 ;  /* 0x000000c9007b7308 */ /* 0x0009620000000800 */
[----:B------:R-:W-:Y:S01]  /*4ea0*/  ISETP.GT.U32.AND P0, PT, R124, UR12, PT ;  /* 0x0000000c7c007c0c */ /* 0x000fe2000bf04070 */
[--C-:B------:R-:W-:Y:S01]  /*4eb0*/  FFMA.FTZ R124, R10, UR13, -R130.reuse ;  /* 0x0000000d0a7c7c23 */ /* 0x100fe20008010882 */
[C---:B------:R-:W-:Y:S02]  /*4ec0*/  LOP3.LUT R129, R197.reuse, 0xffff, RZ, 0xc0, !PT ;  /* 0x0000ffffc5817812 */ /* 0x040fe400078ec0ff */
[C---:B------:R-:W-:Y:S01]  /*4ed0*/  PRMT R199, R197.reuse, 0x7632, R199 ;  /* 0x00007632c5c77816 */ /* 0x040fe200000000c7 */
[----:B-1----:R-:W-:Y:S01]  /*4ee0*/  @!P5 FADD.FTZ R120, -R120, -RZ ;  /* 0x800000ff7878d221 */ /* 0x002fe20000010100 */
[----:B------:R-:W-:Y:S03]  /*4ef0*/  SHF.R.U32.HI R129, RZ, 0x8, R129 ;  /* 0x00000008ff817819 */ /* 0x000fe60000011681 */
[----:B------:R-:W1:Y:S01]  /*4f00*/  MUFU.EX2 R124, R124 ;  /* 0x0000007c007c7308 */ /* 0x000e620000000800 */
[----:B------:R-:W-:Y:S01]  /*4f10*/  LOP3.LUT R125, R197, 0xff, RZ, 0xc0, !PT ;  /* 0x000000ffc57d7812 */ /* 0x000fe200078ec0ff */
[--C-:B--2---:R-:W-:Y:S01]  /*4f20*/  FFMA.FTZ R126, R12, UR13, -R131.reuse ;  /* 0x0000000d0c7e7c23 */ /* 0x104fe20008010883 */
[----:B------:R-:W-:Y:S01]  /*4f30*/  LOP3.LUT R129, R129, 0xffff, RZ, 0xc0, !PT ;  /* 0x0000ffff81817812 */ /* 0x000fe200078ec0ff */
[----:B---3--:R-:W-:Y:S01]  /*4f40*/  @!P2 FADD.FTZ R122, -R122, -RZ ;  /* 0x800000ff7a7aa221 */ /* 0x008fe20000010100 */
[----:B------:R-:W-:Y:S01]  /*4f50*/  ISETP.LE.U32.AND P5, PT, R125, UR12, PT ;  /* 0x0000000c7d007c0c */ /* 0x000fe2000bfa3070 */
[--C-:B----4-:R-:W-:Y:S04]  /*4f60*/  FFMA.FTZ R201, R13, UR13, -R131.reuse ;  /* 0x0000000d0dc97c23 */ /* 0x110fe80008010883 */
[----:B------:R-:W2:Y:S01]  /*4f70*/  MUFU.EX2 R125, R200 ;  /* 0x000000c8007d7308 */ /* 0x000ea20000000800 */
[----:B------:R-:W-:Y:S01]  /*4f80*/  ISETP.LE.U32.AND P2, PT, R129, UR12, PT ;  /* 0x0000000c81007c0c */ /* 0x000fe2000bf43070 */
[----:B-----5:R-:W-:Y:S01]  /*4f90*/  @P0 FADD.FTZ R123, -R123, -RZ ;  /* 0x800000ff7b7b0221 */ /* 0x020fe20000010100 */
[----:B------:R-:W-:Y:S07]  /*4fa0*/  PRMT R127, R196, 0x7770, RZ ;  /* 0x00007770c47f7816 */ /* 0x000fee00000000ff */
[----:B------:R-:W3:Y:S01]  /*4fb0*/  MUFU.EX2 R129, R201 ;  /* 0x000000c900817308 */ /* 0x000ee20000000800 */
[----:B------:R-:W-:Y:S02]  /*4fc0*/  LOP3.LUT R199, R199, 0xff, RZ, 0xc0, !PT ;  /* 0x000000ffc7c77812 */ /* 0x000fe400078ec0ff */
[----:B------:R-:W-:Y:S07]  /*4fd0*/  ISETP.LE.U32.AND P0, PT, R127, UR12, PT ;  /* 0x0000000c7f007c0c */ /* 0x000fee000bf03070 */
[----:B------:R-:W4:Y:S01]  /*4fe0*/  MUFU.EX2 R126, R126 ;  /* 0x0000007e007e7308 */ /* 0x000f220000000800 */
[----:B-1----:R-:W-:Y:S01]  /*4ff0*/  @P1 FADD.FTZ R124, -R124, -RZ ;  /* 0x800000ff7c7c1221 */ /* 0x002fe20000010100 */
[----:B------:R-:W-:Y:S08]  /*5000*/  ISETP.LE.U32.AND P1, PT, R199, UR12, PT ;  /* 0x0000000cc7007c0c */ /* 0x000ff0000bf23070 */
[----:B------:R-:W1:Y:S01]  /*5010*/  MUFU.EX2 R127, R202 ;  /* 0x000000ca007f7308 */ /* 0x000e620000000800 */
[C---:B------:R-:W-:Y:S01]  /*5020*/  PRMT R198, R196.reuse, 0x7771, RZ ;  /* 0x00007771c4c67816 */ /* 0x040fe200000000ff */
[----:B--2---:R-:W-:Y:S01]  /*5030*/  @P6 FADD.FTZ R125, -R125, -RZ ;  /* 0x800000ff7d7d6221 */ /* 0x004fe20000010100 */
[----:B------:R-:W-:Y:S01]  /*5040*/  PRMT R128, R196, 0x7772, RZ ;  /* 0x00007772c4807816 */ /* 0x000fe200000000ff */
[----:B------:R-:W-:Y:S01]  /*5050*/  FFMA.FTZ R200, R16, UR13, -R131 ;  /* 0x0000000d10c87c23 */ /* 0x000fe20008010883 */
[----:B------:R-:W-:Y:S01]  /*5060*/  PRMT R196, R196, 0x7773, RZ ;  /* 0x00007773c4c47816 */ /* 0x000fe200000000ff */
[----:B---3--:R-:W-:Y:S01]  /*5070*/  @!P2 FADD.FTZ R129, -R129, -RZ ;  /* 0x800000ff8181a221 */ /* 0x008fe20000010100 */
[----:B------:R-:W-:Y:S01]  /*5080*/  ISETP.GT.U32.AND P6, PT, R198, UR12, PT ;  /* 0x0000000cc6007c0c */ /* 0x000fe2000bfc4070 */
[--C-:B------:R-:W-:Y:S01]  /*5090*/  FFMA.FTZ R198, R15, UR13, -R130.reuse ;  /* 0x0000000d0fc67c23 */ /* 0x100fe20008010882 */
[----:B------:R-:W-:Y:S01]  /*50a0*/  SHF.R.U32.HI R197, RZ, 0x18, R197 ;  /* 0x00000018ffc57819 */ /* 0x000fe200000116c5 */
[----:B----4-:R-:W-:Y:S01]  /*50b0*/  @!P5 FADD.FTZ R126, -R126, -RZ ;  /* 0x800000ff7e7ed221 */ /* 0x010fe20000010100 */
[----:B------:R-:W-:Y:S01]  /*50c0*/  ISETP.GT.U32.AND P2, PT, R196, UR12, PT ;  /* 0x0000000cc4007c0c */ /* 0x000fe2000bf44070 */
[----:B------:R-:W-:Y:S01]  /*50d0*/  FFMA.FTZ R196, R17, UR13, -R131 ;  /* 0x0000000d11c47c23 */ /* 0x000fe20008010883 */
[--C-:B------:R-:W-:Y:S01]  /*50e0*/  FFMA.FTZ R201, R18, UR13, -R130.reuse ;  /* 0x0000000d12c97c23 */ /* 0x100fe20008010882 */
[----:B------:R-:W-:Y:S01]  /*50f0*/  ISETP.GT.U32.AND P5, PT, R128, UR12, PT ;  /* 0x0000000c80007c0c */ /* 0x000fe2000bfa4070 */
[----:B-1----:R-:W-:Y:S01]  /*5100*/  @!P1 FADD.FTZ R127, -R127, -RZ ;  /* 0x800000ff7f7f9221 */ /* 0x002fe20000010100 */
[----:B------:R-:W1:Y:S01]  /*5110*/  MUFU.EX2 R128, R198 ;  /* 0x000000c600807308 */ /* 0x000e620000000800 */
[----:B------:R-:W-:Y:S01]  /*5120*/  FFMA.FTZ R130, R19, UR13, -R130 ;  /* 0x0000000d13827c23 */ /* 0x000fe20008010882 */
[----:B------:R-:W-:Y:S08]  /*5130*/  ISETP.LE.U32.AND P1, PT, R197, UR12, PT ;  /* 0x0000000cc5007c0c */ /* 0x000ff0000bf23070 */
[----:B------:R-:W2:Y:S01]  /*5140*/  MUFU.EX2 R131, R200 ;  /* 0x000000c800837308 */ /* 0x000ea20000000800 */
[C---:B------:R-:W-:Y:S02]  /*5150*/  LEA R202, R233.reuse, UR5, 0x1 ;  /* 0x00000005e9ca7c11 */ /* 0x040fe4000f8e08ff */
[----:B------:R-:W-:Y:S07]  /*5160*/  LEA R197, R233, UR4, 0x1 ;  /* 0x00000004e9c57c11 */ /* 0x000fee000f8e08ff */
[----:B------:R-:W3:Y:S01]  /*5170*/  MUFU.EX2 R200, R130 ;  /* 0x0000008200c87308 */ /* 0x000ee20000000800 */
[----:B------:R-:W-:Y:S01]  /*5180*/  F2FP.RELU.BF16.F32.PACK_AB R216, R121, R118 ;  /* 0x0000007679d8723e */ /* 0x000fe200000018ff */
[----:B------:R-:W-:Y:S01]  /*5190*/  IMAD.IADD R199, R202, 0x1, R245 ;  /* 0x00000001cac77824 */ /* 0x000fe200078e02f5 */
[----:B------:R-:W-:Y:S07]  /*51a0*/  F2FP.RELU.BF16.F32.PACK_AB R214, R120, R119 ;  /* 0x0000007778d6723e */ /* 0x000fee00000018ff */
[----:B------:R-:W4:Y:S01]  /*51b0*/  MUFU.EX2 R196, R196 ;  /* 0x000000c400c47308 */ /* 0x000f220000000800 */
[----:B------:R-:W-:Y:S01]  /*51c0*/  F2FP.RELU.BF16.F32.PACK_AB R206, R123, R122 ;  /* 0x0000007a7bce723e */ /* 0x000fe200000018ff */
[----:B------:R5:W-:Y:S01]  /*51d0*/  STS [R197+0x22000], R216 ;  /* 0x022000d8c5007388 */ /* 0x000be20000000800 */
[----:B-1----:R-:W-:Y:S07]  /*51e0*/  @!P1 FADD.FTZ R128, -R128, -RZ ;  /* 0x800000ff80809221 */ /* 0x002fee0000010100 */
[----:B------:R-:W1:Y:S01]  /*51f0*/  MUFU.EX2 R201, R201 ;  /* 0x000000c900c97308 */ /* 0x000e620000000800 */
[----:B------:R-:W-:Y:S01]  /*5200*/  F2FP.RELU.BF16.F32.PACK_AB R204, R125, R124 ;  /* 0x0000007c7dcc723e */ /* 0x000fe200000018ff */
[----:B------:R5:W-:Y:S01]  /*5210*/  STS [R197+0x22400], R214 ;  /* 0x022400d6c5007388 */ /* 0x000be20000000800 */
[----:B--2---:R-:W-:Y:S01]  /*5220*/  @!P0 FADD.FTZ R131, -R131, -RZ ;  /* 0x800000ff83838221 */ /* 0x004fe20000010100 */
[----:B------:R-:W-:Y:S01]  /*5230*/  VIADD R198, R202, 0x20 ;  /* 0x00000020cac67836 */ /* 0x000fe20000000000 */
[----:B------:R-:W-:Y:S01]  /*5240*/  F2FP.RELU.BF16.F32.PACK_AB R223, R129, R126 ;  /* 0x0000007e81df723e */ /* 0x000fe200000018ff */
[----:B---3--:R-:W-:Y:S01]  /*5250*/  @P2 FADD.FTZ R200, -R200, -RZ ;  /* 0x800000ffc8c82221 */ /* 0x008fe20000010100 */
[----:B------:R-:W-:Y:S01]  /*5260*/  @P4 VIADD R198, R202, 0xffffffe0 ;  /* 0xffffffe0cac64836 */ /* 0x000fe20000000000 */
[----:B------:R-:W-:Y:S01]  /*5270*/  F2FP.RELU.BF16.F32.PACK_AB R207, R128, R127 ;  /* 0x0000007f80cf723e */ /* 0x000fe200000018ff */
[----:B------:R-:W-:Y:S01]  /*5280*/  STS [R199], R206 ;  /* 0x000000cec7007388 */ /* 0x000fe20000000800 */
[----:B----4-:R-:W-:Y:S01]  /*5290*/  @P6 FADD.FTZ R196, -R196, -RZ ;  /* 0x800000ffc4c46221 */ /* 0x010fe20000010100 */
[----:B------:R-:W-:Y:S01]  /*52a0*/  IMAD.IADD R130, R245, 0x1, R198 ;  /* 0x00000001f5827824 */ /* 0x000fe200078e02c6 */
[----:B------:R-:W-:Y:S03]  /*52b0*/  LEA R202, P0, R239, R116, 0x2 ;  /* 0x00000074efca7211 */ /* 0x000fe600078010ff */
[----:B------:R-:W-:Y:S01]  /*52c0*/  STS [R199+0x400], R204 ;  /* 0x000400ccc7007388 */ /* 0x000fe20000000800 */
[----:B-1----:R-:W-:Y:S01]  /*52d0*/  @P5 FADD.FTZ R201, -R201, -RZ ;  /* 0x800000ffc9c95221 */ /* 0x002fe20000010100 */
[----:B------:R-:W-:Y:S04]  /*52e0*/  F2FP.RELU.BF16.F32.PACK_AB R205, R196, R131 ;  /* 0x00000083c4cd723e */ /* 0x000fe800000018ff */
[----:B------:R1:W-:Y:S01]  /*52f0*/  STS [R198], R223 ;  /* 0x000000dfc6007388 */ /* 0x0003e20000000800 */
[----:B------:R-:W-:Y:S02]  /*5300*/  FSETP.GE.FTZ.AND P6, PT, R125, RZ, PT ;  /* 0x000000ff7d00720b */ /* 0x000fe40003fd6000 */
[----:B------:R-:W-:Y:S03]  /*5310*/  F2FP.RELU.BF16.F32.PACK_AB R203, R200, R201 ;  /* 0x000000c9c8cb723e */ /* 0x000fe600000018ff */
[----:B------:R-:W-:Y:S01]  /*5320*/  STS [R198+0x400], R207 ;  /* 0x000400cfc6007388 */ /* 0x000fe20000000800 */
[----:B------:R-:W-:Y:S01]  /*5330*/  FSETP.GE.FTZ.AND P5, PT, R122, RZ, PT ;  /* 0x000000ff7a00720b */ /* 0x000fe20003fb6000 */
[----:B-----5:R-:W-:Y:S01]  /*5340*/  IMAD.IADD R216, R2, 0x1, R217 ;  /* 0x0000000102d87824 */ /* 0x020fe200078e02d9 */
[----:B------:R-:W-:Y:S03]  /*5350*/  FSETP.GE.FTZ.AND P2, PT, R123, RZ, PT ;  /* 0x000000ff7b00720b */ /* 0x000fe60003f56000 */
[----:B------:R-:W-:Y:S01]  /*5360*/  STS [R130], R205 ;  /* 0x000000cd82007388 */ /* 0x000fe20000000800 */
[----:B------:R-:W-:Y:S01]  /*5370*/  FSETP.GE.FTZ.AND P1, PT, R118, RZ, PT ;  /* 0x000000ff7600720b */ /* 0x000fe20003f36000 */
[----:B------:R-:W-:Y:S04]  /*5380*/  IMAD.IADD R214, R2, 0x1, R215 ;  /* 0x0000000102d67824 */ /* 0x000fe800078e02d7 */
[----:B------:R2:W-:Y:S06]  /*5390*/  STS [R130+0x400], R203 ;  /* 0x000400cb82007388 */ /* 0x0005ec0000000800 */
[----:B------:R-:W-:Y:S06]  /*53a0*/  LDSM.16.M88.4 R84, [R221+0x8000] ;  /* 0x00800000dd54783b */ /* 0x000fec0000000200 */
[----:B------:R-:W3:Y:S01]  /*53b0*/  LDSM.16.M88.4 R88, [R220+0x18000] ;  /* 0x01800000dc58783b */ /* 0x000ee20000000200 */
[C---:B-1----:R-:W-:Y:S05]  /*53c0*/  LEA R223, R212.reuse, UR4, 0x1 ;  /* 0x00000004d4df7c11 */ /* 0x042fea000f8e08ff */
[----:B------:R-:W1:Y:S06]  /*53d0*/  LDSM.16.M88.4 R92, [R220+0x18800] ;  /* 0x01880000dc5c783b */ /* 0x000e6c0000000200 */
[----:B------:R-:W-:Y:S01]  /*53e0*/  LDSM.16.M88.4 R96, [R219+0x8000] ;  /* 0x00800000db60783b */ /* 0x000fe20000000200 */
[----:B--2---:R-:W-:Y:S02]  /*53f0*/  LEA.HI.X R203, R239, R117, RZ, 0x2, P0 ;  /* 0x00000075efcb7211 */ /* 0x004fe400000f14ff */
[----:B------:R-:W-:Y:S03]  /*5400*/  FSETP.GE.FTZ.AND P0, PT, R121, RZ, PT ;  /* 0x000000ff7900720b */ /* 0x000fe60003f16000 */
[----:B------:R-:W2:Y:S06]  /*5410*/  LDSM.16.M88.4 R100, [R218+0x18000] ;  /* 0x01800000da64783b */ /* 0x000eac0000000200 */
[----:B------:R-:W4:Y:S06]  /*5420*/  LDG.E R117, desc[UR36][R202.64] ;  /* 0x00000024ca757981 */ /* 0x000f2c000c1e1900 */
[----:B------:R-:W5:Y:S06]  /*5430*/  LDSM.16.M88.4 R104, [R218+0x18800] ;  /* 0x01880000da68783b */ /* 0x000f6c0000000200 */
[----:B------:R-:W-:Y:S01]  /*5440*/  LDSM.16.M88.4 R108, [R215+0x18000] ;  /* 0x01800000d76c783b */ /* 0x000fe20000000200 */
[C---:B---3--:R-:W-:Y:S05]  /*5450*/  HMMA.16816.F32.BF16 R4, R84.reuse, R88, RZ ;  /* 0x000000585404723c */ /* 0x048fea00000418ff */
[----:B------:R-:W-:Y:S03]  /*5460*/  LDSM.16.M88.4 R112, [R220+0x1a000] ;  /* 0x01a00000dc70783b */ /* 0x000fe60000000200 */
[C---:B------:R-:W-:Y:S03]  /*5470*/  HMMA.16816.F32.BF16 R8, R84.reuse, R90, RZ ;  /* 0x0000005a5408723c */ /* 0x040fe600000418ff */
[----:B------:R4:W3:Y:S06]  /*5480*/  LDG.E R203, desc[UR36][R202.64+0x20] ;  /* 0x00002024cacb7981 */ /* 0x0008ec000c1e1900 */
[----:B------:R-:W5:Y:S01]  /*5490*/  LDSM.16.M88.4 R88, [R217+0x8000] ;  /* 0x00800000d958783b */ /* 0x000f620000000200 */
[C---:B-1----:R-:W-:Y:S08]  /*54a0*/  HMMA.16816.F32.BF16 R12, R84.reuse, R92, RZ ;  /* 0x0000005c540c723c */ /* 0x042ff000000418ff */
[----:B------:R-:W-:Y:S01]  /*54b0*/  HMMA.16816.F32.BF16 R16, R84, R94, RZ ;  /* 0x0000005e5410723c */ /* 0x000fe200000418ff */
[----:B------:R-:W1:Y:S06]  /*54c0*/  LDSM.16.M88.4 R84, [R215+0x18800] ;  /* 0x01880000d754783b */ /* 0x000e6c0000000200 */
[----:B------:R-:W-:Y:S01]  /*54d0*/  LDSM.16.M88.4 R92, [R216+0x8000] ;  /* 0x00800000d85c783b */ /* 0x000fe20000000200 */
[C---:B--2---:R-:W-:Y:S08]  /*54e0*/  HMMA.16816.F32.BF16 R4, R96.reuse, R100, R4 ;  /* 0x000000646004723c */ /* 0x044ff00000041804 */
[C---:B------:R-:W-:Y:S01]  /*54f0*/  HMMA.16816.F32.BF16 R8, R96.reuse, R102, R8 ;  /* 0x000000666008723c */ /* 0x040fe20000041808 */
[----:B------:R-:W2:Y:S07]  /*5500*/  LDSM.16.M88.4 R100, [R214+0x18000] ;  /* 0x01800000d664783b */ /* 0x000eae0000000200 */
[C---:B-----5:R-:W-:Y:S08]  /*5510*/  HMMA.16816.F32.BF16 R12, R96.reuse, R104, R12 ;  /* 0x00000068600c723c */ /* 0x060ff0000004180c */
[----:B------:R-:W-:Y:S01]  /*5520*/  HMMA.16816.F32.BF16 R16, R96, R106, R16 ;  /* 0x0000006a6010723c */ /* 0x000fe20000041810 */
[----:B------:R-:W5:Y:S06]  /*5530*/  LDSM.16.M88.4 R96, [R214+0x18800] ;  /* 0x01880000d660783b */ /* 0x000f6c0000000200 */
[----:B------:R-:W5:Y:S01]  /*5540*/  LDSM.16.M88.4 R104, [R221+0xa000] ;  /* 0x00a00000dd68783b */ /* 0x000f620000000200 */
[C---:B------:R-:W-:Y:S08]  /*5550*/  HMMA.16816.F32.BF16 R4, R88.reuse, R108, R4 ;  /* 0x0000006c5804723c */ /* 0x040ff00000041804 */
[C---:B------:R-:W-:Y:S01]  /*5560*/  HMMA.16816.F32.BF16 R8, R88.reuse, R110, R8 ;  /* 0x0000006e5808723c */ /* 0x040fe20000041808 */
[----:B------:R-:W-:Y:S07]  /*5570*/  LDSM.16.M88.4 R108, [R218+0x1a000] ;  /* 0x01a00000da6c783b */ /* 0x000fee0000000200 */
[C---:B-1----:R-:W-:Y:S08]  /*5580*/  HMMA.16816.F32.BF16 R12, R88.reuse, R84, R12 ;  /* 0x00000054580c723c */ /* 0x042ff0000004180c */
[----:B------:R-:W-:Y:S01]  /*5590*/  HMMA.16816.F32.BF16 R16, R88, R86, R16 ;  /* 0x000000565810723c */ /* 0x000fe20000041810 */
[----:B------:R-:W1:Y:S06]  /*55a0*/  LDSM.16.M88.4 R84, [R220+0x1a800] ;  /* 0x01a80000dc54783b */ /* 0x000e6c0000000200 */
[----:B------:R-:W1:Y:S01]  /*55b0*/  LDSM.16.M88.4 R88, [R219+0xa000] ;  /* 0x00a00000db58783b */ /* 0x000e620000000200 */
[C---:B--2---:R-:W-:Y:S08]  /*55c0*/  HMMA.16816.F32.BF16 R4, R92.reuse, R100, R4 ;  /* 0x000000645c04723c */ /* 0x044ff00000041804 */
[C---:B------:R-:W-:Y:S01]  /*55d0*/  HMMA.16816.F32.BF16 R8, R92.reuse, R102, R8 ;  /* 0x000000665c08723c */ /* 0x040fe20000041808 */
[----:B------:R-:W-:Y:S07]  /*55e0*/  LDSM.16.M88.4 R100, [R215+0x1a000] ;  /* 0x01a00000d764783b */ /* 0x000fee0000000200 */
[C---:B-----5:R-:W-:Y:S08]  /*55f0*/  HMMA.16816.F32.BF16 R12, R92.reuse, R96, R12 ;  /* 0x000000605c0c723c */ /* 0x060ff0000004180c */
[----:B------:R-:W-:Y:S01]  /*5600*/  HMMA.16816.F32.BF16 R16, R92, R98, R16 ;  /* 0x000000625c10723c */ /* 0x000fe20000041810 */
[----:B------:R-:W2:Y:S06]  /*5610*/  LDSM.16.M88.4 R92, [R218+0x1a800] ;  /* 0x01a80000da5c783b */ /* 0x000eac0000000200 */
        /* <DEDUP_REMOVED lines=8> */
[C---:B------:R-:W-:Y:S08]  /*56a0*/  HMMA.16816.F32.BF16 R4, R88.reuse, R108, R4 ;  /* 0x0000006c5804723c */ /* 0x040ff00000041804 */
[C---:B------:R-:W-:Y:S01]  /*56b0*/  HMMA.16816.F32.BF16 R8, R88.reuse, R110, R8 ;  /* 0x0000006e5808723c */ /* 0x040fe20000041808 */
[----:B------:R-:W-:Y:S07]  /*56c0*/  LDSM.16.M88.4 R108, [R220+0x1c000] ;  /* 0x01c00000dc6c783b */ /* 0x000fee0000000200 */
[C---:B--2---:R-:W-:Y:S08]  /*56d0*/  HMMA.16816.F32.BF16 R12, R88.reuse, R92, R12 ;  /* 0x0000005c580c723c */ /* 0x044ff0000004180c */
[----:B------:R-:W-:Y:S01]  /*56e0*/  HMMA.16816.F32.BF16 R16, R88, R94, R16 ;  /* 0x0000005e5810723c */ /* 0x000fe20000041810 */
[----:B------:R-:W2:Y:S06]  /*56f0*/  LDSM.16.M88.4 R88, [R214+0x1a800] ;  /* 0x01a80000d658783b */ /* 0x000eac0000000200 */
[----:B------:R-:W2:Y:S01]  /*5700*/  LDSM.16.M88.4 R92, [R221+0xc000] ;  /* 0x00c00000dd5c783b */ /* 0x000ea20000000200 */
[C---:B-----5:R-:W-:Y:S08]  /*5710*/  HMMA.16816.F32.BF16 R4, R96.reuse, R100, R4 ;  /* 0x000000646004723c */ /* 0x060ff00000041804 */
[C---:B------:R-:W-:Y:S01]  /*5720*/  HMMA.16816.F32.BF16 R8, R96.reuse, R102, R8 ;  /* 0x000000666008723c */ /* 0x040fe20000041808 */
[----:B------:R-:W-:Y:S07]  /*5730*/  LDSM.16.M88.4 R100, [R218+0x1c000] ;  /* 0x01c00000da64783b */ /* 0x000fee0000000200 */
[C---:B-1----:R-:W-:Y:S08]  /*5740*/  HMMA.16816.F32.BF16 R12, R96.reuse, R84, R12 ;  /* 0x00000054600c723c */ /* 0x042ff0000004180c */
[----:B------:R-:W-:Y:S01]  /*5750*/  HMMA.16816.F32.BF16 R16, R96, R86, R16 ;  /* 0x000000566010723c */ /* 0x000fe20000041810 */
[----:B------:R-:W1:Y:S06]  /*5760*/  LDSM.16.M88.4 R84, [R220+0x1c800] ;  /* 0x01c80000dc54783b */ /* 0x000e6c0000000200 */
[----:B------:R-:W5:Y:S01]  /*5770*/  LDSM.16.M88.4 R96, [R219+0xc000] ;  /* 0x00c00000db60783b */ /* 0x000f620000000200 */
[C---:B------:R-:W-:Y:S08]  /*5780*/  HMMA.16816.F32.BF16 R4, R104.reuse, R112, R4 ;  /* 0x000000706804723c */ /* 0x040ff00000041804 */
[C---:B------:R-:W-:Y:S01]  /*5790*/  HMMA.16816.F32.BF16 R8, R104.reuse, R114, R8 ;  /* 0x000000726808723c */ /* 0x040fe20000041808 */
[----:B------:R-:W-:Y:S07]  /*57a0*/  LDSM.16.M88.4 R112, [R215+0x1c000] ;  /* 0x01c00000d770783b */ /* 0x000fee0000000200 */
[C---:B--2---:R-:W-:Y:S08]  /*57b0*/  HMMA.16816.F32.BF16 R12, R104.reuse, R88, R12 ;  /* 0x00000058680c723c */ /* 0x044ff0000004180c */
[----:B------:R-:W-:Y:S01]  /*57c0*/  HMMA.16816.F32.BF16 R16, R104, R90, R16 ;  /* 0x0000005a6810723c */ /* 0x000fe20000041810 */
[----:B------:R-:W2:Y:S06]  /*57d0*/  LDSM.16.M88.4 R88, [R218+0x1c800] ;  /* 0x01c80000da58783b */ /* 0x000eac0000000200 */
[----:B------:R-:W4:Y:S01]  /*57e0*/  LDSM.16.M88.4 R104, [R217+0xc000] ;  /* 0x00c00000d968783b */ /* 0x000f220000000200 */
[C---:B------:R-:W-:Y:S08]  /*57f0*/  HMMA.16816.F32.BF16 R4, R92.reuse, R108, R4 ;  /* 0x0000006c5c04723c */ /* 0x040ff00000041804 */
[C---:B------:R-:W-:Y:S01]  /*5800*/  HMMA.16816.F32.BF16 R8, R92.reuse, R110, R8 ;  /* 0x0000006e5c08723c */ /* 0x040fe20000041808 */
[----:B------:R-:W-:Y:S07]  /*5810*/  LDSM.16.M88.4 R108, [R214+0x1c000] ;  /* 0x01c00000d66c783b */ /* 0x000fee0000000200 */
[C---:B-1----:R-:W-:Y:S08]  /*5820*/  HMMA.16816.F32.BF16 R12, R92.reuse, R84, R12 ;  /* 0x000000545c0c723c */ /* 0x042ff0000004180c */
[----:B------:R-:W-:Y:S01]  /*5830*/  HMMA.16816.F32.BF16 R16, R92, R86, R16 ;  /* 0x000000565c10723c */ /* 0x000fe20000041810 */
[----:B------:R-:W1:Y:S06]  /*5840*/  LDSM.16.M88.4 R84, [R215+0x1c800] ;  /* 0x01c80000d754783b */ /* 0x000e6c0000000200 */
[----:B------:R-:W3:Y:S01]  /*5850*/  LDSM.16.M88.4 R92, [R216+0xc000] ;  /* 0x00c00000d85c783b */ /* 0x000ee20000000200 */
[C---:B-----5:R-:W-:Y:S08]  /*5860*/  HMMA.16816.F32.BF16 R4, R96.reuse, R100, R4 ;  /* 0x000000646004723c */ /* 0x060ff00000041804 */
[C---:B------:R-:W-:Y:S01]  /*5870*/  HMMA.16816.F32.BF16 R8, R96.reuse, R102, R8 ;  /* 0x000000666008723c */ /* 0x040fe20000041808 */
[----:B------:R-:W-:Y:S07]  /*5880*/  LDSM.16.M88.4 R100, [R220+0x1e000] ;  /* 0x01e00000dc64783b */ /* 0x000fee0000000200 */
[C---:B--2---:R-:W-:Y:S08]  /*5890*/  HMMA.16816.F32.BF16 R12, R96.reuse, R88, R12 ;  /* 0x00000058600c723c */ /* 0x044ff0000004180c */
[----:B------:R-:W-:Y:S01]  /*58a0*/  HMMA.16816.F32.BF16 R16, R96, R90, R16 ;  /* 0x0000005a6010723c */ /* 0x000fe20000041810 */
[----:B------:R-:W2:Y:S06]  /*58b0*/  LDSM.16.M88.4 R88, [R214+0x1c800] ;  /* 0x01c80000d658783b */ /* 0x000eac0000000200 */
[----:B------:R-:W5:Y:S01]  /*58c0*/  LDSM.16.M88.4 R96, [R221+0xe000] ;  /* 0x00e00000dd60783b */ /* 0x000f620000000200 */
[C---:B----4-:R-:W-:Y:S08]  /*58d0*/  HMMA.16816.F32.BF16 R4, R104.reuse, R112, R4 ;  /* 0x000000706804723c */ /* 0x050ff00000041804 */
[C---:B------:R-:W-:Y:S01]  /*58e0*/  HMMA.16816.F32.BF16 R8, R104.reuse, R114, R8 ;  /* 0x000000726808723c */ /* 0x040fe20000041808 */
[----:B------:R-:W-:Y:S07]  /*58f0*/  LDSM.16.M88.4 R112, [R218+0x1e000] ;  /* 0x01e00000da70783b */ /* 0x000fee0000000200 */
[C---:B-1----:R-:W-:Y:S08]  /*5900*/  HMMA.16816.F32.BF16 R12, R104.reuse, R84, R12 ;  /* 0x00000054680c723c */ /* 0x042ff0000004180c */
[----:B------:R-:W-:Y:S01]  /*5910*/  HMMA.16816.F32.BF16 R16, R104, R86, R16 ;  /* 0x000000566810723c */ /* 0x000fe20000041810 */
[----:B------:R-:W1:Y:S06]  /*5920*/  LDSM.16.M88.4 R84, [R220+0x1e800] ;  /* 0x01e80000dc54783b */ /* 0x000e6c0000000200 */
[----:B------:R-:W4:Y:S01]  /*5930*/  LDSM.16.M88.4 R104, [R219+0xe000] ;  /* 0x00e00000db68783b */ /* 0x000f220000000200 */
[C---:B---3--:R-:W-:Y:S08]  /*5940*/  HMMA.16816.F32.BF16 R4, R92.reuse, R108, R4 ;  /* 0x0000006c5c04723c */ /* 0x048ff00000041804 */
[C---:B------:R-:W-:Y:S01]  /*5950*/  HMMA.16816.F32.BF16 R8, R92.reuse, R110, R8 ;  /* 0x0000006e5c08723c */ /* 0x040fe20000041808 */
[----:B------:R-:W-:Y:S07]  /*5960*/  LDSM.16.M88.4 R108, [R215+0x1e000] ;  /* 0x01e00000d76c783b */ /* 0x000fee0000000200 */
[C---:B--2---:R-:W-:Y:S08]  /*5970*/  HMMA.16816.F32.BF16 R12, R92.reuse, R88, R12 ;  /* 0x000000585c0c723c */ /* 0x044ff0000004180c */
[----:B------:R-:W-:Y:S01]  /*5980*/  HMMA.16816.F32.BF16 R16, R92, R90, R16 ;  /* 0x0000005a5c10723c */ /* 0x000fe20000041810 */
[----:B------:R-:W2:Y:S06]  /*5990*/  LDSM.16.M88.4 R88, [R218+0x1e800] ;  /* 0x01e80000da58783b */ /* 0x000eac0000000200 */
[----:B------:R-:W3:Y:S01]  /*59a0*/  LDSM.16.M88.4 R92, [R217+0xe000] ;  /* 0x00e00000d95c783b */ /* 0x000ee20000000200 */
[C---:B-----5:R-:W-:Y:S08]  /*59b0*/  HMMA.16816.F32.BF16 R4, R96.reuse, R100, R4 ;  /* 0x000000646004723c */ /* 0x060ff00000041804 */
[C---:B------:R-:W-:Y:S01]  /*59c0*/  HMMA.16816.F32.BF16 R8, R96.reuse, R102, R8 ;  /* 0x000000666008723c */ /* 0x040fe20000041808 */
[----:B------:R-:W-:Y:S07]  /*59d0*/  LDSM.16.M88.4 R100, [R214+0x1e000] ;  /* 0x01e00000d664783b */ /* 0x000fee0000000200 */
[C---:B-1----:R-:W-:Y:S08]  /*59e0*/  HMMA.16816.F32.BF16 R12, R96.reuse, R84, R12 ;  /* 0x00000054600c723c */ /* 0x042ff0000004180c */
[----:B------:R-:W-:Y:S01]  /*59f0*/  HMMA.16816.F32.BF16 R16, R96, R86, R16 ;  /* 0x000000566010723c */ /* 0x000fe20000041810 */
[----:B------:R-:W1:Y:S06]  /*5a00*/  LDSM.16.M88.4 R84, [R215+0x1e800] ;  /* 0x01e80000d754783b */ /* 0x000e6c0000000200 */
[----:B------:R-:W5:Y:S01]  /*5a10*/  LDSM.16.M88.4 R96, [R216+0xe000] ;  /* 0x00e00000d860783b */ /* 0x000f620000000200 */
[C---:B----4-:R-:W-:Y:S08]  /*5a20*/  HMMA.16816.F32.BF16 R4, R104.reuse, R112, R4 ;  /* 0x000000706804723c */ /* 0x050ff00000041804 */
        /* <DEDUP_REMOVED lines=9> */
[C---:B-----5:R-:W-:Y:S08]  /*5ac0*/  HMMA.16816.F32.BF16 R4, R96.reuse, R100, R4 ;  /* 0x000000646004723c */ /* 0x060ff00000041804 */
[C---:B------:R-:W-:Y:S08]  /*5ad0*/  HMMA.16816.F32.BF16 R8, R96.reuse, R102, R8 ;  /* 0x000000666008723c */ /* 0x040ff00000041808 */
[C---:B--2---:R-:W-:Y:S03]  /*5ae0*/  HMMA.16816.F32.BF16 R12, R96.reuse, R88, R12 ;  /* 0x00000058600c723c */ /* 0x044fe6000004180c */
[C---:B------:R-:W-:Y:S01]  /*5af0*/  FADD.FTZ R202, -R117.reuse, R4 ;  /* 0x0000000475ca7221 */ /* 0x040fe20000010100 */
[C---:B------:R-:W-:Y:S04]  /*5b00*/  FADD.FTZ R116, -R117.reuse, R5 ;  /* 0x0000000575747221 */ /* 0x040fe80000010100 */
[----:B------:R-:W-:Y:S03]  /*5b10*/  HMMA.16816.F32.BF16 R16, R96, R90, R16 ;  /* 0x0000005a6010723c */ /* 0x000fe60000041810 */
[-C--:B------:R-:W-:Y:S01]  /*5b20*/  FSEL R205, R202, R117.reuse, P1 ;  /* 0x00000075cacd7208 */ /* 0x080fe20000800000 */
[C---:B------:R-:W-:Y:S01]  /*5b30*/  FADD.FTZ R202, -R117.reuse, R9 ;  /* 0x0000000975ca7221 */ /* 0x040fe20000010100 */
[----:B------:R-:W-:Y:S02]  /*5b40*/  FSEL R116, R116, R117, P0 ;  /* 0x0000007574747208 */ /* 0x000fe40000000000 */
[----:B------:R-:W-:Y:S01]  /*5b50*/  FSETP.GE.FTZ.AND P0, PT, R196, RZ, PT ;  /* 0x000000ffc400720b */ /* 0x000fe20003f16000 */
[----:B------:R-:W-:Y:S01]  /*5b60*/  FMUL.FTZ R205, R118, R205 ;  /* 0x000000cd76cd7220 */ /* 0x000fe20000410000 */
[----:B------:R-:W-:Y:S01]  /*5b70*/  FADD.FTZ R118, -R117, R8 ;  /* 0x0000000875767221 */ /* 0x000fe20000010100 */
[----:B------:R-:W-:Y:S01]  /*5b80*/  FMUL.FTZ R116, R121, R116 ;  /* 0x0000007479747220 */ /* 0x000fe20000410000 */
[-C--:B------:R-:W-:Y:S01]  /*5b90*/  FSEL R202, R202, R117.reuse, P2 ;  /* 0x00000075caca7208 */ /* 0x080fe20001000000 */
[C---:B------:R-:W-:Y:S01]  /*5ba0*/  FADD.FTZ R204, -R117.reuse, R13 ;  /* 0x0000000d75cc7221 */ /* 0x040fe20000010100 */
[----:B------:R-:W-:Y:S02]  /*5bb0*/  FSETP.GE.FTZ.AND P1, PT, R126, RZ, PT ;  /* 0x000000ff7e00720b */ /* 0x000fe40003f36000 */
[----:B------:R-:W-:Y:S01]  /*5bc0*/  FSEL R121, R118, R117, P5 ;  /* 0x0000007576797208 */ /* 0x000fe20002800000 */
[----:B------:R-:W-:Y:S01]  /*5bd0*/  FADD.FTZ R118, -R117, R12 ;  /* 0x0000000c75767221 */ /* 0x000fe20000010100 */
[----:B------:R-:W-:Y:S01]  /*5be0*/  F2FP.BF16.F32.PACK_AB R116, R116, R205 ;  /* 0x000000cd7474723e */ /* 0x000fe200000010ff */
[----:B------:R-:W-:Y:S01]  /*5bf0*/  FMUL.FTZ R202, R123, R202 ;  /* 0x000000ca7bca7220 */ /* 0x000fe20000410000 */
[----:B------:R-:W-:Y:S01]  /*5c00*/  FSETP.GE.FTZ.AND P2, PT, R129, RZ, PT ;  /* 0x000000ff8100720b */ /* 0x000fe20003f56000 */
[----:B------:R-:W-:Y:S01]  /*5c10*/  FMUL.FTZ R121, R122, R121 ;  /* 0x000000797a797220 */ /* 0x000fe20000410000 */
[-C--:B------:R-:W-:Y:S01]  /*5c20*/  FSEL R123, R118, R117.reuse, P1 ;  /* 0x00000075767b7208 */ /* 0x080fe20000800000 */
[----:B------:R1:W-:Y:S01]  /*5c30*/  STS [R197+0x20000], R116 ;  /* 0x02000074c5007388 */ /* 0x0003e20000000800 */
[----:B------:R-:W-:Y:S01]  /*5c40*/  FADD.FTZ R118, -R117, R16 ;  /* 0x0000001075767221 */ /* 0x000fe20000010100 */
[----:B------:R-:W-:Y:S01]  /*5c50*/  FSETP.GE.FTZ.AND P1, PT, R131, RZ, PT ;  /* 0x000000ff8300720b */ /* 0x000fe20003f36000 */
[----:B------:R-:W-:Y:S01]  /*5c60*/  FADD.FTZ R122, -R203, R6 ;  /* 0x00000006cb7a7221 */ /* 0x000fe20000010100 */
[----:B------:R-:W-:Y:S01]  /*5c70*/  FSEL R204, R204, R117, P2 ;  /* 0x00000075cccc7208 */ /* 0x000fe20001000000 */
[----:B------:R-:W-:Y:S01]  /*5c80*/  FMUL.FTZ R123, R126, R123 ;  /* 0x0000007b7e7b7220 */ /* 0x000fe20000410000 */
[----:B------:R-:W-:Y:S01]  /*5c90*/  FSEL R118, R118, R117, P1 ;  /* 0x0000007576767208 */ /* 0x000fe20000800000 */
[----:B------:R-:W-:Y:S01]  /*5ca0*/  @P0 FADD.FTZ R117, -R117, R17 ;  /* 0x0000001175750221 */ /* 0x000fe20000010100 */
[----:B------:R-:W-:Y:S01]  /*5cb0*/  FADD.FTZ R126, -R203, R7 ;  /* 0x00000007cb7e7221 */ /* 0x000fe20000010100 */
[----:B------:R-:W-:Y:S01]  /*5cc0*/  FSETP.GE.FTZ.AND P0, PT, R120, RZ, PT ;  /* 0x000000ff7800720b */ /* 0x000fe20003f16000 */
[----:B------:R-:W-:Y:S01]  /*5cd0*/  FMUL.FTZ R204, R129, R204 ;  /* 0x000000cc81cc7220 */ /* 0x000fe20000410000 */
[----:B------:R-:W-:Y:S01]  /*5ce0*/  F2FP.BF16.F32.PACK_AB R202, R202, R121 ;  /* 0x00000079caca723e */ /* 0x000fe200000010ff */
[----:B------:R-:W-:Y:S01]  /*5cf0*/  FMUL.FTZ R118, R131, R118 ;  /* 0x0000007683767220 */ /* 0x000fe20000410000 */
[----:B------:R-:W-:Y:S01]  /*5d00*/  FSETP.GE.FTZ.AND P1, PT, R119, RZ, PT ;  /* 0x000000ff7700720b */ /* 0x000fe20003f36000 */
[----:B------:R-:W-:Y:S01]  /*5d10*/  FMUL.FTZ R117, R196, R117 ;  /* 0x00000075c4757220 */ /* 0x000fe20000410000 */
[-C--:B------:R-:W-:Y:S01]  /*5d20*/  FSEL R121, R126, R203.reuse, P0 ;  /* 0x000000cb7e797208 */ /* 0x080fe20000000000 */
[C---:B------:R-:W-:Y:S01]  /*5d30*/  FADD.FTZ R196, -R203.reuse, R15 ;  /* 0x0000000fcbc47221 */ /* 0x040fe20000010100 */
[----:B------:R-:W-:Y:S01]  /*5d40*/  FSEL R122, R122, R203, P1 ;  /* 0x000000cb7a7a7208 */ /* 0x000fe20000800000 */
[----:B------:R-:W-:Y:S01]  /*5d50*/  FADD.FTZ R126, -R203, R14 ;  /* 0x0000000ecb7e7221 */ /* 0x000fe20000010100 */
[----:B------:R-:W-:Y:S01]  /*5d60*/  F2FP.BF16.F32.PACK_AB R117, R117, R118 ;  /* 0x000000767575723e */ /* 0x000fe200000010ff */
[----:B------:R-:W-:Y:S01]  /*5d70*/  FMUL.FTZ R121, R120, R121 ;  /* 0x0000007978797220 */ /* 0x000fe20000410000 */
[C---:B------:R-:W-:Y:S01]  /*5d80*/  FADD.FTZ R118, -R203.reuse, R10 ;  /* 0x0000000acb767221 */ /* 0x040fe20000010100 */
[----:B------:R-:W-:Y:S01]  /*5d90*/  FADD.FTZ R120, -R203, R11 ;  /* 0x0000000bcb787221 */ /* 0x000fe20000010100 */
[----:B------:R-:W-:Y:S01]  /*5da0*/  FSETP.GE.FTZ.AND P1, PT, R124, RZ, PT ;  /* 0x000000ff7c00720b */ /* 0x000fe20003f36000 */
[----:B------:R-:W-:Y:S01]  /*5db0*/  FMUL.FTZ R122, R119, R122 ;  /* 0x0000007a777a7220 */ /* 0x000fe20000410000 */
[----:B------:R-:W-:Y:S01]  /*5dc0*/  FSETP.GE.FTZ.AND P0, PT, R200, RZ, PT ;  /* 0x000000ffc800720b */ /* 0x000fe20003f16000 */
[----:B-1----:R-:W-:Y:S01]  /*5dd0*/  FADD.FTZ R116, -R203, R18 ;  /* 0x00000012cb747221 */ /* 0x002fe20000010100 */
[----:B------:R-:W-:Y:S02]  /*5de0*/  FSETP.GE.FTZ.AND P5, PT, R127, RZ, PT ;  /* 0x000000ff7f00720b */ /* 0x000fe40003fb6000 */
[----:B------:R-:W-:Y:S02]  /*5df0*/  FSETP.GE.FTZ.AND P2, PT, R128, RZ, PT ;  /* 0x000000ff8000720b */ /* 0x000fe40003f56000 */
[-C--:B------:R-:W-:Y:S02]  /*5e00*/  FSEL R119, R118, R203.reuse, P1 ;  /* 0x000000cb76777208 */ /* 0x080fe40000800000 */
[----:B------:R-:W-:Y:S02]  /*5e10*/  FSEL R120, R120, R203, P6 ;  /* 0x000000cb78787208 */ /* 0x000fe40003000000 */
[----:B------:R-:W-:Y:S01]  /*5e20*/  F2FP.BF16.F32.PACK_AB R122, R121, R122 ;  /* 0x0000007a797a723e */ /* 0x000fe200000010ff */
[----:B------:R-:W-:Y:S01]  /*5e30*/  FMUL.FTZ R119, R124, R119 ;  /* 0x000000777c777220 */ /* 0x000fe20000410000 */
[-C--:B------:R-:W-:Y:S01]  /*5e40*/  FSEL R121, R196, R203.reuse, P2 ;  /* 0x000000cbc4797208 */ /* 0x080fe20001000000 */
[----:B------:R-:W-:Y:S01]  /*5e50*/  FMUL.FTZ R120, R125, R120 ;  /* 0x000000787d787220 */ /* 0x000fe20000410000 */
[----:B------:R-:W-:Y:S01]  /*5e60*/  FSEL R126, R126, R203, P5 ;  /* 0x000000cb7e7e7208 */ /* 0x000fe20002800000 */
[----:B------:R-:W-:Y:S01]  /*5e70*/  STS [R197+0x20400], R122 ;  /* 0x0204007ac5007388 */ /* 0x000fe20000000800 */
[----:B------:R-:W-:Y:S01]  /*5e80*/  FSETP.GE.FTZ.AND P1, PT, R201, RZ, PT ;  /* 0x000000ffc900720b */ /* 0x000fe20003f36000 */
[----:B------:R-:W-:Y:S01]  /*5e90*/  FMUL.FTZ R121, R128, R121 ;  /* 0x0000007980797220 */ /* 0x000fe20000410000 */
[----:B------:R-:W-:Y:S01]  /*5ea0*/  F2FP.BF16.F32.PACK_AB R120, R120, R119 ;  /* 0x000000777878723e */ /* 0x000fe200000010ff */
[----:B------:R-:W-:Y:S01]  /*5eb0*/  FMUL.FTZ R126, R127, R126 ;  /* 0x0000007e7f7e7220 */ /* 0x000fe20000410000 */
[----:B------:R-:W-:Y:S01]  /*5ec0*/  FSEL R116, R116, R203, P1 ;  /* 0x000000cb74747208 */ /* 0x000fe20000800000 */
[----:B------:R-:W-:Y:S01]  /*5ed0*/  @P0 FADD.FTZ R203, -R203, R19 ;  /* 0x00000013cbcb0221 */ /* 0x000fe20000010100 */
[----:B------:R-:W-:Y:S01]  /*5ee0*/  F2FP.BF16.F32.PACK_AB R123, R204, R123 ;  /* 0x0000007bcc7b723e */ /* 0x000fe200000010ff */
[----:B------:R-:W-:Y:S01]  /*5ef0*/  STS [R199+-0x2000], R202 ;  /* 0xffe000cac7007388 */ /* 0x000fe20000000800 */
[----:B------:R-:W-:Y:S01]  /*5f00*/  F2FP.BF16.F32.PACK_AB R121, R121, R126 ;  /* 0x0000007e7979723e */ /* 0x000fe200000010ff */
[----:B------:R-:W-:Y:S01]  /*5f10*/  FMUL.FTZ R116, R201, R116 ;  /* 0x00000074c9747220 */ /* 0x000fe20000410000 */
[----:B------:R-:W-:Y:S03]  /*5f20*/  FMUL.FTZ R203, R200, R203 ;  /* 0x000000cbc8cb7220 */ /* 0x000fe60000410000 */
[----:B------:R-:W-:Y:S01]  /*5f30*/  STS [R199+-0x1c00], R120 ;  /* 0xffe40078c7007388 */ /* 0x000fe20000000800 */
[----:B------:R-:W-:Y:S01]  /*5f40*/  IMAD.IADD R200, R209, 0x1, R92 ;  /* 0x00000001d1c87824 */ /* 0x000fe200078e025c */
[----:B------:R-:W-:Y:S04]  /*5f50*/  F2FP.BF16.F32.PACK_AB R119, R203, R116 ;  /* 0x00000074cb77723e */ /* 0x000fe800000010ff */
[----:B------:R-:W-:Y:S06]  /*5f60*/  STS [R198+-0x2000], R123 ;  /* 0xffe0007bc6007388 */ /* 0x000fec0000000800 */
[----:B------:R-:W-:Y:S06]  /*5f70*/  STS [R198+-0x1c00], R121 ;  /* 0xffe40079c6007388 */ /* 0x000fec0000000800 */
[----:B------:R-:W-:Y:S06]  /*5f80*/  STS [R130+-0x2000], R117 ;  /* 0xffe0007582007388 */ /* 0x000fec0000000800 */
[----:B------:R-:W-:Y:S01]  /*5f90*/  STS [R130+-0x1c00], R119 ;  /* 0xffe4007782007388 */ /* 0x000fe20000000800 */
[----:B------:R-:W-:Y:S06]  /*5fa0*/  BAR.SYNC.DEFER_BLOCKING 0x0 ;  /* 0x0000000000007b1d */ /* 0x000fec0000010000 */
[----:B------:R-:W-:Y:S06]  /*5fb0*/  LDSM.16.MT88.4 R84, [R223+0x22000] ;  /* 0x02200000df54783b */ /* 0x000fec0000004200 */
[----:B------:R-:W1:Y:S06]  /*5fc0*/  LDSM.16.MT88.4 R88, [R222+0x8000] ;  /* 0x00800000de58783b */ /* 0x000e6c0000004200 */
[----:B------:R-:W2:Y:S06]  /*5fd0*/  LDSM.16.MT88.4 R92, [R200] ;  /* 0x00000000c85c783b */ /* 0x000eac0000004200 */
[----:B------:R-:W3:Y:S06]  /*5fe0*/  LDSM.16.MT88.4 R96, [R222+0xa000] ;  /* 0x00a00000de60783b */ /* 0x000eec0000004200 */
[----:B------:R-:W4:Y:S06]  /*5ff0*/  LDSM.16.MT88.4 R100, [R222+0xc000] ;  /* 0x00c00000de64783b */ /* 0x000f2c0000004200 */
[----:B------:R-:W5:Y:S06]  /*6000*/  LDSM.16.MT88.4 R104, [R222+0xe000] ;  /* 0x00e00000de68783b */ /* 0x000f6c0000004200 */
[----:B------:R-:W-:Y:S06]  /*6010*/  LDSM.16.MT88.4 R108, [R223+0x22800] ;  /* 0x02280000df6c783b */ /* 0x000fec0000004200 */
[----:B------:R-:W5:Y:S01]  /*6020*/  LDSM.16.MT88.4 R112, [R222+0x8800] ;  /* 0x00880000de70783b */ /* 0x000f620000004200 */
[-C--:B-1----:R-:W-:Y:S05]  /*6030*/  HMMA.16816.F32.BF16 R20, R84, R88.reuse, R20 ;  /* 0x000000585414723c */ /* 0x082fea0000041814 */
[----:B------:R-:W1:Y:S03]  /*6040*/  LDSM.16.MT88.4 R116, [R200+0x800] ;  /* 0x00080000c874783b */ /* 0x000e660000004200 */
[C---:B--2---:R-:W-:Y:S03]  /*6050*/  HMMA.16816.F32.BF16 R24, R92.reuse, R88, R24 ;  /* 0x000000585c18723c */ /* 0x044fe60000041818 */
[----:B------:R-:W2:Y:S06]  /*6060*/  LDSM.16.MT88.4 R120, [R222+0xa800] ;  /* 0x00a80000de78783b */ /* 0x000eac0000004200 */
[----:B------:R-:W2:Y:S01]  /*6070*/  LDSM.16.MT88.4 R124, [R222+0xc800] ;  /* 0x00c80000de7c783b */ /* 0x000ea20000004200 */
[-C--:B------:R-:W-:Y:S05]  /*6080*/  HMMA.16816.F32.BF16 R28, R92, R90.reuse, R28 ;  /* 0x0000005a5c1c723c */ /* 0x080fea000004181c */
[----:B------:R-:W-:Y:S03]  /*6090*/  LDSM.16.MT88.4 R128, [R200+0x1800] ;  /* 0x00180000c880783b */ /* 0x000fe60000004200 */
[C---:B------:R-:W-:Y:S03]  /*60a0*/  HMMA.16816.F32.BF16 R32, R84.reuse, R90, R32 ;  /* 0x0000005a5420723c */ /* 0x040fe60000041820 */
[----:B------:R-:W2:Y:S05]  /*60b0*/  LDSM.16.MT88.4 R88, [R222+0xe800] ;  /* 0x00e80000de58783b */ /* 0x000eaa0000004200 */
[-C--:B---3--:R-:W-:Y:S01]  /*60c0*/  HMMA.16816.F32.BF16 R36, R84, R96.reuse, R36 ;  /* 0x000000605424723c */ /* 0x088fe20000041824 */
[----:B------:R-:W-:Y:S07]  /*60d0*/  LDSM.16.MT88.4 R196, [R222+0xd800] ;  /* 0x00d80000dec4783b */ /* 0x000fee0000004200 */
        /* <DEDUP_REMOVED lines=14> */
[----:B------:R-:W3:Y:S06]  /*61c0*/  LDSM.16.MT88.4 R84, [R223+0x23000] ;  /* 0x02300000df54783b */ /* 0x000eec0000004200 */
[----:B------:R-:W4:Y:S01]  /*61d0*/  LDSM.16.MT88.4 R104, [R222+0xd000] ;  /* 0x00d00000de68783b */ /* 0x000f220000004200 */
[-C--:B------:R-:W-:Y:S08]  /*61e0*/  HMMA.16816.F32.BF16 R20, R108, R112.reuse, R20 ;  /* 0x000000706c14723c */ /* 0x080ff00000041814 */
[C---:B-1----:R-:W-:Y:S08]  /*61f0*/  HMMA.16816.F32.BF16 R24, R116.reuse, R112, R24 ;  /* 0x000000707418723c */ /* 0x042ff00000041818 */
[-C--:B------:R-:W-:Y:S08]  /*6200*/  HMMA.16816.F32.BF16 R28, R116, R114.reuse, R28 ;  /* 0x00000072741c723c */ /* 0x080ff0000004181c */
[C---:B------:R-:W-:Y:S01]  /*6210*/  HMMA.16816.F32.BF16 R32, R108.reuse, R114, R32 ;  /* 0x000000726c20723c */ /* 0x040fe20000041820 */
[----:B------:R-:W1:Y:S07]  /*6220*/  LDSM.16.MT88.4 R112, [R222+0xf000] ;  /* 0x00f00000de70783b */ /* 0x000e6e0000004200 */
        /* <DEDUP_REMOVED lines=10> */
[-C--:B------:R-:W-:Y:S08]  /*62d0*/  HMMA.16816.F32.BF16 R68, R108, R88.reuse, R68 ;  /* 0x000000586c44723c */ /* 0x080ff00000041844 */
[C---:B------:R-:W-:Y:S08]  /*62e0*/  HMMA.16816.F32.BF16 R72, R116.reuse, R88, R72 ;  /* 0x000000587448723c */ /* 0x040ff00000041848 */
[-C--:B------:R-:W-:Y:S01]  /*62f0*/  HMMA.16816.F32.BF16 R76, R116, R90.reuse, R76 ;  /* 0x0000005a744c723c */ /* 0x080fe2000004184c */
[----:B------:R-:W5:Y:S07]  /*6300*/  LDSM.16.MT88.4 R116, [R222+0xb800] ;  /* 0x00b80000de74783b */ /* 0x000f6e0000004200 */
[----:B------:R-:W-:Y:S01]  /*6310*/  HMMA.16816.F32.BF16 R80, R108, R90, R80 ;  /* 0x0000005a6c50723c */ /* 0x000fe20000041850 */
[----:B------:R-:W5:Y:S01]  /*6320*/  LDSM.16.MT88.4 R88, [R222+0xf800] ;  /* 0x00f80000de58783b */ /* 0x000f620000004200 */
        /* <DEDUP_REMOVED lines=13> */
[-C--:B-1----:R-:W-:Y:S08]  /*6400*/  HMMA.16816.F32.BF16 R68, R84, R112.reuse, R68 ;  /* 0x000000705444723c */ /* 0x082ff00000041844 */
[C---:B------:R-:W-:Y:S08]  /*6410*/  HMMA.16816.F32.BF16 R72, R96.reuse, R112, R72 ;  /* 0x000000706048723c */ /* 0x040ff00000041848 */
[-C--:B------:R-:W-:Y:S08]  /*6420*/  HMMA.16816.F32.BF16 R76, R96, R114.reuse, R76 ;  /* 0x00000072604c723c */ /* 0x080ff0000004184c */
[----:B------:R-:W-:Y:S04]  /*6430*/  HMMA.16816.F32.BF16 R80, R84, R114, R80 ;  /* 0x000000725450723c */ /* 0x000fe80000041850 */
[----:B------:R-:W-:Y:S04]  /*6440*/  LOP3.LUT R85, R210, 0x400, R3, 0xf8, !PT ;  /* 0x00000400d2557812 */ /* 0x000fe800078ef803 */
[-C--:B--2---:R-:W-:Y:S05]  /*6450*/  HMMA.16816.F32.BF16 R20, R120, R124.reuse, R20 ;  /* 0x0000007c7814723c */ /* 0x084fea0000041814 */
[----:B------:R-:W-:Y:S03]  /*6460*/  LOP3.LUT R224, R85, R0, RZ, 0xfc, !PT ;  /* 0x0000000055e07212 */ /* 0x000fe600078efcff */
[C---:B------:R-:W-:Y:S04]  /*6470*/  HMMA.16816.F32.BF16 R24, R128.reuse, R124, R24 ;  /* 0x0000007c8018723c */ /* 0x040fe80000041818 */
[----:B------:R-:W-:Y:S04]  /*6480*/  LEA R224, R224, UR4, 0x1 ;  /* 0x00000004e0e07c11 */ /* 0x000fe8000f8e08ff */
        /* <DEDUP_REMOVED lines=78> */
.L_x_628:
[----:B------:R-:W-:Y:S01]  /*6970*/  LDSM.16.M88.4 R196, [R224+0x20000] ;  /* 0x02000000e0c4783b */ /* 0x000fe20000000200 */
[----:B------:R-:W-:Y:S01]  /*6980*/  PLOP3.LUT P1, PT, PT, PT, UP0, 0x80, 0x8 ;  /* 0x000000000008781c */ /* 0x000fe20003f2f008 */
[----:B------:R-:W-:Y:S01]  /*6990*/  IMAD R247, R228, UR9, RZ ;  /* 0x00000009e4f77c24 */ /* 0x000fe2000f8e02ff */
[----:B------:R-:W-:Y:S01]  /*69a0*/  PLOP3.LUT P0, PT, PT, PT, UP0, 0x80, 0x8 ;  /* 0x000000000008781c */ /* 0x000fe20003f0f008 */
[----:B------:R-:W1:Y:S01]  /*69b0*/  LDSM.16.MT88.4 R16, [R222+0x10000] ;  /* 0x01000000de10783b */ /* 0x000e620000004200 */
[----:B------:R-:W-:Y:S01]  /*69c0*/  IMAD.IADD R225, R2, 0x1, R224 ;  /* 0x0000000102e17824 */ /* 0x000fe200078e02e0 */
[----:B------:R-:W-:Y:S01]  /*69d0*/  PLOP3.LUT P2, PT, PT, PT, UP0, 0x80, 0x8 ;  /* 0x000000000008781c */ /* 0x000fe20003f4f008 */
[----:B------:R-:W-:Y:S01]  /*69e0*/  UISETP.GT.AND UP1, UPT, UR39, UR50, UPT ;  /* 0x000000322700728c */ /* 0x000fe2000bf24270 */
[----:B------:R-:W2:Y:S01]  /*69f0*/  LDSM.16.M88.4 R124, [R224+0x21000] ;  /* 0x02100000e07c783b */ /* 0x000ea20000000200 */
[----:B------:R-:W-:Y:S03]  /*6a00*/  SHF.R.U32.HI R120, RZ, 0x2, R211 ;  /* 0x00000002ff787819 */ /* 0x000fe600000116d3 */
[----:B------:R-:W3:Y:S02]  /*6a10*/  LDSM.16.MT88.4 R96, [R222+0x12000] ;  /* 0x01200000de60783b */ /* 0x000ee40000004200 */
[----:B------:R-:W-:Y:S02]  /*6a20*/  @P1 LOP3.LUT R121, R208, 0x30, RZ, 0xc0, !PT ;  /* 0x00000030d0791812 */ /* 0x000fe400078ec0ff */
[----:B------:R-:W4:Y:S01]  /*6a30*/  LDSM.16.MT88.4 R112, [R222+0x14000] ;  /* 0x01400000de70783b */ /* 0x000f220000004200 */
[----:B------:R-:W-:Y:S02]  /*6a40*/  PLOP3.LUT P1, PT, PT, PT, UP0, 0x80, 0x8 ;  /* 0x000000000008781c */ /* 0x000fe40003f2f008 */
[----:B------:R-:W-:Y:S01]  /*6a50*/  @P0 LOP3.LUT R239, R121, 0x7, R120, 0xf8, !PT ;  /* 0x0000000779ef0812 */ /* 0x000fe200078ef878 */
[----:B------:R-:W4:Y:S01]  /*6a60*/  LDSM.16.MT88.4 R128, [R222+0x16000] ;  /* 0x01600000de80783b */ /* 0x000f220000004200 */
[----:B------:R-:W-:Y:S03]  /*6a70*/  PLOP3.LUT P0, PT, PT, PT, UP0, 0x80, 0x8 ;  /* 0x000000000008781c */ /* 0x000fe60003f0f008 */
        /* <DEDUP_REMOVED lines=14> */
[C---:B------:R-:W-:Y:S01]  /*6b60*/  HMMA.16816.F32.BF16 R120, R124.reuse, R128, RZ ;  /* 0x000000807c78723c */ /* 0x040fe200000418ff */
[----:B------:R-:W-:Y:S02]  /*6b70*/  IMAD.MOV.U32 R128, RZ, RZ, 0x4 ;  /* 0x00000004ff807424 */ /* 0x000fe400078e00ff */
[----:B------:R-:W-:Y:S02]  /*6b80*/  IMAD.U32 R129, R247, -0x40, RZ ;  /* 0xffffffc0f7817824 */ /* 0x000fe400078e00ff */
[----:B------:R-:W-:Y:S01]  /*6b90*/  @P2 IMAD.WIDE.U32 R204, R239, R128, UR58 ;  /* 0x0000003aefcc2e25 */ /* 0x000fe2000f8e0080 */
[----:B------:R-:W-:Y:S01]  /*6ba0*/  @UP0 UMOV UR58, UR19 ;  /* 0x00000013003a0c82 */ /* 0x000fe20008000000 */
[----:B------:R-:W-:Y:S01]  /*6bb0*/  @UP0 UMOV UR59, UR18 ;  /* 0x00000012003b0c82 */ /* 0x000fe20008000000 */
[-C--:B------:R-:W-:Y:S01]  /*6bc0*/  HMMA.16816.F32.BF16 R124, R124, R130.reuse, RZ ;  /* 0x000000827c7c723c */ /* 0x080fe200000418ff */
[C---:B------:R-:W-:Y:S01]  /*6bd0*/  LEA R250, P5, R129.reuse, R250, 0x2 ;  /* 0x000000fa81fa7211 */ /* 0x040fe200078a10ff */
[----:B------:R-:W5:Y:S03]  /*6be0*/  @P1 LDG.E R238, desc[UR36][R204.64+-0x100] ;  /* 0xffff0024ccee1981 */ /* 0x000f66000c1e1900 */
[----:B------:R-:W-:Y:S01]  /*6bf0*/  LEA.HI.X.SX32 R251, R129, R251, 0x2, P5 ;  /* 0x000000fb81fb7211 */ /* 0x000fe200028f16ff */
[----:B------:R1:W5:Y:S02]  /*6c00*/  @P0 LDG.E R237, desc[UR36][R204.64+-0xe0] ;  /* 0xffff2024cced0981 */ /* 0x000364000c1e1900 */
[----:B------:R-:W-:Y:S02]  /*6c10*/  HMMA.16816.F32.BF16 R128, R196, R130, RZ ;  /* 0x00000082c480723c */ /* 0x000fe400000418ff */
[----:B------:R-:W2:Y:S04]  /*6c20*/  LDSM.16.M88.4 R196, [R225+0x20000] ;  /* 0x02000000e1c4783b */ /* 0x000ea80000000200 */
[----:B-1----:R1:W3:Y:S02]  /*6c30*/  LDSM.16.M88.4 R204, [R225+0x21000] ;  /* 0x02100000e1cc783b */ /* 0x0022e40000000200 */
[-C--:B--2---:R-:W-:Y:S03]  /*6c40*/  HMMA.16816.F32.BF16 R4, R196, R200.reuse, R4 ;  /* 0x000000c8c404723c */ /* 0x084fe60000041804 */
[----:B-1----:R-:W-:Y:S05]  /*6c50*/  IMAD.IADD R225, R209, 0x1, R224 ;  /* 0x00000001d1e17824 */ /* 0x002fea00078e02e0 */
[C---:B---3--:R-:W-:Y:S08]  /*6c60*/  HMMA.16816.F32.BF16 R8, R204.reuse, R200, R8 ;  /* 0x000000c8cc08723c */ /* 0x048ff00000041808 */
        /* <DEDUP_REMOVED lines=18> */
[----:B------:R1:W-:Y:S04]  /*6d90*/  LDSM.16.M88.4 R196, [R225+0x20000] ;  /* 0x02000000e1c4783b */ /* 0x0003e80000000200 */
[----:B------:R-:W2:Y:S01]  /*6da0*/  LDSM.16.MT88.4 R200, [R222+0x11000] ;  /* 0x01100000dec8783b */ /* 0x000ea20000004200 */
[----:B-1----:R-:W-:Y:S02]  /*6db0*/  IMAD.IADD R225, R2, 0x1, R225 ;  /* 0x0000000102e17824 */ /* 0x002fe400078e02e1 */
        /* <DEDUP_REMOVED lines=40> */
[----:B------:R-:W-:Y:S04]  /*7040*/  IMAD.SHL.U32 R201, R247, 0x8, RZ ;  /* 0x00000008f7c97824 */ /* 0x000fe800078e00ff */
[-C--:B------:R-:W-:Y:S03]  /*7050*/  HMMA.16816.F32.BF16 R124, R204, R202.reuse, R124 ;  /* 0x000000cacc7c723c */ /* 0x080fe6000004187c */
[C---:B------:R-:W-:Y:S04]  /*7060*/  LEA R200, P0, R201.reuse, R250, 0x2 ;  /* 0x000000fac9c87211 */ /* 0x040fe800078010ff */
[----:B------:R-:W-:Y:S01]  /*7070*/  LEA.HI.X.SX32 R201, R201, R251, 0x2, P0 ;  /* 0x000000fbc9c97211 */ /* 0x000fe200000f16ff */
        /* <DEDUP_REMOVED lines=18> */
[C---:B-1----:R-:W-:Y:S03]  /*71a0*/  LEA.HI.X.SX32 R5, R247.reuse, R203, 0x5, P0 ;  /* 0x000000cbf7057211 */ /* 0x042fe600000f2eff */
[C---:B------:R-:W-:Y:S02]  /*71b0*/  IMAD.WIDE R200, R247.reuse, -0xc0, R4 ;  /* 0xffffff40f7c87825 */ /* 0x040fe400078e0204 */
[----:B------:R1:W-:Y:S01]  /*71c0*/  REDG.E.ADD.F32.FTZ.RN.STRONG.GPU desc[UR36][R4.64], R11 ;  /* 0x0000000b040079a6 */ /* 0x0003e2000c12f324 */
[C---:B------:R-:W-:Y:S03]  /*71d0*/  LEA R196, P0, R247.reuse, R200, 0x5 ;  /* 0x000000c8f7c47211 */ /* 0x040fe600078028ff */
[----:B------:R-:W-:Y:S01]  /*71e0*/  REDG.E.ADD.F32.FTZ.RN.STRONG.GPU desc[UR36][R250.64+0x80], R16 ;  /* 0x00008010fa0079a6 */ /* 0x000fe2000c12f324 */
[C---:B------:R-:W-:Y:S03]  /*71f0*/  LEA.HI.X.SX32 R197, R247.reuse, R201, 0x5, P0 ;  /* 0x000000c9f7c57211 */ /* 0x040fe600000f2eff */
[----:B------:R1:W-:Y:S01]  /*7200*/  REDG.E.ADD.F32.FTZ.RN.STRONG.GPU desc[UR36][R200.64+0x80], R17 ;  /* 0x00008011c80079a6 */ /* 0x0003e2000c12f324 */
        /* <DEDUP_REMOVED lines=78> */
[----:B------:R-:W-:Y:S01]  /*76f0*/  LDSM.16.MT88.4 R84, [R222+0x4000] ;  /* 0x00400000de54783b */ /* 0x000fe20000004200 */
[C---:B--2---:R-:W-:Y:S03]  /*7700*/  IMAD.WIDE R200, R247.reuse, -0xc0, R10 ;  /* 0xffffff40f7c87825 */ /* 0x044fe600078e020a */
        /* <DEDUP_REMOVED lines=8> */
[C---:B---3--:R-:W-:Y:S01]  /*7790*/  LEA R16, P0, R247.reuse, R88, 0x5 ;  /* 0x00000058f7107211 */ /* 0x048fe200078028ff */
[----:B------:R-:W-:Y:S03]  /*77a0*/  LDSM.16.MT88.4 R8, [R222] ;  /* 0x00000000de08783b */ /* 0x000fe60000004200 */
        /* <DEDUP_REMOVED lines=8> */
[C---:B----4-:R-:W-:Y:S01]  /*7830*/  LEA R18, P0, R247.reuse, R206, 0x5 ;  /* 0x000000cef7127211 */ /* 0x050fe200078028ff */
        /* <DEDUP_REMOVED lines=35> */
[----:B------:R-:W1:Y:S01]  /*7a70*/  LDSM.16.MT88.4 R4, [R223+0x20000] ;  /* 0x02000000df04783b */ /* 0x000e620000004200 */
[----:B------:R-:W-:Y:S01]  /*7a80*/  LEA.HI.X.SX32 R15, R247, R225, 0x5, P0 ;  /* 0x000000e1f70f7211 */ /* 0x000fe200000f2eff */
[----:B------:R-:W-:Y:S01]  /*7a90*/  @P3 VIADD R120, R223, 0xffffffc0 ;  /* 0xffffffc0df783836 */ /* 0x000fe20000000000 */
[C---:B------:R-:W-:Y:S01]  /*7aa0*/  LEA R100, P0, R247.reuse, R14, 0x5 ;  /* 0x0000000ef7647211 */ /* 0x040fe200078028ff */
[----:B------:R-:W-:Y:S03]  /*7ab0*/  REDG.E.ADD.F32.FTZ.RN.STRONG.GPU desc[UR36][R224.64+0x380], R130 ;  /* 0x00038082e00079a6 */ /* 0x000fe6000c12f324 */
[C---:B------:R-:W-:Y:S01]  /*7ac0*/  LEA.HI.X.SX32 R101, R247.reuse, R15, 0x5, P0 ;  /* 0x0000000ff7657211 */ /* 0x040fe200000f2eff */
[----:B------:R-:W-:Y:S01]  /*7ad0*/  REDG.E.ADD.F32.FTZ.RN.STRONG.GPU desc[UR36][R14.64+0x380], R131 ;  /* 0x000380830e0079a6 */ /* 0x000fe2000c12f324 */
[C---:B------:R-:W-:Y:S03]  /*7ae0*/  LEA R202, P0, R247.reuse, R100, 0x5 ;  /* 0x00000064f7ca7211 */ /* 0x040fe600078028ff */
[----:B------:R-:W2:Y:S01]  /*7af0*/  LDSM.16.MT88.4 R12, [R120+0x20000] ;  /* 0x02000000780c783b */ /* 0x000ea20000004200 */
[C---:B------:R-:W-:Y:S02]  /*7b00*/  LEA.HI.X.SX32 R203, R247.reuse, R101, 0x5, P0 ;  /* 0x00000065f7cb7211 */ /* 0x040fe400000f2eff */
[C---:B------:R-:W-:Y:S01]  /*7b10*/  LEA R102, P0, R247.reuse, R202, 0x5 ;  /* 0x000000caf7667211 */ /* 0x040fe200078028ff */
[----:B------:R-:W3:Y:S03]  /*7b20*/  LDSM.16.MT88.4 R92, [R223+0x20800] ;  /* 0x02080000df5c783b */ /* 0x000ee60000004200 */
[C---:B------:R-:W-:Y:S01]  /*7b30*/  LEA.HI.X.SX32 R103, R247.reuse, R203, 0x5, P0 ;  /* 0x000000cbf7677211 */ /* 0x040fe200000f2eff */
[----:B------:R-:W-:Y:S01]  /*7b40*/  LDSM.16.MT88.4 R112, [R120+0x21800] ;  /* 0x021800007870783b */ /* 0x000fe20000004200 */
[C---:B------:R-:W-:Y:S03]  /*7b50*/  LEA R104, P0, R247.reuse, R102, 0x5 ;  /* 0x00000066f7687211 */ /* 0x040fe600078028ff */
[----:B------:R-:W-:Y:S01]  /*7b60*/  LDSM.16.MT88.4 R116, [R222+0x5800] ;  /* 0x00580000de74783b */ /* 0x000fe20000004200 */
[----:B------:R-:W-:Y:S03]  /*7b70*/  LEA.HI.X.SX32 R105, R247, R103, 0x5, P0 ;  /* 0x00000067f7697211 */ /* 0x000fe600000f2eff */
[----:B------:R-:W-:Y:S04]  /*7b80*/  REDG.E.ADD.F32.FTZ.RN.STRONG.GPU desc[UR36][R100.64+0x380], R124 ;  /* 0x0003807c640079a6 */ /* 0x000fe8000c12f324 */
[----:B------:R-:W-:Y:S04]  /*7b90*/  REDG.E.ADD.F32.FTZ.RN.STRONG.GPU desc[UR36][R202.64+0x380], R125 ;  /* 0x0003807dca0079a6 */ /* 0x000fe8000c12f324 */
[----:B------:R-:W-:Y:S01]  /*7ba0*/  REDG.E.ADD.F32.FTZ.RN.STRONG.GPU desc[UR36][R102.64+0x380], R126 ;  /* 0x0003807e660079a6 */ /* 0x000fe2000c12f324 */
[-C--:B-1----:R-:W-:Y:S03]  /*7bb0*/  HMMA.16816.F32.BF16 R132, R4, R8.reuse, R132 ;  /* 0x000000080484723c */ /* 0x082fe60000041884 */
[----:B------:R-:W1:Y:S04]  /*7bc0*/  LDSM.16.MT88.4 R100, [R120+0x20800] ;  /* 0x020800007864783b */ /* 0x000e680000004200 */
[----:B------:R-:W-:Y:S04]  /*7bd0*/  REDG.E.ADD.F32.FTZ.RN.STRONG.GPU desc[UR36][R104.64+0x380], R127 ;  /* 0x0003807f680079a6 */ /* 0x000fe8000c12f324 */
[----:B------:R-:W4:Y:S01]  /*7be0*/  LDSM.16.MT88.4 R104, [R222+0x2800] ;  /* 0x00280000de68783b */ /* 0x000f220000004200 */
        /* <DEDUP_REMOVED lines=22> */
[C---:B-1----:R-:W-:Y:S08]  /*7d50*/  HMMA.16816.F32.BF16 R136, R100.reuse, R96, R136 ;  /* 0x000000606488723c */ /* 0x042ff00000041888 */
[-C--:B------:R-:W-:Y:S08]  /*7d60*/  HMMA.16816.F32.BF16 R140, R100, R98.reuse, R140 ;  /* 0x00000062648c723c */ /* 0x080ff0000004188c */
[C---:B------:R-:W-:Y:S01]  /*7d70*/  HMMA.16816.F32.BF16 R144, R92.reuse, R98, R144 ;  /* 0x000000625c90723c */ /* 0x040fe20000041890 */
[----:B------:R-:W1:Y:S07]  /*7d80*/  LDSM.16.MT88.4 R96, [R222+0x7000] ;  /* 0x00700000de60783b */ /* 0x000e6e0000004200 */
[-C--:B----4-:R-:W-:Y:S08]  /*7d90*/  HMMA.16816.F32.BF16 R148, R92, R104.reuse, R148 ;  /* 0x000000685c94723c */ /* 0x090ff00000041894 */
        /* <DEDUP_REMOVED lines=14> */
[----:B------:R-:W4:Y:S07]  /*7e80*/  LDSM.16.MT88.4 R8, [R222+0x7800] ;  /* 0x00780000de08783b */ /* 0x000f2e0000004200 */
        /* <DEDUP_REMOVED lines=18> */
[-C--:B---3--:R-:W-:Y:S05]  /*7fb0*/  HMMA.16816.F32.BF16 R132, R104, R108.reuse, R132 ;  /* 0x0000006c6884723c */ /* 0x088fea0000041884 */
[----:B------:R-:W-:Y:S02]  /*7fc0*/  LOP3.LUT R5, R4, 0x38, R211, 0x78, !PT ;  /* 0x0000003804057812 */ /* 0x000fe400078e78d3 */
[C---:B------:R-:W-:Y:S01]  /*7fd0*/  LOP3.LUT R4, R244.reuse, 0x40, RZ, 0xfc, !PT ;  /* 0x00000040f4047812 */ /* 0x040fe200078efcff */
[C---:B------:R-:W-:Y:S04]  /*7fe0*/  HMMA.16816.F32.BF16 R136, R112.reuse, R108, R136 ;  /* 0x0000006c7088723c */ /* 0x040fe80000041888 */
[----:B------:R-:W-:Y:S04]  /*7ff0*/  LOP3.LUT R5, R5, 0x1e00, R230, 0xf8, !PT ;  /* 0x00001e0005057812 */ /* 0x000fe800078ef8e6 */
        /* <DEDUP_REMOVED lines=74> */
.L_x_629:
[----:B------:R-:W-:Y:S01]  /*84a0*/  IADD3 R236, PT, PT, R236, -0x40, RZ ;  /* 0xffffffc0ecec7810 */ /* 0x000fe20007ffe0ff */
[----:B------:R-:W-:Y:S06]  /*84b0*/  BRA.U UP1, `(.L_x_630) ;  /* 0xffffffb901987547 */ /* 0x000fec000b83ffff */
[----:B------:R-:W2:Y:S01]  /*84c0*/  S2R R0, SR_TID.X ;  /* 0x0000000000007919 */ /* 0x000ea20000002100 */
[C---:B------:R-:W-:Y:S01]  /*84d0*/  SHF.L.U32 R2, R211.reuse, 0x4, RZ ;  /* 0x00000004d3027819 */ /* 0x040fe200000006ff */
[----:B------:R-:W3:Y:S01]  /*84e0*/  LDCU UR8, c[0x0][0x500] ;  /* 0x0000a000ff0877ac */ /* 0x000ee20008000800 */
[C---:B------:R-:W-:Y:S02]  /*84f0*/  SHF.L.U32 R3, R211.reuse, 0x5, RZ ;  /* 0x00000005d3037819 */ /* 0x040fe400000006ff */
[----:B------:R-:W-:Y:S01]  /*8500*/  LOP3.LUT R5, R2, 0x1c0, RZ, 0xc0, !PT ;  /* 0x000001c002057812 */ /* 0x000fe200078ec0ff */
[----:B------:R-:W4:Y:S01]  /*8510*/  LDCU UR9, c[0x0][0x4fc] ;  /* 0x00009f80ff0977ac */ /* 0x000f220008000800 */
[C---:B------:R-:W-:Y:S02]  /*8520*/  LOP3.LUT P0, RZ, R211.reuse, 0x10, RZ, 0xc0, !PT ;  /* 0x00000010d3ff7812 */ /* 0x040fe4000780c0ff */
[----:B------:R-:W-:Y:S01]  /*8530*/  SHF.L.U32 R211, R211, 0x1, RZ ;  /* 0x00000001d3d37819 */ /* 0x000fe200000006ff */
[----:B------:R-:W-:Y:S01]  /*8540*/  UISETP.NE.AND UP0, UPT, UR43, -0x1, UPT ;  /* 0xffffffff2b00788c */ /* 0x000fe2000bf05270 */
[----:B------:R-:W-:Y:S01]  /*8550*/  LOP3.LUT R2, R3, 0x400, RZ, 0xc0, !PT ;  /* 0x0000040003027812 */ /* 0x000fe200078ec0ff */
[----:B------:R-:W-:Y:S01]  /*8560*/  UMOV UR28, UR22 ;  /* 0x00000016001c7c82 */ /* 0x000fe20008000000 */
[----:B------:R-:W-:-:S02]  /*8570*/  UISETP.NE.AND UP1, UPT, UR43, -0x1, UPT ;  /* 0xffffffff2b00788c */ /* 0x000fc4000bf25270 */
[--C-:B------:R-:W-:Y:S01]  /*8580*/  LOP3.LUT R2, R2, 0x6, R211.reuse, 0xf8, !PT ;  /* 0x0000000602027812 */ /* 0x100fe200078ef8d3 */
        /* <DEDUP_REMOVED lines=32> */
[----:B------:R-:W-:Y:S01]  /*8790*/  IADD3 R2, PT, PT, R3, 0x10000, RZ ;  /* 0x0001000003027810 */ /* 0x000fe20007ffe0ff */
[----:B------:R-:W-:Y:S01]  /*87a0*/  FMUL.FTZ R153, R153, UR8 ;  /* 0x0000000899997c20 */ /* 0x000fe20008410000 */
[----:B------:R-:W-:Y:S01]  /*87b0*/  F2FP.BF16.F32.PACK_AB R134, R135, R134 ;  /* 0x000000868786723e */ /* 0x000fe200000010ff */
[----:B------:R-:W-:Y:S01]  /*87c0*/  FMUL.FTZ R154, R154, UR8 ;  /* 0x000000089a9a7c20 */ /* 0x000fe20008410000 */
[----:B------:R-:W-:Y:S01]  /*87d0*/  IADD3 R5, PT, PT, R3, 0x10040, RZ ;  /* 0x0001004003057810 */ /* 0x000fe20007ffe0ff */
[----:B------:R-:W-:Y:S01]  /*87e0*/  FMUL.FTZ R155, R155, UR8 ;  /* 0x000000089b9b7c20 */ /* 0x000fe20008410000 */
[----:B------:R-:W-:Y:S01]  /*87f0*/  F2FP.BF16.F32.PACK_AB R144, R145, R144 ;  /* 0x000000909190723e */ /* 0x000fe200000010ff */
[----:B------:R-:W-:Y:S01]  /*8800*/  FMUL.FTZ R156, R156, UR8 ;  /* 0x000000089c9c7c20 */ /* 0x000fe20008410000 */
[----:B------:R-:W-:Y:S01]  /*8810*/  F2FP.BF16.F32.PACK_AB R146, R147, R146 ;  /* 0x000000929392723e */ /* 0x000fe200000010ff */
[----:B------:R-:W-:Y:S01]  /*8820*/  FMUL.FTZ R157, R157, UR8 ;  /* 0x000000089d9d7c20 */ /* 0x000fe20008410000 */
[----:B------:R-:W-:Y:S01]  /*8830*/  @P0 IADD3 R5, PT, PT, R2, -0x40, RZ ;  /* 0xffffffc002050810 */ /* 0x000fe20007ffe0ff */
        /* <DEDUP_REMOVED lines=63> */
[----:B----4-:R-:W-:Y:S01]  /*8c30*/  FMUL.FTZ R20, R20, UR9 ;  /* 0x0000000914147c20 */ /* 0x010fe20008410000 */
        /* <DEDUP_REMOVED lines=144> */
[----:B--2---:R-:W-:-:S02]  /*9540*/  @UP0 UIMAD.WIDE.U32 UR18, UR16, UR10, URZ ;  /* 0x0000000a101202a5 */ /* 0x004fc4000f8e00ff */
[----:B------:R1:W-:Y:S01]  /*9550*/  STS [R3+0x1c000], R52 ;  /* 0x01c0003403007388 */ /* 0x0003e20000000800 */
[----:B------:R-:W-:-:S03]  /*9560*/  @UP0 UIMAD UR16, UR16, UR11, URZ ;  /* 0x0000000b101002a4 */ /* 0x000fc6000f8e02ff */
[----:B------:R1:W-:Y:S01]  /*9570*/  STS [R3+0x1c400], R54 ;  /* 0x01c4003603007388 */ /* 0x0003e20000000800 */
[----:B------:R-:W-:-:S03]  /*9580*/  @UP0 UIADD3 UR16, UPT, UPT, UR19, UR16, URZ ;  /* 0x0000001013100290 */ /* 0x000fc6000fffe0ff */
        /* <DEDUP_REMOVED lines=25> */
.L_x_631:
        /* <DEDUP_REMOVED lines=12> */
.L_x_632:
[----:B------:R-:W2:Y:S01]  /*97e0*/  LDCU.64 UR8, c[0x0][0x5c8] ;  /* 0x0000b900ff0877ac */ /* 0x000ea20008000a00 */
[----:B------:R-:W-:-:S04]  /*97f0*/  UIADD3 UR12, UPT, UPT, UR41, UR43, URZ ;  /* 0x0000002b290c7290 */ /* 0x000fc8000fffe0ff */
[----:B--2---:R-:W-:Y:S02]  /*9800*/  UIMAD.WIDE.U32 UR20, UR12, UR8, URZ ;  /* 0x000000080c1472a5 */ /* 0x004fe4000f8e00ff */
[----:B------:R-:W-:-:S04]  /*9810*/  UIMAD UR12, UR12, UR9, URZ ;  /* 0x000000090c0c72a4 */ /* 0x000fc8000f8e02ff */
[----:B------:R-:W-:-:S06]  /*9820*/  UIADD3 UR12, UPT, UPT, UR21, UR12, URZ ;  /* 0x0000000c150c7290 */ /* 0x000fcc000fffe0ff */
[----:B-1----:R-:W-:-:S07]  /*9830*/  MOV R5, UR12 ;  /* 0x0000000c00057c02 */ /* 0x002fce0008000f00 */
.L_x_633:
        /* <DEDUP_REMOVED lines=59> */
.L_x_635:
[----:B------:R-:W-:Y:S05]  /*9bf0*/  BSYNC.RECONVERGENT B0 ;  /* 0x0000000000007941 */ /* 0x000fea0003800200 */
.L_x_634:
        /* <DEDUP_REMOVED lines=21> */
.L_x_637:
[----:B------:R-:W-:Y:S05]  /*9d50*/  BSYNC.RECONVERGENT B0 ;  /* 0x0000000000007941 */ /* 0x000fea0003800200 */
.L_x_636:
        /* <DEDUP_REMOVED lines=25> */
.L_x_639:
[----:B------:R-:W-:Y:S05]  /*9ef0*/  BSYNC.RECONVERGENT B0 ;  /* 0x0000000000007941 */ /* 0x000fea0003800200 */
.L_x_638:
        /* <DEDUP_REMOVED lines=18> */
.L_x_607:
[----:B------:R-:W-:Y:S05]  /*a020*/  BSYNC.RECONVERGENT B1 ;  /* 0x0000000000017941 */ /* 0x000fea0003800200 */
.L_x_585:
        /* <DEDUP_REMOVED lines=11> */
.L_x_641:
        /* <DEDUP_REMOVED lines=10> */
.L_x_1271:


//--------------------- .text._ZN5flash44flash_bwd_dq_dk_dv_loop_seqk_parallel_kernelI23Flash_bwd_kernel_traitsILi256ELi64ELi64ELi8ELi4ELi2ELi2ELb0ELb1EN7cutlass10bfloat16_tE19Flash_kernel_traitsILi256ELi64ELi64ELi8ES3_EELb0ELb1ELb0ELb0ELb0ELb0ELb1EEEvNS_16Flash_bwd_paramsE --------------------------
	.section	.text._ZN5flash44flash_bwd_dq_dk_dv_loop_seqk_parallel_kernelI23Flash_bwd_kernel_traitsILi256ELi64ELi64ELi8ELi4ELi2ELi2ELb0ELb1EN7cutlass10bfloat16_tE19Flash_kernel_traitsILi256ELi64ELi64ELi8ES3_EELb0ELb1ELb0ELb0ELb0ELb0ELb1EEEvNS_16Flash_bwd_paramsE,"ax",@progbits
	.align	128
        .global         _ZN5flash44flash_bwd_dq_dk_dv_loop_seqk_parallel_kernelI23Flash_bwd_kernel_traitsILi256ELi64ELi64ELi8ELi4ELi2ELi2ELb0ELb1EN7cutlass10bfloat16_tE19Flash_kernel_traitsILi256ELi64ELi64ELi8ES3_EELb0ELb1ELb0ELb0ELb0ELb0ELb1EEEvNS_16Flash_bwd_paramsE
        .type           _ZN5flash44flash_bwd_dq_dk_dv_loop_seqk_parallel_kernelI23Flash_bwd_kernel_traitsILi256ELi64ELi64ELi8ELi4ELi2ELi2ELb0ELb1EN7cutlass10bfloat16_tE19Flash_kernel_traitsILi256ELi64ELi64ELi8ES3_EELb0ELb1ELb0ELb0ELb0ELb0ELb1EEEvNS_16Flash_bwd_paramsE,@function
        .size           _ZN5flash44flash_bwd_dq_dk_dv_loop_seqk_parallel_kernelI23Flash_bwd_kernel_traitsILi256ELi64ELi64ELi8ELi4ELi2ELi2ELb0ELb1EN7cutlass10bfloat16_tE19Flash_kernel_traitsILi256ELi64ELi64ELi8ES3_EELb0ELb1ELb0ELb0ELb0ELb0ELb1EEEvNS_16Flash_bwd_paramsE,(.L_x_1272 - _ZN5flash44flash_bwd_dq_dk_dv_loop_seqk_parallel_kernelI23Flash_bwd_kernel_traitsILi256ELi64ELi64ELi8ELi4ELi2ELi2ELb0ELb1EN7cutlass10bfloat16_tE19Flash_kernel_traitsILi256ELi64ELi64ELi8ES3_EELb0ELb1ELb0ELb0ELb0ELb0ELb1EEEvNS_16Flash_bwd_paramsE)
        .other          _ZN5flash44flash_bwd_dq_dk_dv_loop_seqk_parallel_kernelI23Flash_bwd_kernel_traitsILi256ELi64ELi64ELi8ELi4ELi2ELi2ELb0ELb1EN7cutlass10bfloat16_tE19Flash_kernel_traitsILi256ELi64ELi64ELi8ES3_EELb0ELb1ELb0ELb0ELb0ELb0ELb1EEEvNS_16Flash_bwd_paramsE,@"STO_CUDA_ENTRY STV_DEFAULT"
_ZN5flash44flash_bwd_dq_dk_dv_loop_seqk_parallel_kernelI23Flash_bwd_kernel_traitsILi256ELi64ELi64ELi8ELi4ELi2ELi2ELb0ELb1EN7cutlass10bfloat16_tE19Flash_kernel_traitsILi256ELi64ELi64ELi8ES3_EELb0ELb1ELb0ELb0ELb0ELb0ELb1EEEvNS_16Flash_bwd_paramsE:
.text._ZN5flash44flash_bwd_dq_dk_dv_loop_seqk_parallel_kernelI23Flash_bwd_kernel_traitsILi256ELi64ELi64ELi8ELi4ELi2ELi2ELb0ELb1EN7cutlass10bfloat16_tE19Flash_kernel_traitsILi256ELi64ELi64ELi8ES3_EELb0ELb1ELb0ELb0ELb0ELb0ELb1EEEvNS_16Flash_bwd_paramsE:
        /* <DEDUP_REMOVED lines=48> */
.L_x_698:
        /* <DEDUP_REMOVED lines=54> */
.L_x_642:
        /* <DEDUP_REMOVED lines=34> */
.L_x_644:
[----:B------:R-:W1:Y:S01]  /*0880*/  LDCU.64 UR14, c[0x0][0x3b8] ;  /* 0x00007700ff0e77ac */ /* 0x000e620008000a00 */
[----:B------:R-:W-:-:S04]  /*0890*/  UIADD3 UR8, UPT, UPT, UR40, UR44, URZ ;  /* 0x0000002c28087290 */ /* 0x000fc8000fffe0ff */
[----:B-1----:R-:W-:Y:S02]  /*08a0*/  UIMAD.WIDE.U32 UR54, UR8, UR14, URZ ;  /* 0x0000000e083672a5 */ /* 0x002fe4000f8e00ff */
[----:B------:R-:W-:-:S04]  /*08b0*/  UIMAD UR8, UR8, UR15, URZ ;  /* 0x0000000f080872a4 */ /* 0x000fc8000f8e02ff */
[----:B------:R-:W-:-:S06]  /*08c0*/  UIADD3 UR8, UPT, UPT, UR55, UR8, URZ ;  /* 0x0000000837087290 */ /* 0x000fcc000fffe0ff */
[----:B------:R-:W-:Y:S02]  /*08d0*/  MOV R7, UR8 ;  /* 0x0000000800077c02 */ /* 0x000fe40008000f00 */
.L_x_645:
        /* <DEDUP_REMOVED lines=40> */
.L_x_646:
[----:B------:R-:W1:Y:S01]  /*0b60*/  LDCU.64 UR12, c[0x0][0x3c0] ;  /* 0x00007800ff0c77ac */ /* 0x000e620008000a00 */
[----:B------:R-:W-:-:S04]  /*0b70*/  UIADD3 UR8, UPT, UPT, UR40, UR44, URZ ;  /* 0x0000002c28087290 */ /* 0x000fc8000fffe0ff */
[----:B-1----:R-:W-:Y:S02]  /*0b80*/  UIMAD.WIDE.U32 UR52, UR8, UR12, URZ ;  /* 0x0000000c083472a5 */ /* 0x002fe4000f8e00ff */
[----:B------:R-:W-:-:S04]  /*0b90*/  UIMAD UR8, UR8, UR13, URZ ;  /* 0x0000000d080872a4 */ /* 0x000fc8000f8e02ff */
[----:B------:R-:W-:-:S06]  /*0ba0*/  UIADD3 UR8, UPT, UPT, UR53, UR8, URZ ;  /* 0x0000000835087290 */ /* 0x000fcc000fffe0ff */
[----:B------:R-:W-:-:S07]  /*0bb0*/  MOV R8, UR8 ;  /* 0x0000000800087c02 */ /* 0x000fce0008000f00 */
.L_x_647:
        /* <DEDUP_REMOVED lines=27> */
.L_x_648:
[----:B------:R-:W-:Y:S02]  /*0d70*/  IMAD R19, R25, UR19, RZ ;  /* 0x0000001319137c24 */ /* 0x000fe4000f8e02ff */
[----:B------:R-:W-:-:S05]  /*0d80*/  IMAD.WIDE.U32 R14, R24, UR19, RZ ;  /* 0x00000013180e7c25 */ /* 0x000fca000f8e00ff */
[----:B------:R-:W-:-:S07]  /*0d90*/  IADD3 R19, PT, PT, R15, R19, RZ ;  /* 0x000000130f137210 */ /* 0x000fce0007ffe0ff */
.L_x_649:
        /* <DEDUP_REMOVED lines=20> */
.L_x_650:
[----:B------:R-:W1:Y:S01]  /*0ee0*/  LDCU UR55, c[0x0][0x434] ;  /* 0x00008680ff3777ac */ /* 0x000e620008000800 */
[----:B------:R-:W-:-:S04]  /*0ef0*/  UIMAD UR8, UR45, UR20, UR27 ;  /* 0x000000142d0872a4 */ /* 0x000fc8000f8e021b */
[----:B-1----:R-:W-:-:S12]  /*0f00*/  UIMAD UR55, UR8, UR55, URZ ;  /* 0x00000037083772a4 */ /* 0x002fd8000f8e02ff */
.L_x_651:
        /* <DEDUP_REMOVED lines=10> */
.L_x_652:
[----:B------:R-:W1:Y:S01]  /*0fb0*/  LDCU UR53, c[0x0][0x444] ;  /* 0x00008880ff3577ac */ /* 0x000e620008000800 */
[----:B------:R-:W-:-:S04]  /*0fc0*/  UIMAD UR8, UR45, UR20, UR27 ;  /* 0x000000142d0872a4 */ /* 0x000fc8000f8e021b */
[----:B-1----:R-:W-:-:S12]  /*0fd0*/  UIMAD UR53, UR8, UR53, URZ ;  /* 0x00000035083572a4 */ /* 0x002fd8000f8e02ff */
.L_x_653:
        /* <DEDUP_REMOVED lines=104> */
.L_x_655:
[----:B------:R-:W1:Y:S01]  /*1660*/  LDCU.64 UR12, c[0x0][0x5c0] ;  /* 0x0000b800ff0c77ac */ /* 0x000e620008000a00 */
[----:B------:R-:W-:-:S04]  /*1670*/  UIADD3 UR8, UPT, UPT, UR40, UR44, URZ ;  /* 0x0000002c28087290 */ /* 0x000fc8000fffe0ff */
[----:B-1----:R-:W-:Y:S02]  /*1680*/  UIMAD.WIDE.U32 UR16, UR8, UR12, URZ ;  /* 0x0000000c081072a5 */ /* 0x002fe4000f8e00ff */
[----:B------:R-:W-:-:S04]  /*1690*/  UIMAD UR8, UR8, UR13, URZ ;  /* 0x0000000d080872a4 */ /* 0x000fc8000f8e02ff */
[----:B------:R-:W-:-:S06]  /*16a0*/  UIADD3 UR8, UPT, UPT, UR17, UR8, URZ ;  /* 0x0000000811087290 */ /* 0x000fcc000fffe0ff */
[----:B------:R-:W-:Y:S02]  /*16b0*/  MOV R4, UR8 ;  /* 0x0000000800047c02 */ /* 0x000fe40008000f00 */
.L_x_656:
        /* <DEDUP_REMOVED lines=13> */
.L_x_657:
[----:B------:R-:W1:Y:S01]  /*1790*/  LDCU.64 UR10, c[0x0][0x5c8] ;  /* 0x0000b900ff0a77ac */ /* 0x000e620008000a00 */
[----:B------:R-:W-:-:S04]  /*17a0*/  UIADD3 UR40, UPT, UPT, UR40, UR44, URZ ;  /* 0x0000002c28287290 */ /* 0x000fc8000fffe0ff */
[----:B-1----:R-:W-:Y:S02]  /*17b0*/  UIMAD.WIDE.U32 UR14, UR40, UR10, URZ ;  /* 0x0000000a280e72a5 */ /* 0x002fe4000f8e00ff */
[----:B------:R-:W-:-:S04]  /*17c0*/  UIMAD UR40, UR40, UR11, URZ ;  /* 0x0000000b282872a4 */ /* 0x000fc8000f8e02ff */
[----:B------:R-:W-:-:S06]  /*17d0*/  UIADD3 UR40, UPT, UPT, UR15, UR40, URZ ;  /* 0x000000280f287290 */ /* 0x000fcc000fffe0ff */
[----:B------:R-:W-:-:S07]  /*17e0*/  MOV R0, UR40 ;  /* 0x0000002800007c02 */ /* 0x000fce0008000f00 */
.L_x_658:
        /* <DEDUP_REMOVED lines=31> */
.L_x_660:
[----:B------:R-:W-:Y:S05]  /*19e0*/  BSYNC.RECONVERGENT B0 ;  /* 0x0000000000007941 */ /* 0x000fea0003800200 */
.L_x_659:
        /* <DEDUP_REMOVED lines=19> */
.L_x_662:
[----:B------:R-:W-:Y:S05]  /*1b20*/  BSYNC.RECONVERGENT B0 ;  /* 0x0000000000007941 */ /* 0x000fea0003800200 */
.L_x_661:
        /* <DEDUP_REMOVED lines=28> */
.L_x_664:
[----:B------:R-:W-:Y:S05]  /*1cf0*/  BSYNC.RECONVERGENT B0 ;  /* 0x0000000000007941 */ /* 0x000fea0003800200 */
.L_x_663:
        /* <DEDUP_REMOVED lines=20> */
.L_x_654:
        /* <DEDUP_REMOVED lines=35> */
.L_x_667:
[----:B------:R2:W-:Y:S04]  /*2070*/  STS.128 [R13+0x8000], RZ ;  /* 0x008000ff0d007388 */ /* 0x0005e80000000c00 */
[----:B------:R2:W-:Y:S04]  /*2080*/  STS.128 [R13+0xa000], RZ ;  /* 0x00a000ff0d007388 */ /* 0x0005e80000000c00 */
[----:B------:R2:W-:Y:S04]  /*2090*/  STS.128 [R13+0xc000], RZ ;  /* 0x00c000ff0d007388 */ /* 0x0005e80000000c00 */
[----:B------:R2:W-:Y:S02]  /*20a0*/  STS.128 [R13+0xe000], RZ ;  /* 0x00e000ff0d007388 */ /* 0x0005e40000000c00 */
.L_x_668:
[----:B------:R-:W-:Y:S05]  /*20b0*/  BSYNC.RECONVERGENT B0 ;  /* 0x0000000000007941 */ /* 0x000fea0003800200 */
.L_x_666:
        /* <DEDUP_REMOVED lines=37> */
.L_x_670:
[----:B------:R-:W-:Y:S05]  /*2310*/  BSYNC.RECONVERGENT B0 ;  /* 0x0000000000007941 */ /* 0x000fea0003800200 */
.L_x_669:
        /* <DEDUP_REMOVED lines=28> */
.L_x_672:
[----:B------:R1:W-:Y:S04]  /*24e0*/  STS.128 [R13], RZ ;  /* 0x000000ff0d007388 */ /* 0x0003e80000000c00 */
[----:B------:R1:W-:Y:S04]  /*24f0*/  STS.128 [R13+0x2000], RZ ;  /* 0x002000ff0d007388 */ /* 0x0003e80000000c00 */
[----:B------:R1:W-:Y:S04]  /*2500*/  STS.128 [R13+0x4000], RZ ;  /* 0x004000ff0d007388 */ /* 0x0003e80000000c00 */
[----:B------:R1:W-:Y:S02]  /*2510*/  STS.128 [R13+0x6000], RZ ;  /* 0x006000ff0d007388 */ /* 0x0003e40000000c00 */
.L_x_673:
[----:B------:R-:W-:Y:S05]  /*2520*/  BSYNC.RECONVERGENT B0 ;  /* 0x0000000000007941 */ /* 0x000fea0003800200 */
.L_x_671:
        /* <DEDUP_REMOVED lines=46> */
.L_x_675:
[----:B------:R-:W-:Y:S05]  /*2810*/  BSYNC.RECONVERGENT B0 ;  /* 0x0000000000007941 */ /* 0x000fea0003800200 */
.L_x_674:
        /* <DEDUP_REMOVED lines=48> */
.L_x_677:
[----:B------:R2:W-:Y:S04]  /*2b20*/  STS.128 [R13+0x10000], RZ ;  /* 0x010000ff0d007388 */ /* 0x0005e80000000c00 */
[----:B------:R2:W-:Y:S04]  /*2b30*/  STS.128 [R13+0x12000], RZ ;  /* 0x012000ff0d007388 */ /* 0x0005e80000000c00 */
[----:B------:R2:W-:Y:S04]  /*2b40*/  STS.128 [R13+0x14000], RZ ;  /* 0x014000ff0d007388 */ /* 0x0005e80000000c00 */
[----:B------:R2:W-:Y:S02]  /*2b50*/  STS.128 [R13+0x16000], RZ ;  /* 0x016000ff0d007388 */ /* 0x0005e40000000c00 */
.L_x_678:
[----:B------:R-:W-:Y:S05]  /*2b60*/  BSYNC.RECONVERGENT B0 ;  /* 0x0000000000007941 */ /* 0x000fea0003800200 */
.L_x_676:
        /* <DEDUP_REMOVED lines=40> */
.L_x_680:
[----:B------:R-:W-:Y:S05]  /*2df0*/  BSYNC.RECONVERGENT B0 ;  /* 0x0000000000007941 */ /* 0x000fea0003800200 */
.L_x_679:
        /* <DEDUP_REMOVED lines=46> */
.L_x_682:
[----:B------:R2:W-:Y:S04]  /*30e0*/  STS.128 [R13+0x18000], RZ ;  /* 0x018000ff0d007388 */ /* 0x0005e80000000c00 */
[----:B------:R2:W-:Y:S04]  /*30f0*/  STS.128 [R13+0x1a000], RZ ;  /* 0x01a000ff0d007388 */ /* 0x0005e80000000c00 */
[----:B------:R2:W-:Y:S04]  /*3100*/  STS.128 [R13+0x1c000], RZ ;  /* 0x01c000ff0d007388 */ /* 0x0005e80000000c00 */
[----:B------:R2:W-:Y:S02]  /*3110*/  STS.128 [R13+0x1e000], RZ ;  /* 0x01e000ff0d007388 */ /* 0x0005e40000000c00 */
.L_x_683:
[----:B------:R-:W-:Y:S05]  /*3120*/  BSYNC.RECONVERGENT B0 ;  /* 0x0000000000007941 */ /* 0x000fea0003800200 */
.L_x_681:
        /* <DEDUP_REMOVED lines=42> */
.L_x_685:
[----:B------:R-:W-:Y:S05]  /*33d0*/  BSYNC.RECONVERGENT B0 ;  /* 0x0000000000007941 */ /* 0x000fea0003800200 */
.L_x_684:
[----:B------:R-:W-:Y:S01]  /*33e0*/  IMAD.SHL.U32 R5, R0, 0x2, RZ ;  /* 0x0000000200057824 */ /* 0x000fe200078e00ff */
[----:B-1----:R-:W-:Y:S01]  /*33f0*/  LOP3.LUT R3, R6, 0x1c0, RZ, 0xc0, !PT ;  /* 0x000001c006037812 */ /* 0x002fe200078ec0ff */
[----:B------:R-:W-:Y:S01]  /*3400*/  IMAD.SHL.U32 R229, R0, 0x20, RZ ;  /* 0x0000002000e57824 */ /* 0x000fe200078e00ff */
[----:B------:R-:W-:Y:S01]  /*3410*/  LOP3.LUT R6, R6, 0x200, RZ, 0xc0, !PT ;  /* 0x0000020006067812 */ /* 0x000fe200078ec0ff */
        /* <DEDUP_REMOVED lines=9> */
[----:B------:R-:W-:Y:S01]  /*34b0*/  R2P PR, R0, 0x6 ;  /* 0x0000000600007804 */ /* 0x000fe20000000000 */
[----:B------:R-:W1:Y:S01]  /*34c0*/  LDC R241, c[0x0][0x44c] ;  /* 0x00011300fff17b82 */ /* 0x000e620000000800 */
[C---:B------:R-:W-:Y:S01]  /*34d0*/  LOP3.LUT R0, R3.reuse, 0x8, R0, 0x78, !PT ;  /* 0x0000000803007812 */ /* 0x040fe200078e7800 */
[----:B------:R-:W0:Y:S01]  /*34e0*/  LDGDEPBAR ;  /* 0x00000000000079af */ /* 0x000e220000000000 */
[----:B------:R-:W-:Y:S01]  /*34f0*/  LOP3.LUT R12, R3, 0x8, R12, 0x78, !PT ;  /* 0x00000008030c7812 */ /* 0x000fe200078e780c */
[----:B------:R-:W-:Y:S01]  /*3500*/  IMAD.SHL.U32 R3, R217, 0x20, RZ ;  /* 0x00000020d9037824 */ /* 0x000fe200078e00ff */
[----:B------:R-:W-:Y:S01]  /*3510*/  SHF.R.U32.HI R4, RZ, 0x2, R217 ;  /* 0x00000002ff047819 */ /* 0x000fe200000116d9 */
[----:B------:R-:W2:Y:S01]  /*3520*/  LDCU UR14, c[0x0][0x590] ;  /* 0x0000b200ff0e77ac */ /* 0x000ea20008000800 */
[C---:B------:R-:W-:Y:S01]  /*3530*/  LOP3.LUT R5, R9.reuse, 0x38, RZ, 0xc0, !PT ;  /* 0x0000003809057812 */ /* 0x040fe200078ec0ff */
[----:B------:R-:W-:Y:S01]  /*3540*/  IMAD.MOV.U32 R222, RZ, RZ, 0x20 ;  /* 0x00000020ffde7424 */ /* 0x000fe200078e00ff */
[----:B------:R-:W-:Y:S01]  /*3550*/  LOP3.LUT R227, R2, 0x3800, R227, 0xf8, !PT ;  /* 0x0000380002e37812 */ /* 0x000fe200078ef8e3 */
[----:B------:R-:W-:Y:S01]  /*3560*/  IMAD.MOV.U32 R216, RZ, RZ, 0x40 ;  /* 0x00000040ffd87424 */ /* 0x000fe200078e00ff */
[----:B------:R-:W-:Y:S01]  /*3570*/  LOP3.LUT R229, R6, 0xc00, R229, 0xf8, !PT ;  /* 0x00000c0006e57812 */ /* 0x000fe200078ef8e5 */
[----:B------:R-:W-:Y:S01]  /*3580*/  IMAD.MOV.U32 R245, RZ, RZ, 0x10 ;  /* 0x00000010fff57424 */ /* 0x000fe200078e00ff */
[--C-:B------:R-:W-:Y:S01]  /*3590*/  SHF.R.U32.HI R7, RZ, 0x3, R217.reuse ;  /* 0x00000003ff077819 */ /* 0x100fe200000116d9 */
[----:B------:R-:W-:Y:S01]  /*35a0*/  IMAD.U32 R233, RZ, RZ, UR41 ;  /* 0x00000029ffe97e24 */ /* 0x000fe2000f8e00ff */
[----:B------:R-:W-:Y:S01]  /*35b0*/  LOP3.LUT R6, R9, 0x20, RZ, 0xc0, !PT ;  /* 0x0000002009067812 */ /* 0x000fe200078ec0ff */
[----:B------:R-:W-:Y:S01]  /*35c0*/  IMAD.MOV.U32 R240, RZ, RZ, 0x3f ;  /* 0x0000003ffff07424 */ /* 0x000fe200078e00ff */
[----:B------:R-:W-:Y:S01]  /*35d0*/  LOP3.LUT R4, R5, 0x20, R4, 0x78, !PT ;  /* 0x0000002005047812 */ /* 0x000fe200078e7804 */
[----:B------:R-:W-:Y:S01]  /*35e0*/  IMAD.U32 R233, R233, 0x40, R10 ;  /* 0x00000040e9e97824 */ /* 0x000fe200078e000a */
[----:B------:R-:W-:Y:S01]  /*35f0*/  SHF.R.U32.HI R5, RZ, 0x1, R217 ;  /* 0x00000001ff057819 */ /* 0x000fe200000116d9 */
[----:B------:R-:W-:Y:S01]  /*3600*/  IMAD.MOV.U32 R237, RZ, RZ, 0x37 ;  /* 0x00000037ffed7424 */ /* 0x000fe200078e00ff */
        /* <DEDUP_REMOVED lines=10> */
[----:B------:R-:W-:Y:S02]  /*36b0*/  LOP3.LUT R6, R5, 0x10, RZ, 0xc0, !PT ;  /* 0x0000001005067812 */ /* 0x000fe400078ec0ff */
[----:B------:R-:W-:Y:S02]  /*36c0*/  CS2R R184, SRZ ;  /* 0x0000000000b87805 */ /* 0x000fe4000001ff00 */
[----:B------:R-:W-:-:S02]  /*36d0*/  LOP3.LUT R2, R2, 0x6, R9, 0xf8, !PT ;  /* 0x0000000602027812 */ /* 0x000fc400078ef809 */
[----:B------:R-:W-:Y:S02]  /*36e0*/  CS2R R182, SRZ ;  /* 0x0000000000b67805 */ /* 0x000fe4000001ff00 */
[----:B------:R-:W-:Y:S02]  /*36f0*/  LOP3.LUT R9, R0, 0x3800, R243, 0xf8, !PT ;  /* 0x0000380000097812 */ /* 0x000fe400078ef8f3 */
[----:B------:R-:W-:Y:S02]  /*3700*/  CS2R R180, SRZ ;  /* 0x0000000000b47805 */ /* 0x000fe4000001ff00 */
[----:B------:R-:W-:Y:S02]  /*3710*/  LOP3.LUT R0, R11, 0x38, R232, 0xf8, !PT ;  /* 0x000000380b007812 */ /* 0x000fe400078ef8e8 */
[----:B------:R-:W-:Y:S02]  /*3720*/  CS2R R174, SRZ ;  /* 0x0000000000ae7805 */ /* 0x000fe4000001ff00 */
[----:B------:R-:W-:Y:S01]  /*3730*/  LOP3.LUT R11, R6, 0x8, R217, 0xf8, !PT ;  /* 0x00000008060b7812 */ /* 0x000fe200078ef8d9 */
[----:B------:R-:W-:Y:S01]  /*3740*/  IMAD.MOV.U32 R6, RZ, RZ, 0x40 ;  /* 0x00000040ff067424 */ /* 0x000fe200078e00ff */
[----:B------:R-:W-:-:S02]  /*3750*/  LOP3.LUT R243, R4, 0x1c0, R243, 0xf8, !PT ;  /* 0x000001c004f37812 */ /* 0x000fc400078ef8f3 */
[----:B------:R-:W-:Y:S02]  /*3760*/  CS2R R172, SRZ ;  /* 0x0000000000ac7805 */ /* 0x000fe4000001ff00 */
[C---:B------:R-:W-:Y:S02]  /*3770*/  LOP3.LUT R242, R0.reuse, 0x8, R217, 0x78, !PT ;  /* 0x0000000800f27812 */ /* 0x040fe400078e78d9 */
[----:B------:R-:W-:Y:S02]  /*3780*/  CS2R R178, SRZ ;  /* 0x0000000000b27805 */ /* 0x000fe4000001ff00 */
[----:B------:R-:W-:Y:S02]  /*3790*/  LOP3.LUT R4, R11, R0, RZ, 0x3c, !PT ;  /* 0x000000000b047212 */ /* 0x000fe400078e3cff */
[----:B------:R-:W-:Y:S02]  /*37a0*/  CS2R R176, SRZ ;  /* 0x0000000000b07805 */ /* 0x000fe4000001ff00 */
[----:B------:R-:W-:Y:S01]  /*37b0*/  LOP3.LUT R0, R0, 0x8, R5, 0x78, !PT ;  /* 0x0000000800007812 */ /* 0x000fe200078e7805 */
[----:B------:R-:W-:Y:S01]  /*37c0*/  IMAD.U32 R5, RZ, RZ, UR48 ;  /* 0x00000030ff057e24 */ /* 0x000fe2000f8e00ff */
[----:B------:R-:W-:-:S02]  /*37d0*/  LOP3.LUT R7, R7, 0x1c0, R218, 0xf8, !PT ;  /* 0x000001c007077812 */ /* 0x000fc400078ef8da */
[----:B------:R-:W-:Y:S02]  /*37e0*/  CS2R R170, SRZ ;  /* 0x0000000000aa7805 */ /* 0x000fe4000001ff00 */
[----:B------:R-:W-:Y:S02]  /*37f0*/  LOP3.LUT R229, R229, R12, RZ, 0xfc, !PT ;  /* 0x0000000ce5e57212 */ /* 0x000fe400078efcff */
[----:B------:R-:W-:Y:S02]  /*3800*/  CS2R R168, SRZ ;  /* 0x0000000000a87805 */ /* 0x000fe4000001ff00 */
[----:B------:R-:W-:Y:S02]  /*3810*/  IADD3 R244, PT, PT, R5, UR39, R236 ;  /* 0x0000002705f47c10 */ /* 0x000fe4000fffe0ec */
[----:B------:R-:W-:Y:S02]  /*3820*/  CS2R R166, SRZ ;  /* 0x0000000000a67805 */ /* 0x000fe4000001ff00 */
[----:B------:R-:W-:-:S02]  /*3830*/  LOP3.LUT R5, R7, 0x38, R232, 0x78, !PT ;  /* 0x0000003807057812 */ /* 0x000fc400078e78e8 */
[----:B------:R-:W-:Y:S02]  /*3840*/  CS2R R164, SRZ ;  /* 0x0000000000a47805 */ /* 0x000fe4000001ff00 */
[----:B------:R-:W-:Y:S02]  /*3850*/  SEL R6, R6, 0xffffffc0, !P2 ;  /* 0xffffffc006067807 */ /* 0x000fe40005000000 */
[----:B------:R-:W-:Y:S02]  /*3860*/  CS2R R158, SRZ ;  /* 0x00000000009e7805 */ /* 0x000fe4000001ff00 */
[----:B------:R-:W-:Y:S02]  /*3870*/  LEA R227, R227, UR38, 0x1 ;  /* 0x00000026e3e37c11 */ /* 0x000fe4000f8e08ff */
[----:B------:R-:W-:Y:S02]  /*3880*/  CS2R R156, SRZ ;  /* 0x00000000009c7805 */ /* 0x000fe4000001ff00 */
[----:B------:R-:W-:-:S02]  /*3890*/  LOP3.LUT R220, R5, 0x200, R218, 0xf8, !PT ;  /* 0x0000020005dc7812 */ /* 0x000fc400078ef8da */
[----:B------:R-:W-:Y:S02]  /*38a0*/  CS2R R162, SRZ ;  /* 0x0000000000a27805 */ /* 0x000fe4000001ff00 */
[----:B------:R-:W-:Y:S01]  /*38b0*/  LEA R229, R229, UR38, 0x1 ;  /* 0x00000026e5e57c11 */ /* 0x000fe2000f8e08ff */
[----:B------:R-:W-:Y:S01]  /*38c0*/  IMAD.IADD R223, R6, 0x1, R227 ;  /* 0x0000000106df7824 */ /* 0x000fe200078e02e3 */
[----:B------:R-:W-:Y:S02]  /*38d0*/  LOP3.LUT R218, R218, 0x200, RZ, 0xc0, !PT ;  /* 0x00000200dada7812 */ /* 0x000fe400078ec0ff */
[----:B------:R-:W-:Y:S02]  /*38e0*/  CS2R R160, SRZ ;  /* 0x0000000000a07805 */ /* 0x000fe4000001ff00 */
[----:B------:R-:W-:Y:S01]  /*38f0*/  LOP3.LUT R243, R2, R243, RZ, 0xfc, !PT ;  /* 0x000000f302f37212 */ /* 0x000fe200078efcff */
[----:B------:R-:W-:Y:S01]  /*3900*/  IMAD.MOV.U32 R2, RZ, RZ, 0x20 ;  /* 0x00000020ff027424 */ /* 0x000fe200078e00ff */
[----:B------:R-:W-:Y:S01]  /*3910*/  SEL R222, R222, 0xffffffe0, !P1 ;  /* 0xffffffe0dede7807 */ /* 0x000fe20004800000 */
[----:B------:R-:W-:Y:S01]  /*3920*/  IMAD.IADD R225, R6, 0x1, R229 ;  /* 0x0000000106e17824 */ /* 0x000fe200078e02e5 */
[----:B------:R-:W-:-:S02]  /*3930*/  LOP3.LUT P3, RZ, R217, 0x4, RZ, 0xc0, !PT ;  /* 0x00000004d9ff7812 */ /* 0x000fc4000786c0ff */
[----:B------:R-:W-:Y:S02]  /*3940*/  CS2R R154, SRZ ;  /* 0x00000000009a7805 */ /* 0x000fe4000001ff00 */
[----:B------:R-:W-:Y:S01]  /*3950*/  LOP3.LUT P0, RZ, R217, 0x2, RZ, 0xc0, !PT ;  /* 0x00000002d9ff7812 */ /* 0x000fe2000780c0ff */
[----:B------:R-:W-:Y:S01]  /*3960*/  IMAD.IADD R224, R222, 0x1, R227 ;  /* 0x00000001dee07824 */ /* 0x000fe200078e02e3 */
[----:B------:R-:W-:Y:S01]  /*3970*/  LOP3.LUT R251, R218, 0xc00, R3, 0xf8, !PT ;  /* 0x00000c00dafb7812 */ /* 0x000fe200078ef803 */
[C---:B------:R-:W-:Y:S01]  /*3980*/  IMAD.IADD R226, R222.reuse, 0x1, R229 ;  /* 0x00000001dee27824 */ /* 0x040fe200078e02e5 */
[----:B------:R-:W-:Y:S01]  /*3990*/  LOP3.LUT R242, R9, R242, RZ, 0xfc, !PT ;  /* 0x000000f209f27212 */ /* 0x000fe200078efcff */
[----:B------:R-:W-:Y:S01]  /*39a0*/  IMAD.IADD R221, R222, 0x1, R223 ;  /* 0x00000001dedd7824 */ /* 0x000fe200078e02df */
        /* <DEDUP_REMOVED lines=43> */
[----:B------:R-:W-:Y:S01]  /*3c60*/  LOP3.LUT P4, RZ, R217, 0x8, RZ, 0xc0, !PT ;  /* 0x00000008d9ff7812 */ /* 0x000fe2000788c0ff */
[----:B------:R-:W-:Y:S01]  /*3c70*/  VIADD R244, R244, -UR47 ;  /* 0x8000002ff4f47c36 */ /* 0x000fe20008000000 */
[----:B------:R-:W-:Y:S01]  /*3c80*/  SEL R216, R216, 0xffffffc0, !P3 ;  /* 0xffffffc0d8d87807 */ /* 0x000fe20005800000 */
[----:B------:R-:W-:Y:S01]  /*3c90*/  IMAD.IADD R222, R222, 0x1, R225 ;  /* 0x00000001dede7824 */ /* 0x000fe200078e02e1 */
[----:B------:R-:W-:Y:S01]  /*3ca0*/  SEL R2, R2, 0xffffffe0, !P0 ;  /* 0xffffffe002027807 */ /* 0x000fe20004000000 */
[----:B------:R-:W1:Y:S01]  /*3cb0*/  LDCU UR8, c[0x0][0x440] ;  /* 0x00008800ff0877ac */ /* 0x000e620008000800 */
[----:B------:R-:W-:-:S02]  /*3cc0*/  SEL R245, R245, 0xfffffff0, !P3 ;  /* 0xfffffff0f5f57807 */ /* 0x000fc40005800000 */
[----:B------:R-:W-:Y:S01]  /*3cd0*/  LOP3.LUT R250, R232, 0x38, RZ, 0xc0, !PT ;  /* 0x00000038e8fa7812 */ /* 0x000fe200078ec0ff */
[----:B------:R-:W1:Y:S01]  /*3ce0*/  LDCU UR9, c[0x0][0x3e0] ;  /* 0x00007c00ff0977ac */ /* 0x000e620008000800 */
[----:B------:R-:W-:Y:S02]  /*3cf0*/  LOP3.LUT R219, R4, 0x200, R3, 0xf8, !PT ;  /* 0x0000020004db7812 */ /* 0x000fe400078ef803 */
[----:B------:R-:W-:Y:S01]  /*3d00*/  LOP3.LUT R251, R251, R0, RZ, 0xfc, !PT ;  /* 0x00000000fbfb7212 */ /* 0x000fe200078efcff */
[----:B------:R-:W1:Y:S01]  /*3d10*/  LDCU UR13, c[0x0][0x50c] ;  /* 0x0000a180ff0d77ac */ /* 0x000e620008000800 */
[----:B------:R-:W1:Y:S01]  /*3d20*/  LDCU UR12, c[0x0][0x45c] ;  /* 0x00008b80ff0c77ac */ /* 0x000e620008000800 */
[----:B--2---:R-:W-:Y:S02]  /*3d30*/  USHF.L.U32 UR14, UR14, 0x6, URZ ;  /* 0x000000060e0e7899 */ /* 0x004fe400080006ff */
[----:B------:R-:W-:-:S12]  /*3d40*/  UIADD3 UR50, UPT, UPT, UR50, 0x40, -UR39 ;  /* 0x0000004032327890 */ /* 0x000fd8000fffe827 */
.L_x_688:
[----:B------:R-:W0:Y:S01]  /*3d50*/  LDGDEPBAR ;  /* 0x00000000000079af */ /* 0x000e220000000000 */
[----:B------:R-:W-:Y:S01]  /*3d60*/  MOV R116, UR10 ;  /* 0x0000000a00747c02 */ /* 0x000fe20008000f00 */
[C---:B-----5:R-:W-:Y:S01]  /*3d70*/  FMUL.FTZ R131, R234.reuse, 1.4426950216293334961 ;  /* 0x3fb8aa3bea837820 */ /* 0x060fe20000410000 */
[----:B------:R-:W-:Y:S01]  /*3d80*/  MOV R117, UR11 ;  /* 0x0000000b00757c02 */ /* 0x000fe20008000f00 */
[C---:B------:R-:W-:Y:S01]  /*3d90*/  FMUL.FTZ R209, R235.reuse, 1.4426950216293334961 ;  /* 0x3fb8aa3bebd17820 */ /* 0x040fe20000410000 */
[----:B------:R-:W-:Y:S01]  /*3da0*/  FSETP.NEU.FTZ.AND P1, PT, R234, -INF , PT ;  /* 0xff800000ea00780b */ /* 0x000fe20003f3d000 */
[----:B------:R-:W-:Y:S01]  /*3db0*/  UIADD3 UR48, UPT, UPT, UR48, -0x40, URZ ;  /* 0xffffffc030307890 */ /* 0x000fe2000fffe0ff */
[----:B------:R-:W-:Y:S01]  /*3dc0*/  FSETP.NEU.FTZ.AND P2, PT, R235, -INF , PT ;  /* 0xff800000eb00780b */ /* 0x000fe20003f5d000 */
[----:B------:R-:W-:Y:S01]  /*3dd0*/  USHF.L.U32 UR15, UR41, 0x6, URZ ;  /* 0x00000006290f7899 */ /* 0x000fe200080006ff */
[----:B------:R-:W-:Y:S01]  /*3de0*/  FSEL R131, R131, RZ, P1 ;  /* 0x000000ff83837208 */ /* 0x000fe20000800000 */
[----:B------:R-:W-:Y:S01]  /*3df0*/  UISETP.GE.AND UP0, UPT, UR48, UR50, UPT ;  /* 0x000000323000728c */ /* 0x000fe2000bf06270 */
[----:B------:R-:W-:Y:S01]  /*3e00*/  FSEL R209, R209, RZ, P2 ;  /* 0x000000ffd1d17208 */ /* 0x000fe20001000000 */
[----:B------:R-:W-:Y:S02]  /*3e10*/  UIADD3 UR15, UPT, UPT, UR15, 0x40, URZ ;  /* 0x000000400f0f7890 */ /* 0x000fe4000fffe0ff */
[----:B------:R-:W-:Y:S02]  /*3e20*/  UIADD3 UR46, UPT, UPT, UR46, -0x1, URZ ;  /* 0xffffffff2e2e7890 */ /* 0x000fe4000fffe0ff */
[----:B------:R-:W-:Y:S06]  /*3e30*/  UISETP.LT.AND UP0, UPT, UR15, UR39, UP0 ;  /* 0x000000270f00728c */ /* 0x000fec0008701270 */
[----:B------:R-:W-:Y:S01]  /*3e40*/  PLOP3.LUT P0, PT, PT, PT, UP0, 0x80, 0x8 ;  /* 0x000000000008781c */ /* 0x000fe20003f0f008 */
[----:B------:R-:W-:Y:S01]  /*3e50*/  UISETP.GT.AND UP0, UPT, UR46, UR49, UPT ;  /* 0x000000312e00728c */ /* 0x000fe2000bf04270 */
[----:B------:R-:W-:Y:S04]  /*3e60*/  DEPBAR.LE SB0, 0x0 ;  /* 0x000080000000791a */ /* 0x000fe80000000000 */
[----:B------:R-:W-:Y:S06]  /*3e70*/  BAR.SYNC.DEFER_BLOCKING 0x0 ;  /* 0x0000000000007b1d */ /* 0x000fec0000010000 */
[----:B------:R-:W-:Y:S01]  /*3e80*/  @UP0 UIADD3 UR17, UP1, UPT, UR58, -0x100, URZ ;  /* 0xffffff003a110890 */ /* 0x000fe2000ff3e0ff */
[C---:B------:R-:W-:Y:S02]  /*3e90*/  @!P0 VIADDMNMX R200, R244.reuse, -R240, UR39, PT ;  /* 0x00000027f4c88e46 */ /* 0x040fe4000b8009f0 */
[----:B------:R-:W-:Y:S01]  /*3ea0*/  @!P0 IADD3 R129, PT, PT, R233, 0x1, RZ ;  /* 0x00000001e9818810 */ /* 0x000fe20007ffe0ff */
[----:B------:R-:W-:Y:S01]  /*3eb0*/  @UP0 UIADD3.X UR15, UPT, UPT, UR59, -0x1, URZ, UP1, !UPT ;  /* 0xffffffff3b0f0890 */ /* 0x000fe20008ffe4ff */
[----:B------:R-:W-:Y:S01]  /*3ec0*/  @!P0 VIADDMNMX R198, R244, -R237, UR39, PT ;  /* 0x00000027f4c68e46 */ /* 0x000fe2000b8009ed */
[----:B------:R-:W-:Y:S01]  /*3ed0*/  @UP0 UIADD3 UR10, UP1, UPT, UR10, -0x100, URZ ;  /* 0xffffff000a0a0890 */ /* 0x000fe2000ff3e0ff */
[-C--:B------:R-:W-:Y:S02]  /*3ee0*/  @!P0 ISETP.GE.AND P6, PT, R129, R200.reuse, PT ;  /* 0x000000c88100820c */ /* 0x080fe40003fc6270 */
[C---:B------:R-:W-:Y:S01]  /*3ef0*/  @!P0 ISETP.GE.AND P1, PT, R233.reuse, R200, PT ;  /* 0x000000c8e900820c */ /* 0x040fe20003f26270 */
[----:B------:R-:W-:Y:S01]  /*3f00*/  @UP0 UIADD3.X UR11, UPT, UPT, UR11, -0x1, URZ, UP1, !UPT ;  /* 0xffffffff0b0b0890 */ /* 0x000fe20008ffe4ff */
[----:B------:R-:W-:Y:S02]  /*3f10*/  @!P0 IADD3 R197, PT, PT, R233, 0x8, RZ ;  /* 0x00000008e9c58810 */ /* 0x000fe40007ffe0ff */
[----:B------:R-:W-:Y:S02]  /*3f20*/  @!P0 ISETP.GE.AND P5, PT, R129, R198, PT ;  /* 0x000000c68100820c */ /* 0x000fe40003fa6270 */
[----:B------:R-:W-:Y:S02]  /*3f30*/  @!P0 ISETP.GE.AND P2, PT, R197, R200, PT ;  /* 0x000000c8c500820c */ /* 0x000fe40003f46270 */
[C---:B------:R-:W-:Y:S01]  /*3f40*/  @!P0 IADD3 R199, PT, PT, R233.reuse, 0x10, RZ ;  /* 0x00000010e9c78810 */ /* 0x040fe20007ffe0ff */
[----:B------:R-:W-:Y:S01]  /*3f50*/  LDSM.16.M88.4 R84, [R229] ;  /* 0x00000000e554783b */ /* 0x000fe20000000200 */
[----:B------:R-:W-:Y:S05]  /*3f60*/  @!P0 IADD3 R201, PT, PT, R233, 0x18, RZ ;  /* 0x00000018e9c98810 */ /* 0x000fea0007ffe0ff */
[----:B------:R-:W2:Y:S06]  /*3f70*/  LDSM.16.M88.4 R88, [R227+0x10000] ;  /* 0x01000000e358783b */ /* 0x000eac0000000200 */
[----:B------:R-:W3:Y:S06]  /*3f80*/  LDSM.16.M88.4 R92, [R227+0x10800] ;  /* 0x01080000e35c783b */ /* 0x000eec0000000200 */
[----:B------:R-:W-:Y:S06]  /*3f90*/  LDSM.16.M88.4 R96, [R226] ;  /* 0x00000000e260783b */ /* 0x000fec0000000200 */
[----:B-1----:R-:W1:Y:S06]  /*3fa0*/  LDSM.16.M88.4 R100, [R224+0x10000] ;  /* 0x01000000e064783b */ /* 0x002e6c0000000200 */
[----:B------:R-:W1:Y:S06]  /*3fb0*/  LDSM.16.M88.4 R104, [R224+0x10800] ;  /* 0x01080000e068783b */ /* 0x000e6c0000000200 */
[----:B------:R-:W-:Y:S06]  /*3fc0*/  LDSM.16.M88.4 R108, [R225] ;  /* 0x00000000e16c783b */ /* 0x000fec0000000200 */
[----:B------:R-:W1:Y:S01]  /*3fd0*/  LDSM.16.M88.4 R112, [R223+0x10000] ;  /* 0x01000000df70783b */ /* 0x000e620000000200 */
[C---:B--2---:R-:W-:Y:S08]  /*3fe0*/  HMMA.16816.F32.BF16 R4, R84.reuse, R88, RZ ;  /* 0x000000585404723c */ /* 0x044ff000000418ff */
[C---:B------:R-:W-:Y:S01]  /*3ff0*/  HMMA.16816.F32.BF16 R8, R84.reuse, R90, RZ ;  /* 0x0000005a5408723c */ /* 0x040fe200000418ff */
[----:B------:R-:W-:Y:S07]  /*4000*/  LDSM.16.M88.4 R88, [R222] ;  /* 0x00000000de58783b */ /* 0x000fee0000000200 */
[C---:B---34-:R-:W-:Y:S08]  /*4010*/  HMMA.16816.F32.BF16 R12, R84.reuse, R92, RZ ;  /* 0x0000005c540c723c */ /* 0x058ff000000418ff */
[----:B------:R-:W-:Y:S01]  /*4020*/  HMMA.16816.F32.BF16 R16, R84, R94, RZ ;  /* 0x0000005e5410723c */ /* 0x000fe200000418ff */
[----:B------:R-:W2:Y:S06]  /*4030*/  LDSM.16.M88.4 R84, [R223+0x10800] ;  /* 0x01080000df54783b */ /* 0x000eac0000000200 */
[----:B------:R-:W3:Y:S01]  /*4040*/  LDSM.16.M88.4 R92, [R221+0x10000] ;  /* 0x01000000dd5c783b */ /* 0x000ee20000000200 */
[C---:B-1----:R-:W-:Y:S08]  /*4050*/  HMMA.16816.F32.BF16 R4, R96.reuse, R100, R4 ;  /* 0x000000646004723c */ /* 0x042ff00000041804 */
[C---:B------:R-:W-:Y:S01]  /*4060*/  HMMA.16816.F32.BF16 R8, R96.reuse, R102, R8 ;  /* 0x000000666008723c */ /* 0x040fe20000041808 */
[----:B------:R-:W-:Y:S07]  /*4070*/  LDSM.16.M88.4 R100, [R229+0x2000] ;  /* 0x00200000e564783b */ /* 0x000fee0000000200 */
[C---:B------:R-:W-:Y:S08]  /*4080*/  HMMA.16816.F32.BF16 R12, R96.reuse, R104, R12 ;  /* 0x00000068600c723c */ /* 0x040ff0000004180c */
[----:B------:R-:W-:Y:S01]  /*4090*/  HMMA.16816.F32.BF16 R16, R96, R106, R16 ;  /* 0x0000006a6010723c */ /* 0x000fe20000041810 */
[----:B------:R-:W1:Y:S06]  /*40a0*/  LDSM.16.M88.4 R96, [R221+0x10800] ;  /* 0x01080000dd60783b */ /* 0x000e6c0000000200 */
[----:B------:R-:W4:Y:S01]  /*40b0*/  LDSM.16.M88.4 R104, [R227+0x12000] ;  /* 0x01200000e368783b */ /* 0x000f220000000200 */
[C---:B------:R-:W-:Y:S08]  /*40c0*/  HMMA.16816.F32.BF16 R4, R108.reuse, R112, R4 ;  /* 0x000000706c04723c */ /* 0x040ff00000041804 */
[C---:B------:R-:W-:Y:S01]  /*40d0*/  HMMA.16816.F32.BF16 R8, R108.reuse, R114, R8 ;  /* 0x000000726c08723c */ /* 0x040fe20000041808 */
[----:B------:R-:W-:Y:S07]  /*40e0*/  LDSM.16.M88.4 R112, [R224+0x12000] ;  /* 0x01200000e070783b */ /* 0x000fee0000000200 */
[C---:B--2---:R-:W-:Y:S08]  /*40f0*/  HMMA.16816.F32.BF16 R12, R108.reuse, R84, R12 ;  /* 0x000000546c0c723c */ /* 0x044ff0000004180c */
[----:B------:R-:W-:Y:S01]  /*4100*/  HMMA.16816.F32.BF16 R16, R108, R86, R16 ;  /* 0x000000566c10723c */ /* 0x000fe20000041810 */
[----:B------:R-:W2:Y:S06]  /*4110*/  LDSM.16.M88.4 R84, [R227+0x12800] ;  /* 0x01280000e354783b */ /* 0x000eac0000000200 */
[----:B------:R-:W2:Y:S01]  /*4120*/  LDSM.16.M88.4 R108, [R226+0x2000] ;  /* 0x00200000e26c783b */ /* 0x000ea20000000200 */
        /* <DEDUP_REMOVED lines=20> */
[----:B------:R-:W1:Y:S01]  /*4270*/  LDSM.16.M88.4 R108, [R229+0x4000] ;  /* 0x00400000e56c783b */ /* 0x000e620000000200 */
[C---:B---3--:R-:W-:Y:S08]  /*4280*/  HMMA.16816.F32.BF16 R4, R92.reuse, R96, R4 ;  /* 0x000000605c04723c */ /* 0x048ff00000041804 */
[C---:B------:R-:W-:Y:S01]  /*4290*/  HMMA.16816.F32.BF16 R8, R92.reuse, R98, R8 ;  /* 0x000000625c08723c */ /* 0x040fe20000041808 */
[----:B------:R-:W-:Y:S07]  /*42a0*/  LDSM.16.M88.4 R96, [R224+0x14000] ;  /* 0x01400000e060783b */ /* 0x000fee0000000200 */
[C---:B--2---:R-:W-:Y:S08]  /*42b0*/  HMMA.16816.F32.BF16 R12, R92.reuse, R84, R12 ;  /* 0x000000545c0c723c */ /* 0x044ff0000004180c */
        /* <DEDUP_REMOVED lines=23> */
[----:B------:R3:W1:Y:S01]  /*4430*/  LDSM.16.M88.4 R92, [R229+0x6000] ;  /* 0x00600000e55c783b */ /* 0x0006620000000200 */
[C---:B----4-:R-:W-:Y:S08]  /*4440*/  HMMA.16816.F32.BF16 R4, R100.reuse, R104, R4 ;  /* 0x000000686404723c */ /* 0x050ff00000041804 */
[C---:B------:R-:W-:Y:S01]  /*4450*/  HMMA.16816.F32.BF16 R8, R100.reuse, R106, R8 ;  /* 0x0000006a6408723c */ /* 0x040fe20000041808 */
[----:B------:R-:W-:Y:S07]  /*4460*/  LDSM.16.M88.4 R104, [R224+0x16000] ;  /* 0x01600000e068783b */ /* 0x000fee0000000200 */
[C---:B--2---:R-:W-:Y:S03]  /*4470*/  HMMA.16816.F32.BF16 R12, R100.reuse, R84, R12 ;  /* 0x00000054640c723c */ /* 0x044fe6000004180c */
[----:B---3--:R-:W-:Y:S05]  /*4480*/  LEA R229, R251, UR4, 0x1 ;  /* 0x00000004fbe57c11 */ /* 0x008fea000f8e08ff */
[----:B------:R-:W-:Y:S01]  /*4490*/  HMMA.16816.F32.BF16 R16, R100, R86, R16 ;  /* 0x000000566410723c */ /* 0x000fe20000041810 */
[----:B------:R2:W3:Y:S06]  /*44a0*/  LDSM.16.M88.4 R84, [R227+0x16800] ;  /* 0x01680000e354783b */ /* 0x0004ec0000000200 */
[----:B------:R4:W3:Y:S01]  /*44b0*/  LDSM.16.M88.4 R100, [R226+0x6000] ;  /* 0x00600000e264783b */ /* 0x0008e20000000200 */
[C---:B------:R-:W-:Y:S08]  /*44c0*/  HMMA.16816.F32.BF16 R4, R108.reuse, R112, R4 ;  /* 0x000000706c04723c */ /* 0x040ff00000041804 */
[C---:B------:R-:W-:Y:S01]  /*44d0*/  HMMA.16816.F32.BF16 R8, R108.reuse, R114, R8 ;  /* 0x000000726c08723c */ /* 0x040fe20000041808 */
[----:B------:R-:W-:Y:S07]  /*44e0*/  LDSM.16.M88.4 R112, [R223+0x16000] ;  /* 0x01600000df70783b */ /* 0x000fee0000000200 */
[C---:B-1----:R-:W-:Y:S03]  /*44f0*/  HMMA.16816.F32.BF16 R12, R108.reuse, R88, R12 ;  /* 0x000000586c0c723c */ /* 0x042fe6000004180c */
[----:B--2---:R-:W-:Y:S02]  /*4500*/  LEA R227, R242, UR4, 0x1 ;  /* 0x00000004f2e37c11 */ /* 0x004fe4000f8e08ff */
[C---:B----4-:R-:W-:Y:S03]  /*4510*/  IADD3 R226, PT, PT, R2.reuse, R229, RZ ;  /* 0x000000e502e27210 */ /* 0x050fe60007ffe0ff */
[----:B------:R-:W-:Y:S01]  /*4520*/  HMMA.16816.F32.BF16 R16, R108, R90, R16 ;  /* 0x0000005a6c10723c */ /* 0x000fe20000041810 */
[----:B------:R1:W2:Y:S06]  /*4530*/  LDSM.16.M88.4 R88, [R224+0x16800] ;  /* 0x01680000e058783b */ /* 0x0002ac0000000200 */
[----:B------:R4:W2:Y:S01]  /*4540*/  LDSM.16.M88.4 R108, [R225+0x6000] ;  /* 0x00600000e16c783b */ /* 0x0008a20000000200 */
[C---:B------:R-:W-:Y:S08]  /*4550*/  HMMA.16816.F32.BF16 R4, R92.reuse, R96, R4 ;  /* 0x000000605c04723c */ /* 0x040ff00000041804 */
[C---:B------:R-:W-:Y:S01]  /*4560*/  HMMA.16816.F32.BF16 R8, R92.reuse, R98, R8 ;  /* 0x000000625c08723c */ /* 0x040fe20000041808 */
[----:B------:R-:W-:Y:S07]  /*4570*/  LDSM.16.M88.4 R96, [R221+0x16000] ;  /* 0x01600000dd60783b */ /* 0x000fee0000000200 */
[C---:B---3--:R-:W-:Y:S03]  /*4580*/  HMMA.16816.F32.BF16 R12, R92.reuse, R84, R12 ;  /* 0x000000545c0c723c */ /* 0x048fe6000004180c */
[----:B-1----:R-:W-:Y:S02]  /*4590*/  IADD3 R224, PT, PT, R2, R227, RZ ;  /* 0x000000e302e07210 */ /* 0x002fe40007ffe0ff */
[C---:B----4-:R-:W-:Y:S03]  /*45a0*/  IADD3 R225, PT, PT, R216.reuse, R229, RZ ;  /* 0x000000e5d8e17210 */ /* 0x050fe60007ffe0ff */
[----:B------:R-:W-:Y:S01]  /*45b0*/  HMMA.16816.F32.BF16 R16, R92, R86, R16 ;  /* 0x000000565c10723c */ /* 0x000fe20000041810 */
[----:B------:R1:W3:Y:S06]  /*45c0*/  LDSM.16.M88.4 R84, [R223+0x16800] ;  /* 0x01680000df54783b */ /* 0x0002ec0000000200 */
[----:B------:R-:W4:Y:S01]  /*45d0*/  LDSM.16.M88.4 R92, [R222+0x6000] ;  /* 0x00600000de5c783b */ /* 0x000f220000000200 */
[C---:B------:R-:W-:Y:S08]  /*45e0*/  HMMA.16816.F32.BF16 R4, R100.reuse, R104, R4 ;  /* 0x000000686404723c */ /* 0x040ff00000041804 */
[C---:B------:R-:W-:Y:S08]  /*45f0*/  HMMA.16816.F32.BF16 R8, R100.reuse, R106, R8 ;  /* 0x0000006a6408723c */ /* 0x040ff00000041808 */
[C---:B--2---:R-:W-:Y:S03]  /*4600*/  HMMA.16816.F32.BF16 R12, R100.reuse, R88, R12 ;  /* 0x00000058640c723c */ /* 0x044fe6000004180c */
[----:B-1----:R-:W-:Y:S05]  /*4610*/  IADD3 R223, PT, PT, R216, R227, RZ ;  /* 0x000000e3d8df7210 */ /* 0x002fea0007ffe0ff */
[----:B------:R-:W-:Y:S08]  /*4620*/  HMMA.16816.F32.BF16 R16, R100, R90, R16 ;  /* 0x0000005a6410723c */ /* 0x000ff00000041810 */
[C---:B------:R-:W-:Y:S08]  /*4630*/  HMMA.16816.F32.BF16 R4, R108.reuse, R112, R4 ;  /* 0x000000706c04723c */ /* 0x040ff00000041804 */
[C---:B------:R-:W-:Y:S08]  /*4640*/  HMMA.16816.F32.BF16 R8, R108.reuse, R114, R8 ;  /* 0x000000726c08723c */ /* 0x040ff00000041808 */
[C---:B---3--:R-:W-:Y:S08]  /*4650*/  HMMA.16816.F32.BF16 R12, R108.reuse, R84, R12 ;  /* 0x000000546c0c723c */ /* 0x048ff0000004180c */
[----:B------:R-:W-:Y:S01]  /*4660*/  HMMA.16816.F32.BF16 R16, R108, R86, R16 ;  /* 0x000000566c10723c */ /* 0x000fe20000041810 */
[----:B------:R-:W1:Y:S07]  /*4670*/  LDSM.16.M88.4 R84, [R221+0x16800] ;  /* 0x01680000dd54783b */ /* 0x000e6e0000000200 */
[C---:B----4-:R-:W-:Y:S08]  /*4680*/  HMMA.16816.F32.BF16 R4, R92.reuse, R96, R4 ;  /* 0x000000605c04723c */ /* 0x050ff00000041804 */
[C---:B------:R-:W-:Y:S11]  /*4690*/  HMMA.16816.F32.BF16 R8, R92.reuse, R98, R8 ;  /* 0x000000625c08723c */ /* 0x040ff60000041808 */
[----:B------:R-:W-:Y:S01]  /*46a0*/  FMUL.FTZ R118, R4, UR13 ;  /* 0x0000000d04767c20 */ /* 0x000fe20008410000 */
[----:B------:R-:W-:Y:S01]  /*46b0*/  FMUL.FTZ R119, R5, UR13 ;  /* 0x0000000d05777c20 */ /* 0x000fe20008410000 */
[----:B------:R-:W-:Y:S01]  /*46c0*/  FMUL.FTZ R120, R6, UR13 ;  /* 0x0000000d06787c20 */ /* 0x000fe20008410000 */
[----:B------:R-:W-:Y:S03]  /*46d0*/  FMUL.FTZ R121, R7, UR13 ;  /* 0x0000000d07797c20 */ /* 0x000fe60008410000 */
[----:B------:R-:W2:Y:S02]  /*46e0*/  MUFU.TANH R118, R118 ;  /* 0x0000007600767308 */ /* 0x000ea40000002400 */
[----:B------:R-:W-:Y:S01]  /*46f0*/  FMUL.FTZ R122, R8, UR13 ;  /* 0x0000000d087a7c20 */ /* 0x000fe20008410000 */
[----:B------:R-:W-:Y:S01]  /*4700*/  FMUL.FTZ R123, R9, UR13 ;  /* 0x0000000d097b7c20 */ /* 0x000fe20008410000 */
[----:B------:R-:W-:Y:S01]  /*4710*/  FMUL.FTZ R124, R10, UR13 ;  /* 0x0000000d0a7c7c20 */ /* 0x000fe20008410000 */
[----:B------:R-:W-:Y:S01]  /*4720*/  FMUL.FTZ R125, R11, UR13 ;  /* 0x0000000d0b7d7c20 */ /* 0x000fe20008410000 */
[C---:B-1----:R-:W-:Y:S04]  /*4730*/  HMMA.16816.F32.BF16 R12, R92.reuse, R84, R12 ;  /* 0x000000545c0c723c */ /* 0x042fe8000004180c */
[----:B------:R-:W1:Y:S04]  /*4740*/  MUFU.TANH R119, R119 ;  /* 0x0000007700777308 */ /* 0x000e680000002400 */
[----:B------:R-:W-:Y:S06]  /*4750*/  HMMA.16816.F32.BF16 R16, R92, R86, R16 ;  /* 0x000000565c10723c */ /* 0x000fec0000041810 */
[----:B------:R-:W3:Y:S01]  /*4760*/  MUFU.TANH R120, R120 ;  /* 0x0000007800787308 */ /* 0x000ee20000002400 */
[-C--:B--2---:R-:W-:Y:S02]  /*4770*/  MOV R214, R118.reuse ;  /* 0x0000007600d67202 */ /* 0x084fe40000000f00 */
[C---:B------:R-:W-:Y:S01]  /*4780*/  @!P0 FSEL R214, R118.reuse, -INF , !P1 ;  /* 0xff80000076d68808 */ /* 0x040fe20004800000 */
[----:B------:R-:W-:Y:S01]  /*4790*/  FFMA.FTZ R118, -R118, R118, 1 ;  /* 0x3f80000076767423 */ /* 0x000fe20000010176 */
[-C--:B------:R-:W-:Y:S05]  /*47a0*/  @!P0 ISETP.GE.AND P1, PT, R197, R198.reuse, PT ;  /* 0x000000c6c500820c */ /* 0x080fea0003f26270 */
[----:B------:R-:W2:Y:S01]  /*47b0*/  MUFU.TANH R121, R121 ;  /* 0x0000007900797308 */ /* 0x000ea20000002400 */
[----:B------:R-:W-:Y:S01]  /*47c0*/  @!P0 IADD3 R197, PT, PT, R233, 0x9, RZ ;  /* 0x00000009e9c58810 */ /* 0x000fe20007ffe0ff */
[----:B------:R-:W-:Y:S01]  /*47d0*/  FMUL.FTZ R126, R12, UR13 ;  /* 0x0000000d0c7e7c20 */ /* 0x000fe20008410000 */
[----:B------:R-:W-:Y:S01]  /*47e0*/  FMUL.FTZ R127, R13, UR13 ;  /* 0x0000000d0d7f7c20 */ /* 0x000fe20008410000 */
[----:B------:R-:W-:Y:S01]  /*47f0*/  FMUL.FTZ R128, R14, UR13 ;  /* 0x0000000d0e807c20 */ /* 0x000fe20008410000 */
[----:B------:R-:W-:Y:S01]  /*4800*/  FMUL.FTZ R129, R15, UR13 ;  /* 0x0000000d0f817c20 */ /* 0x000fe20008410000 */
[----:B-1----:R-:W-:Y:S01]  /*4810*/  MOV R210, R119 ;  /* 0x0000007700d27202 */ /* 0x002fe20000000f00 */
[--C-:B------:R-:W-:Y:S03]  /*4820*/  FFMA.FTZ R228, R214, UR12, -R209.reuse ;  /* 0x0000000cd6e47c23 */ /* 0x100fe600080108d1 */
[----:B------:R-:W1:Y:S01]  /*4830*/  MUFU.TANH R122, R122 ;  /* 0x0000007a007a7308 */ /* 0x000e620000002400 */
[----:B------:R-:W-:Y:S01]  /*4840*/  @!P0 FSEL R210, R119, -INF , !P6 ;  /* 0xff80000077d28808 */ /* 0x000fe20007000000 */
[----:B------:R-:W-:Y:S01]  /*4850*/  FMUL.FTZ R130, R16, UR13 ;  /* 0x0000000d10827c20 */ /* 0x000fe20008410000 */
[----:B------:R-:W-:Y:S01]  /*4860*/  @!P0 ISETP.GE.AND P6, PT, R233, R198, PT ;  /* 0x000000c6e900820c */ /* 0x000fe20003fc6270 */
[----:B------:R-:W-:Y:S01]  /*4870*/  FMUL.FTZ R196, R17, UR13 ;  /* 0x0000000d11c47c20 */ /* 0x000fe20008410000 */
[----:B---3--:R-:W-:Y:S01]  /*4880*/  MOV R212, R120 ;  /* 0x0000007800d47202 */ /* 0x008fe20000000f00 */
[----:B------:R-:W-:Y:S01]  /*4890*/  FMUL.FTZ R230, R19, UR13 ;  /* 0x0000000d13e67c20 */ /* 0x000fe20008410000 */
[----:B------:R-:W-:Y:S03]  /*48a0*/  @!P0 FSEL R212, R120, -INF , !P6 ;  /* 0xff80000078d48808 */ /* 0x000fe60007000000 */
[----:B------:R-:W3:Y:S01]  /*48b0*/  MUFU.TANH R123, R123 ;  /* 0x0000007b007b7308 */ /* 0x000ee20000002400 */
[----:B------:R-:W-:Y:S01]  /*48c0*/  @!P0 ISETP.GE.AND P6, PT, R197, R200, PT ;  /* 0x000000c8c500820c */ /* 0x000fe20003fc6270 */
[----:B------:R-:W-:Y:S01]  /*48d0*/  FFMA.FTZ R215, R210, UR12, -R209 ;  /* 0x0000000cd2d77c23 */ /* 0x000fe200080108d1 */
[----:B--2---:R-:W-:Y:S01]  /*48e0*/  MOV R208, R121 ;  /* 0x0000007900d07202 */ /* 0x004fe20000000f00 */
[--C-:B------:R-:W-:Y:S01]  /*48f0*/  FFMA.FTZ R203, R212, UR12, -R131.reuse ;  /* 0x0000000cd4cb7c23 */ /* 0x100fe20008010883 */
[----:B------:R-:W-:Y:S01]  /*4900*/  @!P0 FSEL R208, R121, -INF , !P5 ;  /* 0xff80000079d08808 */ /* 0x000fe20006800000 */
[----:B------:R-:W-:Y:S01]  /*4910*/  FMUL.FTZ R118, R118, UR13 ;  /* 0x0000000d76767c20 */ /* 0x000fe20008410000 */
[----:B------:R-:W-:Y:S03]  /*4920*/  @!P0 ISETP.GE.AND P5, PT, R197, R198, PT ;  /* 0x000000c6c500820c */ /* 0x000fe60003fa6270 */
[----:B------:R-:W2:Y:S01]  /*4930*/  MUFU.TANH R124, R124 ;  /* 0x0000007c007c7308 */ /* 0x000ea20000002400 */
[----:B------:R-:W-:Y:S01]  /*4940*/  FMUL.FTZ R197, R18, UR13 ;  /* 0x0000000d12c57c20 */ /* 0x000fe20008410000 */
[----:B-1----:R-:W-:Y:S01]  /*4950*/  MOV R206, R122 ;  /* 0x0000007a00ce7202 */ /* 0x002fe20000000f00 */
[----:B------:R-:W-:Y:S01]  /*4960*/  FFMA.FTZ R207, R208, UR12, -R131 ;  /* 0x0000000cd0cf7c23 */ /* 0x000fe20008010883 */
[----:B------:R-:W-:Y:S01]  /*4970*/  @!P0 FSEL R206, R122, -INF , !P2 ;  /* 0xff8000007ace8808 */ /* 0x000fe20005000000 */
[----:B------:R-:W-:Y:S01]  /*4980*/  FFMA.FTZ R120, -R120, R120, 1 ;  /* 0x3f80000078787423 */ /* 0x000fe20000010178 */
[----:B------:R-:W-:Y:S01]  /*4990*/  @!P0 ISETP.GE.AND P2, PT, R199, R200, PT ;  /* 0x000000c8c700820c */ /* 0x000fe20003f46270 */
[----:B------:R-:W-:Y:S03]  /*49a0*/  FFMA.FTZ R119, -R119, R119, 1 ;  /* 0x3f80000077777423 */ /* 0x000fe60000010177 */
[----:B------:R-:W1:Y:S01]  /*49b0*/  MUFU.TANH R125, R125 ;  /* 0x0000007d007d7308 */ /* 0x000e620000002400 */
[--C-:B------:R-:W-:Y:S01]  /*49c0*/  FFMA.FTZ R214, R206, UR12, -R209.reuse ;  /* 0x0000000cced67c23 */ /* 0x100fe200080108d1 */
[-C--:B---3--:R-:W-:Y:S01]  /*49d0*/  MOV R204, R123.reuse ;  /* 0x0000007b00cc7202 */ /* 0x088fe20000000f00 */
[----:B------:R-:W-:Y:S01]  /*49e0*/  FMUL.FTZ R120, R120, UR13 ;  /* 0x0000000d78787c20 */ /* 0x000fe20008410000 */
[----:B------:R-:W-:Y:S01]  /*49f0*/  @!P0 FSEL R204, R123, -INF , !P6 ;  /* 0xff8000007bcc8808 */ /* 0x000fe20007000000 */
[----:B------:R-:W-:Y:S01]  /*4a00*/  FMUL.FTZ R119, R119, UR13 ;  /* 0x0000000d77777c20 */ /* 0x000fe20008410000 */
[----:B------:R-:W-:Y:S01]  /*4a10*/  @!P0 ISETP.GE.AND P6, PT, R199, R198, PT ;  /* 0x000000c6c700820c */ /* 0x000fe20003fc6270 */
[----:B------:R-:W-:Y:S03]  /*4a20*/  FFMA.FTZ R122, -R122, R122, 1 ;  /* 0x3f8000007a7a7423 */ /* 0x000fe6000001017a */
[----:B------:R-:W3:Y:S01]  /*4a30*/  MUFU.TANH R126, R126 ;  /* 0x0000007e007e7308 */ /* 0x000ee20000002400 */
[----:B------:R-:W-:Y:S01]  /*4a40*/  @!P0 IADD3 R199, PT, PT, R233, 0x11, RZ ;  /* 0x00000011e9c78810 */ /* 0x000fe20007ffe0ff */
[----:B------:R-:W-:Y:S01]  /*4a50*/  FFMA.FTZ R213, R204, UR12, -R209 ;  /* 0x0000000cccd57c23 */ /* 0x000fe200080108d1 */
[----:B--2---:R-:W-:Y:S01]  /*4a60*/  MOV R202, R124 ;  /* 0x0000007c00ca7202 */ /* 0x004fe20000000f00 */
[----:B------:R-:W-:Y:S01]  /*4a70*/  FMUL.FTZ R122, R122, UR13 ;  /* 0x0000000d7a7a7c20 */ /* 0x000fe20008410000 */
[----:B------:R-:W-:Y:S01]  /*4a80*/  @!P0 FSEL R202, R124, -INF , !P1 ;  /* 0xff8000007cca8808 */ /* 0x000fe20004800000 */
[----:B------:R-:W-:Y:S01]  /*4a90*/  FFMA.FTZ R123, -R123, R123, 1 ;  /* 0x3f8000007b7b7423 */ /* 0x000fe2000001017b */
[----:B------:R-:W-:Y:S03]  /*4aa0*/  @!P0 ISETP.GE.AND P1, PT, R199, R200, PT ;  /* 0x000000c8c700820c */ /* 0x000fe60003f26270 */
[----:B------:R-:W2:Y:S01]  /*4ab0*/  MUFU.TANH R127, R127 ;  /* 0x0000007f007f7308 */ /* 0x000ea20000002400 */
[----:B------:R-:W-:Y:S01]  /*4ac0*/  FFMA.FTZ R121, -R121, R121, 1 ;  /* 0x3f80000079797423 */ /* 0x000fe20000010179 */
[-C--:B-1----:R-:W-:Y:S01]  /*4ad0*/  MOV R222, R125.reuse ;  /* 0x0000007d00de7202 */ /* 0x082fe20000000f00 */
[--C-:B------:R-:W-:Y:S01]  /*4ae0*/  FFMA.FTZ R206, R202, UR12, -R131.reuse ;  /* 0x0000000ccace7c23 */ /* 0x100fe20008010883 */
[----:B------:R-:W-:Y:S01]  /*4af0*/  @!P0 FSEL R222, R125, -INF , !P5 ;  /* 0xff8000007dde8808 */ /* 0x000fe20006800000 */
[----:B------:R-:W-:Y:S01]  /*4b00*/  FMUL.FTZ R123, R123, UR13 ;  /* 0x0000000d7b7b7c20 */ /* 0x000fe20008410000 */
[----:B------:R-:W-:Y:S01]  /*4b10*/  @!P0 ISETP.GE.AND P5, PT, R199, R198, PT ;  /* 0x000000c6c700820c */ /* 0x000fe20003fa6270 */
[----:B------:R-:W-:Y:S03]  /*4b20*/  FMUL.FTZ R121, R121, UR13 ;  /* 0x0000000d79797c20 */ /* 0x000fe60008410000 */
[----:B------:R-:W1:Y:S01]  /*4b30*/  MUFU.TANH R128, R128 ;  /* 0x0000008000807308 */ /* 0x000e620000002400 */
[----:B------:R-:W-:Y:S01]  /*4b40*/  @!P0 IADD3 R199, PT, PT, R233, 0x19, RZ ;  /* 0x00000019e9c78810 */ /* 0x000fe20007ffe0ff */
[----:B------:R-:W-:Y:S01]  /*4b50*/  FFMA.FTZ R205, R222, UR12, -R131 ;  /* 0x0000000cdecd7c23 */ /* 0x000fe20008010883 */
[-C--:B---3--:R-:W-:Y:S01]  /*4b60*/  MOV R212, R126.reuse ;  /* 0x0000007e00d47202 */ /* 0x088fe20000000f00 */
[----:B------:R-:W-:Y:S01]  /*4b70*/  FFMA.FTZ R125, -R125, R125, 1 ;  /* 0x3f8000007d7d7423 */ /* 0x000fe2000001017d */
[C---:B------:R-:W-:Y:S01]  /*4b80*/  @!P0 FSEL R212, R126.reuse, -INF , !P2 ;  /* 0xff8000007ed48808 */ /* 0x040fe20005000000 */
[----:B------:R-:W-:Y:S01]  /*4b90*/  FFMA.FTZ R126, -R126, R126, 1 ;  /* 0x3f8000007e7e7423 */ /* 0x000fe2000001017e */
[-C--:B------:R-:W-:Y:S03]  /*4ba0*/  @!P0 ISETP.GE.AND P2, PT, R201, R200.reuse, PT ;  /* 0x000000c8c900820c */ /* 0x080fe60003f46270 */
[----:B------:R-:W3:Y:S01]  /*4bb0*/  MUFU.TANH R129, R129 ;  /* 0x0000008100817308 */ /* 0x000ee20000002400 */
[----:B------:R-:W-:Y:S01]  /*4bc0*/  FMUL.FTZ R125, R125, UR13 ;  /* 0x0000000d7d7d7c20 */ /* 0x000fe20008410000 */
[-C--:B--2---:R-:W-:Y:S01]  /*4bd0*/  MOV R210, R127.reuse ;  /* 0x0000007f00d27202 */ /* 0x084fe20000000f00 */
[--C-:B------:R-:W-:Y:S01]  /*4be0*/  FFMA.FTZ R212, R212, UR12, -R209.reuse ;  /* 0x0000000cd4d47c23 */ /* 0x100fe200080108d1 */
[----:B------:R-:W-:Y:S01]  /*4bf0*/  @!P0 FSEL R210, R127, -INF , !P1 ;  /* 0xff8000007fd28808 */ /* 0x000fe20004800000 */
[----:B------:R-:W-:Y:S01]  /*4c00*/  FMUL.FTZ R126, R126, UR13 ;  /* 0x0000000d7e7e7c20 */ /* 0x000fe20008410000 */
[----:B------:R-:W-:Y:S01]  /*4c10*/  @!P0 ISETP.GE.AND P1, PT, R199, R200, PT ;  /* 0x000000c8c700820c */ /* 0x000fe20003f26270 */
[----:B------:R-:W-:Y:S03]  /*4c20*/  FFMA.FTZ R127, -R127, R127, 1 ;  /* 0x3f8000007f7f7423 */ /* 0x000fe6000001017f */
[----:B------:R-:W2:Y:S01]  /*4c30*/  MUFU.TANH R130, R130 ;  /* 0x0000008200827308 */ /* 0x000ea20000002400 */
[----:B------:R-:W-:Y:S01]  /*4c40*/  FFMA.FTZ R211, R210, UR12, -R209 ;  /* 0x0000000cd2d37c23 */ /* 0x000fe200080108d1 */
[-C--:B-1----:R-:W-:Y:S01]  /*4c50*/  MOV R204, R128.reuse ;  /* 0x0000008000cc7202 */ /* 0x082fe20000000f00 */
[----:B------:R-:W-:Y:S01]  /*4c60*/  FMUL.FTZ R127, R127, UR13 ;  /* 0x0000000d7f7f7c20 */ /* 0x000fe20008410000 */
[C---:B------:R-:W-:Y:S01]  /*4c70*/  @!P0 FSEL R204, R128.reuse, -INF , !P6 ;  /* 0xff80000080cc8808 */ /* 0x040fe20007000000 */
[----:B------:R-:W-:Y:S01]  /*4c80*/  FFMA.FTZ R128, -R128, R128, 1 ;  /* 0x3f80000080807423 */ /* 0x000fe20000010180 */
[----:B------:R-:W-:Y:S01]  /*4c90*/  @!P0 ISETP.GE.AND P6, PT, R201, R198, PT ;  /* 0x000000c6c900820c */ /* 0x000fe20003fc6270 */
[----:B------:R-:W-:Y:S03]  /*4ca0*/  FFMA.FTZ R124, -R124, R124, 1 ;  /* 0x3f8000007c7c7423 */ /* 0x000fe6000001017c */
[----:B------:R-:W1:Y:S01]  /*4cb0*/  MUFU.TANH R196, R196 ;  /* 0x000000c400c47308 */ /* 0x000e620000002400 */
[----:B------:R-:W-:Y:S01]  /*4cc0*/  FFMA.FTZ R204, R204, UR12, -R131 ;  /* 0x0000000ccccc7c23 */ /* 0x000fe20008010883 */
[-C--:B---3--:R-:W-:Y:S01]  /*4cd0*/  MOV R202, R129.reuse ;  /* 0x0000008100ca7202 */ /* 0x088fe20000000f00 */
[----:B------:R-:W-:Y:S01]  /*4ce0*/  FMUL.FTZ R128, R128, UR13 ;  /* 0x0000000d80807c20 */ /* 0x000fe20008410000 */
[C---:B------:R-:W-:Y:S01]  /*4cf0*/  @!P0 FSEL R202, R129.reuse, -INF , !P5 ;  /* 0xff80000081ca8808 */ /* 0x040fe20006800000 */
[----:B------:R-:W-:Y:S01]  /*4d00*/  FFMA.FTZ R129, -R129, R129, 1 ;  /* 0x3f80000081817423 */ /* 0x000fe20000010181 */
[----:B------:R-:W-:Y:S01]  /*4d10*/  @!P0 ISETP.GE.AND P5, PT, R199, R198, PT ;  /* 0x000000c6c700820c */ /* 0x000fe20003fa6270 */
[----:B------:R-:W-:Y:S03]  /*4d20*/  FMUL.FTZ R124, R124, UR13 ;  /* 0x0000000d7c7c7c20 */ /* 0x000fe60008410000 */
[----:B------:R-:W-:Y:S01]  /*4d30*/  MUFU.TANH R197, R197 ;  /* 0x000000c500c57308 */ /* 0x000fe20000002400 */
[----:B------:R-:W-:Y:S01]  /*4d40*/  FMUL.FTZ R129, R129, UR13 ;  /* 0x0000000d81817c20 */ /* 0x000fe20008410000 */
[-C--:B--2---:R-:W-:Y:S02]  /*4d50*/  MOV R200, R130.reuse ;  /* 0x0000008200c87202 */ /* 0x084fe40000000f00 */
[C---:B------:R-:W-:Y:S01]  /*4d60*/  @!P0 FSEL R200, R130.reuse, -INF , !P2 ;  /* 0xff80000082c88808 */ /* 0x040fe20005000000 */
[----:B------:R-:W-:Y:S05]  /*4d70*/  FFMA.FTZ R130, -R130, R130, 1 ;  /* 0x3f80000082827423 */ /* 0x000fea0000010182 */
[----:B------:R-:W2:Y:S01]  /*4d80*/  MUFU.TANH R230, R230 ;  /* 0x000000e600e67308 */ /* 0x000ea20000002400 */
[--C-:B------:R-:W-:Y:S01]  /*4d90*/  FFMA.FTZ R210, R200, UR12, -R209.reuse ;  /* 0x0000000cc8d27c23 */ /* 0x100fe200080108d1 */
[-C--:B-1----:R-:W-:Y:S01]  /*4da0*/  MOV R198, R196.reuse ;  /* 0x000000c400c67202 */ /* 0x082fe20000000f00 */
[----:B------:R-:W-:Y:S01]  /*4db0*/  FMUL.FTZ R130, R130, UR13 ;  /* 0x0000000d82827c20 */ /* 0x000fe20008410000 */
[C---:B------:R-:W-:Y:S01]  /*4dc0*/  @!P0 FSEL R198, R196.reuse, -INF , !P1 ;  /* 0xff800000c4c68808 */ /* 0x040fe20004800000 */
[----:B------:R-:W-:Y:S01]  /*4dd0*/  FFMA.FTZ R196, -R196, R196, 1 ;  /* 0x3f800000c4c47423 */ /* 0x000fe200000101c4 */
[----:B------:R-:W-:Y:S04]  /*4de0*/  LEA R200, R243, UR5, 0x1 ;  /* 0x00000005f3c87c11 */ /* 0x000fe8000f8e08ff */
[----:B------:R1:W-:Y:S01]  /*4df0*/  MUFU.EX2 R208, R203 ;  /* 0x000000cb00d07308 */ /* 0x0003e20000000800 */
[----:B------:R-:W-:Y:S01]  /*4e00*/  FFMA.FTZ R209, R198, UR12, -R209 ;  /* 0x0000000cc6d17c23 */ /* 0x000fe200080108d1 */
[----:B------:R-:W-:Y:S08]  /*4e10*/  IADD3 R199, PT, PT, R200, R245, RZ ;  /* 0x000000f5c8c77210 */ /* 0x000ff00007ffe0ff */
[----:B------:R-:W-:Y:S10]  /*4e20*/  MUFU.EX2 R228, R228 ;  /* 0x000000e400e47308 */ /* 0x000ff40000000800 */
[----:B------:R-:W3:Y:S01]  /*4e30*/  MUFU.EX2 R215, R215 ;  /* 0x000000d700d77308 */ /* 0x000ee20000000800 */
[----:B--2---:R-:W-:Y:S09]  /*4e40*/  MOV R198, R230 ;  /* 0x000000e600c67202 */ /* 0x004ff20000000f00 */
[----:B------:R-:W2:Y:S01]  /*4e50*/  MUFU.EX2 R207, R207 ;  /* 0x000000cf00cf7308 */ /* 0x000ea20000000800 */
[----:B------:R-:W-:Y:S01]  /*4e60*/  @!P0 FSEL R198, R230, -INF , !P5 ;  /* 0xff800000e6c68808 */ /* 0x000fe20006800000 */
[--C-:B-1----:R-:W-:Y:S01]  /*4e70*/  FFMA.FTZ R203, R202, UR12, -R131.reuse ;  /* 0x0000000ccacb7c23 */ /* 0x102fe20008010883 */
[-C--:B------:R-:W-:Y:S07]  /*4e80*/  MOV R202, R197.reuse ;  /* 0x000000c500ca7202 */ /* 0x080fee0000000f00 */
[----:B------:R-:W-:Y:S01]  /*4e90*/  MUFU.EX2 R214, R214 ;  /* 0x000000d600d67308 */ /* 0x000fe20000000800 */
[C---:B------:R-:W-:Y:S01]  /*4ea0*/  @!P0 FSEL R202, R197.reuse, -INF , !P6 ;  /* 0xff800000c5ca8808 */ /* 0x040fe20007000000 */
[----:B------:R-:W-:Y:S01]  /*4eb0*/  FFMA.FTZ R197, -R197, R197, 1 ;  /* 0x3f800000c5c57423 */ /* 0x000fe200000101c5 */
[----:B------:R-:W-:Y:S07]  /*4ec0*/  LEA R112, P0, R236, R116, 0x2 ;  /* 0x00000074ec707211 */ /* 0x000fee00078010ff */
[----:B------:R-:W1:Y:S01]  /*4ed0*/  MUFU.EX2 R213, R213 ;  /* 0x000000d500d57308 */ /* 0x000e620000000800 */
[----:B------:R-:W-:Y:S01]  /*4ee0*/  FFMA.FTZ R230, -R230, R230, 1 ;  /* 0x3f800000e6e67423 */ /* 0x000fe200000101e6 */
[--C-:B------:R-:W-:Y:S01]  /*4ef0*/  FFMA.FTZ R201, R202, UR12, -R131.reuse ;  /* 0x0000000ccac97c23 */ /* 0x100fe20008010883 */
[----:B------:R-:W-:Y:S07]  /*4f00*/  FFMA.FTZ R131, R198, UR12, -R131 ;  /* 0x0000000cc6837c23 */ /* 0x000fee0008010883 */
[----:B------:R-:W-:Y:S01]  /*4f10*/  MUFU.EX2 R206, R206 ;  /* 0x000000ce00ce7308 */ /* 0x000fe20000000800 */
[C---:B------:R-:W-:Y:S01]  /*4f20*/  IADD3 R202, PT, PT, R200.reuse, 0x20, RZ ;  /* 0x00000020c8ca7810 */ /* 0x040fe20007ffe0ff */
[----:B------:R-:W-:Y:S01]  /*4f30*/  FMUL.FTZ R197, R197, UR13 ;  /* 0x0000000dc5c57c20 */ /* 0x000fe20008410000 */
[----:B------:R-:W-:Y:S07]  /*4f40*/  @P4 IADD3 R202, PT, PT, R200, -0x20, RZ ;  /* 0xffffffe0c8ca4810 */ /* 0x000fee0007ffe0ff */
[----:B------:R-:W4:Y:S01]  /*4f50*/  MUFU.EX2 R205, R205 ;  /* 0x000000cd00cd7308 */ /* 0x000f220000000800 */
[----:B------:R-:W-:Y:S01]  /*4f60*/  LEA R198, R243, UR4, 0x1 ;  /* 0x00000004f3c67c11 */ /* 0x000fe2000f8e08ff */
[----:B------:R-:W-:Y:S01]  /*4f70*/  FMUL.FTZ R230, R230, UR13 ;  /* 0x0000000de6e67c20 */ /* 0x000fe20008410000 */
[----:B---3--:R-:W-:Y:S07]  /*4f80*/  F2FP.BF16.F32.PACK_AB R11, R215, R228 ;  /* 0x000000e4d70b723e */ /* 0x008fee00000010ff */
[----:B------:R-:W-:Y:S01]  /*4f90*/  MUFU.EX2 R212, R212 ;  /* 0x000000d400d47308 */ /* 0x000fe20000000800 */
[----:B--2---:R-:W-:Y:S02]  /*4fa0*/  F2FP.BF16.F32.PACK_AB R9, R207, R208 ;  /* 0x000000d0cf09723e */ /* 0x004fe400000010ff */
[----:B-1----:R-:W-:Y:S07]  /*4fb0*/  F2FP.BF16.F32.PACK_AB R14, R213, R214 ;  /* 0x000000d6d50e723e */ /* 0x002fee00000010ff */
[----:B------:R-:W1:Y:S01]  /*4fc0*/  MUFU.EX2 R211, R211 ;  /* 0x000000d300d37308 */ /* 0x000e620000000800 */
[----:B------:R-:W-:Y:S01]  /*4fd0*/  STS [R198+0x22000], R11 ;  /* 0x0220000bc6007388 */ /* 0x000fe20000000800 */
[----:B------:R-:W-:Y:S08]  /*4fe0*/  LEA.HI.X R113, R236, R117, RZ, 0x2, P0 ;  /* 0x00000075ec717211 */ /* 0x000ff000000f14ff */
[----:B------:R-:W-:Y:S01]  /*4ff0*/  MUFU.EX2 R204, R204 ;  /* 0x000000cc00cc7308 */ /* 0x000fe20000000800 */
[----:B------:R-:W-:Y:S01]  /*5000*/  STS [R198+0x22400], R9 ;  /* 0x02240009c6007388 */ /* 0x000fe20000000800 */
[----:B----4-:R-:W-:Y:S08]  /*5010*/  F2FP.BF16.F32.PACK_AB R10, R205, R206 ;  /* 0x000000cecd0a723e */ /* 0x010ff000000010ff */
[----:B------:R-:W2:Y:S01]  /*5020*/  MUFU.EX2 R203, R203 ;  /* 0x000000cb00cb7308 */ /* 0x000ea20000000800 */
[----:B------:R-:W-:Y:S09]  /*5030*/  STS [R199], R14 ;  /* 0x0000000ec7007388 */ /* 0x000ff20000000800 */
[----:B------:R-:W-:Y:S01]  /*5040*/  MUFU.EX2 R210, R210 ;  /* 0x000000d200d27308 */ /* 0x000fe20000000800 */
[----:B------:R-:W-:Y:S01]  /*5050*/  STS [R199+0x400], R10 ;  /* 0x0004000ac7007388 */ /* 0x000fe20000000800 */
[----:B-1----:R-:W-:Y:S08]  /*5060*/  F2FP.BF16.F32.PACK_AB R231, R211, R212 ;  /* 0x000000d4d3e7723e */ /* 0x002ff000000010ff */
[----:B------:R-:W1:Y:S01]  /*5070*/  MUFU.EX2 R209, R209 ;  /* 0x000000d100d17308 */ /* 0x000e620000000800 */
[----:B------:R3:W4:Y:S09]  /*5080*/  LDG.E R116, desc[UR36][R112.64] ;  /* 0x0000002470747981 */ /* 0x000732000c1e1900 */
[----:B------:R-:W-:Y:S01]  /*5090*/  MUFU.EX2 R201, R201 ;  /* 0x000000c900c97308 */ /* 0x000fe20000000800 */
[----:B------:R-:W-:Y:S01]  /*50a0*/  STS [R202], R231 ;  /* 0x000000e7ca007388 */ /* 0x000fe20000000800 */
[----:B--2---:R-:W-:Y:S08]  /*50b0*/  F2FP.BF16.F32.PACK_AB R221, R203, R204 ;  /* 0x000000cccbdd723e */ /* 0x004ff000000010ff */
[----:B------:R2:W3:Y:S01]  /*50c0*/  MUFU.EX2 R200, R131 ;  /* 0x0000008300c87308 */ /* 0x0004e20000000800 */
[----:B------:R3:W-:Y:S01]  /*50d0*/  STS [R202+0x400], R221 ;  /* 0x000400ddca007388 */ /* 0x0007e20000000800 */
[----:B-1----:R-:W-:Y:S02]  /*50e0*/  F2FP.BF16.F32.PACK_AB R252, R209, R210 ;  /* 0x000000d2d1fc723e */ /* 0x002fe400000010ff */
[----:B--2---:R-:W-:Y:S02]  /*50f0*/  IADD3 R131, PT, PT, R245, R202, RZ ;  /* 0x000000caf5837210 */ /* 0x004fe40007ffe0ff */
[----:B---3--:R-:W-:Y:S03]  /*5100*/  F2FP.BF16.F32.PACK_AB R222, R200, R201 ;  /* 0x000000c9c8de723e */ /* 0x008fe600000010ff */
[----:B------:R-:W-:Y:S06]  /*5110*/  STS [R131], R252 ;  /* 0x000000fc83007388 */ /* 0x000fec0000000800 */
[----:B------:R1:W-:Y:S06]  /*5120*/  STS [R131+0x400], R222 ;  /* 0x000400de83007388 */ /* 0x0003ec0000000800 */
[----:B------:R-:W-:Y:S01]  /*5130*/  LDSM.16.M88.4 R84, [R229+0x8000] ;  /* 0x00800000e554783b */ /* 0x000fe20000000200 */
[C---:B------:R-:W-:Y:S05]  /*5140*/  IADD3 R221, PT, PT, R2.reuse, R223, RZ ;  /* 0x000000df02dd7210 */ /* 0x040fea0007ffe0ff */
[----:B------:R-:W2:Y:S06]  /*5150*/  LDSM.16.M88.4 R88, [R227+0x18000] ;  /* 0x01800000e358783b */ /* 0x000eac0000000200 */
[----:B------:R-:W3:Y:S06]  /*5160*/  LDSM.16.M88.4 R92, [R227+0x18800] ;  /* 0x01880000e35c783b */ /* 0x000eec0000000200 */
[----:B------:R-:W-:Y:S01]  /*5170*/  LDSM.16.M88.4 R96, [R226+0x8000] ;  /* 0x00800000e260783b */ /* 0x000fe20000000200 */
[----:B-1----:R-:W-:Y:S05]  /*5180*/  IADD3 R222, PT, PT, R2, R225, RZ ;  /* 0x000000e102de7210 */ /* 0x002fea0007ffe0ff */
[----:B------:R-:W1:Y:S06]  /*5190*/  LDSM.16.M88.4 R100, [R224+0x18000] ;  /* 0x01800000e064783b */ /* 0x000e6c0000000200 */
[----:B------:R-:W1:Y:S06]  /*51a0*/  LDSM.16.M88.4 R104, [R224+0x18800] ;  /* 0x01880000e068783b */ /* 0x000e6c0000000200 */
[----:B------:R-:W-:Y:S01]  /*51b0*/  LDSM.16.M88.4 R108, [R223+0x18000] ;  /* 0x01800000df6c783b */ /* 0x000fe20000000200 */
[C---:B--2---:R-:W-:Y:S08]  /*51c0*/  HMMA.16816.F32.BF16 R4, R84.reuse, R88, RZ ;  /* 0x000000585404723c */ /* 0x044ff000000418ff */
[C---:B------:R-:W-:Y:S01]  /*51d0*/  HMMA.16816.F32.BF16 R8, R84.reuse, R90, RZ ;  /* 0x0000005a5408723c */ /* 0x040fe200000418ff */
[----:B------:R-:W2:Y:S07]  /*51e0*/  LDSM.16.M88.4 R88, [R225+0x8000] ;  /* 0x00800000e158783b */ /* 0x000eae0000000200 */
[C---:B---3--:R-:W-:Y:S08]  /*51f0*/  HMMA.16816.F32.BF16 R12, R84.reuse, R92, RZ ;  /* 0x0000005c540c723c */ /* 0x048ff000000418ff */
[----:B------:R-:W-:Y:S01]  /*5200*/  HMMA.16816.F32.BF16 R16, R84, R94, RZ ;  /* 0x0000005e5410723c */ /* 0x000fe200000418ff */
[----:B------:R-:W3:Y:S06]  /*5210*/  LDSM.16.M88.4 R84, [R223+0x18800] ;  /* 0x01880000df54783b */ /* 0x000eec0000000200 */
[----:B------:R-:W-:Y:S01]  /*5220*/  LDSM.16.M88.4 R92, [R222+0x8000] ;  /* 0x00800000de5c783b */ /* 0x000fe20000000200 */
[C---:B-1----:R-:W-:Y:S08]  /*5230*/  HMMA.16816.F32.BF16 R4, R96.reuse, R100, R4 ;  /* 0x000000646004723c */ /* 0x042ff00000041804 */
[C---:B------:R-:W-:Y:S01]  /*5240*/  HMMA.16816.F32.BF16 R8, R96.reuse, R102, R8 ;  /* 0x000000666008723c */ /* 0x040fe20000041808 */
[----:B------:R-:W1:Y:S07]  /*5250*/  LDSM.16.M88.4 R100, [R221+0x18000] ;  /* 0x01800000dd64783b */ /* 0x000e6e0000000200 */
[C---:B------:R-:W-:Y:S08]  /*5260*/  HMMA.16816.F32.BF16 R12, R96.reuse, R104, R12 ;  /* 0x00000068600c723c */ /* 0x040ff0000004180c */
[----:B------:R-:W-:Y:S01]  /*5270*/  HMMA.16816.F32.BF16 R16, R96, R106, R16 ;  /* 0x0000006a6010723c */ /* 0x000fe20000041810 */
[----:B------:R-:W1:Y:S06]  /*5280*/  LDSM.16.M88.4 R96, [R221+0x18800] ;  /* 0x01880000dd60783b */ /* 0x000e6c0000000200 */
[----:B------:R-:W-:Y:S01]  /*5290*/  LDSM.16.M88.4 R104, [R229+0xa000] ;  /* 0x00a00000e568783b */ /* 0x000fe20000000200 */
[C---:B--2---:R-:W-:Y:S05]  /*52a0*/  HMMA.16816.F32.BF16 R4, R88.reuse, R108, R4 ;  /* 0x0000006c5804723c */ /* 0x044fea0000041804 */
[----:B------:R-:W-:Y:S02]  /*52b0*/  MOV R108, R112 ;  /* 0x00000070006c7202 */ /* 0x000fe40000000f00 */
[----:B------:R-:W-:Y:S01]  /*52c0*/  MOV R109, R113 ;  /* 0x00000071006d7202 */ /* 0x000fe20000000f00 */
[C---:B------:R-:W-:Y:S01]  /*52d0*/  HMMA.16816.F32.BF16 R8, R88.reuse, R110, R8 ;  /* 0x0000006e5808723c */ /* 0x040fe20000041808 */
[----:B------:R-:W2:Y:S07]  /*52e0*/  LDSM.16.M88.4 R112, [R227+0x1a000] ;  /* 0x01a00000e370783b */ /* 0x000eae0000000200 */
[C---:B---3--:R-:W-:Y:S08]  /*52f0*/  HMMA.16816.F32.BF16 R12, R88.reuse, R84, R12 ;  /* 0x00000054580c723c */ /* 0x048ff0000004180c */
[----:B------:R-:W-:Y:S01]  /*5300*/  HMMA.16816.F32.BF16 R16, R88, R86, R16 ;  /* 0x000000565810723c */ /* 0x000fe20000041810 */
[----:B------:R-:W3:Y:S06]  /*5310*/  LDSM.16.M88.4 R84, [R227+0x1a800] ;  /* 0x01a80000e354783b */ /* 0x000eec0000000200 */
[----:B------:R-:W-:Y:S01]  /*5320*/  LDSM.16.M88.4 R88, [R226+0xa000] ;  /* 0x00a00000e258783b */ /* 0x000fe20000000200 */
[C---:B-1----:R-:W-:Y:S05]  /*5330*/  HMMA.16816.F32.BF16 R4, R92.reuse, R100, R4 ;  /* 0x000000645c04723c */ /* 0x042fea0000041804 */
[----:B------:R-:W-:Y:S02]  /*5340*/  MOV R100, R108 ;  /* 0x0000006c00647202 */ /* 0x000fe40000000f00 */
[----:B------:R-:W-:Y:S01]  /*5350*/  MOV R101, R109 ;  /* 0x0000006d00657202 */ /* 0x000fe20000000f00 */
[C---:B------:R-:W-:Y:S01]  /*5360*/  HMMA.16816.F32.BF16 R8, R92.reuse, R102, R8 ;  /* 0x000000665c08723c */ /* 0x040fe20000041808 */
[----:B------:R-:W1:Y:S06]  /*5370*/  LDSM.16.M88.4 R108, [R224+0x1a000] ;  /* 0x01a00000e06c783b */ /* 0x000e6c0000000200 */
[----:B------:R3:W4:Y:S01]  /*5380*/  LDG.E R117, desc[UR36][R100.64+0x20] ;  /* 0x0000202464757981 */ /* 0x000722000c1e1900 */
[C---:B------:R-:W-:Y:S08]  /*5390*/  HMMA.16816.F32.BF16 R12, R92.reuse, R96, R12 ;  /* 0x000000605c0c723c */ /* 0x040ff0000004180c */
[----:B------:R-:W-:Y:S01]  /*53a0*/  HMMA.16816.F32.BF16 R16, R92, R98, R16 ;  /* 0x000000625c10723c */ /* 0x000fe20000041810 */
[----:B------:R-:W1:Y:S06]  /*53b0*/  LDSM.16.M88.4 R92, [R224+0x1a800] ;  /* 0x01a80000e05c783b */ /* 0x000e6c0000000200 */
[----:B------:R-:W-:Y:S01]  /*53c0*/  LDSM.16.M88.4 R96, [R225+0xa000] ;  /* 0x00a00000e160783b */ /* 0x000fe20000000200 */
[C---:B--2---:R-:W-:Y:S08]  /*53d0*/  HMMA.16816.F32.BF16 R4, R104.reuse, R112, R4 ;  /* 0x000000706804723c */ /* 0x044ff00000041804 */
[C---:B------:R-:W-:Y:S01]  /*53e0*/  HMMA.16816.F32.BF16 R8, R104.reuse, R114, R8 ;  /* 0x000000726808723c */ /* 0x040fe20000041808 */
[----:B---3--:R-:W2:Y:S06]  /*53f0*/  LDSM.16.M88.4 R100, [R223+0x1a000] ;  /* 0x01a00000df64783b */ /* 0x008eac0000000200 */
[----:B------:R-:W-:Y:S01]  /*5400*/  LDSM.16.M88.4 R112, [R221+0x1a000] ;  /* 0x01a00000dd70783b */ /* 0x000fe20000000200 */
[C---:B------:R-:W-:Y:S08]  /*5410*/  HMMA.16816.F32.BF16 R12, R104.reuse, R84, R12 ;  /* 0x00000054680c723c */ /* 0x040ff0000004180c */
[----:B------:R-:W-:Y:S01]  /*5420*/  HMMA.16816.F32.BF16 R16, R104, R86, R16 ;  /* 0x000000566810723c */ /* 0x000fe20000041810 */
[----:B------:R-:W3:Y:S06]  /*5430*/  LDSM.16.M88.4 R84, [R223+0x1a800] ;  /* 0x01a80000df54783b */ /* 0x000eec0000000200 */
[----:B------:R-:W3:Y:S01]  /*5440*/  LDSM.16.M88.4 R104, [R222+0xa000] ;  /* 0x00a00000de68783b */ /* 0x000ee20000000200 */
[C---:B-1----:R-:W-:Y:S08]  /*5450*/  HMMA.16816.F32.BF16 R4, R88.reuse, R108, R4 ;  /* 0x0000006c5804723c */ /* 0x042ff00000041804 */
[C---:B------:R-:W-:Y:S01]  /*5460*/  HMMA.16816.F32.BF16 R8, R88.reuse, R110, R8 ;  /* 0x0000006e5808723c */ /* 0x040fe20000041808 */
[----:B------:R-:W-:Y:S07]  /*5470*/  LDSM.16.M88.4 R108, [R227+0x1c000] ;  /* 0x01c00000e36c783b */ /* 0x000fee0000000200 */
[C---:B------:R-:W-:Y:S08]  /*5480*/  HMMA.16816.F32.BF16 R12, R88.reuse, R92, R12 ;  /* 0x0000005c580c723c */ /* 0x040ff0000004180c */
[----:B------:R-:W-:Y:S01]  /*5490*/  HMMA.16816.F32.BF16 R16, R88, R94, R16 ;  /* 0x0000005e5810723c */ /* 0x000fe20000041810 */
[----:B------:R-:W1:Y:S06]  /*54a0*/  LDSM.16.M88.4 R88, [R221+0x1a800] ;  /* 0x01a80000dd58783b */ /* 0x000e6c0000000200 */
[----:B------:R-:W1:Y:S01]  /*54b0*/  LDSM.16.M88.4 R92, [R229+0xc000] ;  /* 0x00c00000e55c783b */ /* 0x000e620000000200 */
[C---:B--2---:R-:W-:Y:S08]  /*54c0*/  HMMA.16816.F32.BF16 R4, R96.reuse, R100, R4 ;  /* 0x000000646004723c */ /* 0x044ff00000041804 */
[C---:B------:R-:W-:Y:S01]  /*54d0*/  HMMA.16816.F32.BF16 R8, R96.reuse, R102, R8 ;  /* 0x000000666008723c */ /* 0x040fe20000041808 */
[----:B------:R-:W-:Y:S07]  /*54e0*/  LDSM.16.M88.4 R100, [R224+0x1c000] ;  /* 0x01c00000e064783b */ /* 0x000fee0000000200 */
[C---:B---3--:R-:W-:Y:S08]  /*54f0*/  HMMA.16816.F32.BF16 R12, R96.reuse, R84, R12 ;  /* 0x00000054600c723c */ /* 0x048ff0000004180c */
[----:B------:R-:W-:Y:S01]  /*5500*/  HMMA.16816.F32.BF16 R16, R96, R86, R16 ;  /* 0x000000566010723c */ /* 0x000fe20000041810 */
[----:B------:R-:W2:Y:S06]  /*5510*/  LDSM.16.M88.4 R84, [R227+0x1c800] ;  /* 0x01c80000e354783b */ /* 0x000eac0000000200 */
[----:B------:R-:W3:Y:S01]  /*5520*/  LDSM.16.M88.4 R96, [R226+0xc000] ;  /* 0x00c00000e260783b */ /* 0x000ee20000000200 */
        /* <DEDUP_REMOVED lines=21> */
[C---:B------:R-:W-:Y:S08]  /*5680*/  HMMA.16816.F32.BF16 R4, R104.reuse, R112, R4 ;  /* 0x000000706804723c */ /* 0x040ff00000041804 */
[C---:B------:R-:W-:Y:S01]  /*5690*/  HMMA.16816.F32.BF16 R8, R104.reuse, R114, R8 ;  /* 0x000000726808723c */ /* 0x040fe20000041808 */
[----:B------:R-:W-:Y:S07]  /*56a0*/  LDSM.16.M88.4 R112, [R224+0x1e000] ;  /* 0x01e00000e070783b */ /* 0x000fee0000000200 */
[C---:B--2---:R-:W-:Y:S08]  /*56b0*/  HMMA.16816.F32.BF16 R12, R104.reuse, R84, R12 ;  /* 0x00000054680c723c */ /* 0x044ff0000004180c */
[----:B------:R-:W-:Y:S01]  /*56c0*/  HMMA.16816.F32.BF16 R16, R104, R86, R16 ;  /* 0x000000566810723c */ /* 0x000fe20000041810 */
[----:B------:R-:W2:Y:S06]  /*56d0*/  LDSM.16.M88.4 R84, [R227+0x1e800] ;  /* 0x01e80000e354783b */ /* 0x000eac0000000200 */
[----:B------:R-:W2:Y:S01]  /*56e0*/  LDSM.16.M88.4 R104, [R226+0xe000] ;  /* 0x00e00000e268783b */ /* 0x000ea20000000200 */
[C---:B------:R-:W-:Y:S08]  /*56f0*/  HMMA.16816.F32.BF16 R4, R92.reuse, R108, R4 ;  /* 0x0000006c5c04723c */ /* 0x040ff00000041804 */
        /* <DEDUP_REMOVED lines=13> */
[C---:B------:R-:W-:Y:S08]  /*57d0*/  HMMA.16816.F32.BF16 R4, R104.reuse, R112, R4 ;  /* 0x000000706804723c */ /* 0x040ff00000041804 */
[C---:B------:R-:W-:Y:S08]  /*57e0*/  HMMA.16816.F32.BF16 R8, R104.reuse, R114, R8 ;  /* 0x000000726808723c */ /* 0x040ff00000041808 */
[C---:B-1----:R-:W-:Y:S08]  /*57f0*/  HMMA.16816.F32.BF16 R12, R104.reuse, R88, R12 ;  /* 0x00000058680c723c */ /* 0x042ff0000004180c */
[----:B------:R-:W-:Y:S01]  /*5800*/  HMMA.16816.F32.BF16 R16, R104, R90, R16 ;  /* 0x0000005a6810723c */ /* 0x000fe20000041810 */
[----:B------:R-:W1:Y:S07]  /*5810*/  LDSM.16.M88.4 R88, [R221+0x1e800] ;  /* 0x01e80000dd58783b */ /* 0x000e6e0000000200 */
[C---:B----4-:R-:W-:Y:S08]  /*5820*/  HMMA.16816.F32.BF16 R4, R92.reuse, R108, R4 ;  /* 0x0000006c5c04723c */ /* 0x050ff00000041804 */
[C---:B------:R-:W-:Y:S08]  /*5830*/  HMMA.16816.F32.BF16 R8, R92.reuse, R110, R8 ;  /* 0x0000006e5c08723c */ /* 0x040ff00000041808 */
[C---:B--2---:R-:W-:Y:S08]  /*5840*/  HMMA.16816.F32.BF16 R12, R92.reuse, R84, R12 ;  /* 0x000000545c0c723c */ /* 0x044ff0000004180c */
[----:B------:R-:W-:Y:S03]  /*5850*/  HMMA.16816.F32.BF16 R16, R92, R86, R16 ;  /* 0x000000565c10723c */ /* 0x000fe60000041810 */
[----:B------:R-:W-:Y:S05]  /*5860*/  LEA R93, R219, UR5, 0x1 ;  /* 0x00000005db5d7c11 */ /* 0x000fea000f8e08ff */
[C---:B---3--:R-:W-:Y:S08]  /*5870*/  HMMA.16816.F32.BF16 R4, R96.reuse, R100, R4 ;  /* 0x000000646004723c */ /* 0x048ff00000041804 */
[C---:B------:R-:W-:Y:S08]  /*5880*/  HMMA.16816.F32.BF16 R8, R96.reuse, R102, R8 ;  /* 0x000000666008723c */ /* 0x040ff00000041808 */
[C---:B-1----:R-:W-:Y:S03]  /*5890*/  HMMA.16816.F32.BF16 R12, R96.reuse, R88, R12 ;  /* 0x00000058600c723c */ /* 0x042fe6000004180c */
[C---:B------:R-:W-:Y:S01]  /*58a0*/  FADD.FTZ R231, -R116.reuse, R4 ;  /* 0x0000000474e77221 */ /* 0x040fe20000010100 */
[----:B------:R-:W-:Y:S03]  /*58b0*/  FADD.FTZ R252, -R116, R5 ;  /* 0x0000000574fc7221 */ /* 0x000fe60000010100 */
[----:B------:R-:W-:Y:S01]  /*58c0*/  FMUL.FTZ R231, R228, R231 ;  /* 0x000000e7e4e77220 */ /* 0x000fe20000410000 */
[----:B------:R-:W-:Y:S03]  /*58d0*/  HMMA.16816.F32.BF16 R16, R96, R90, R16 ;  /* 0x0000005a6010723c */ /* 0x000fe60000041810 */
[----:B------:R-:W-:Y:S01]  /*58e0*/  FMUL.FTZ R252, R215, R252 ;  /* 0x000000fcd7fc7220 */ /* 0x000fe20000410000 */
[----:B------:R-:W-:Y:S01]  /*58f0*/  FMUL.FTZ R118, R231, R118 ;  /* 0x00000076e7767220 */ /* 0x000fe20000410000 */
[C---:B------:R-:W-:Y:S01]  /*5900*/  FADD.FTZ R228, -R116.reuse, R9 ;  /* 0x0000000974e47221 */ /* 0x040fe20000010100 */
[----:B------:R-:W-:Y:S01]  /*5910*/  FADD.FTZ R215, -R116, R8 ;  /* 0x0000000874d77221 */ /* 0x000fe20000010100 */
[----:B------:R-:W-:Y:S02]  /*5920*/  FMUL.FTZ R119, R252, R119 ;  /* 0x00000077fc777220 */ /* 0x000fe40000410000 */
[----:B------:R-:W-:Y:S01]  /*5930*/  FMUL.FTZ R228, R213, R228 ;  /* 0x000000e4d5e47220 */ /* 0x000fe20000410000 */
[----:B------:R-:W-:Y:S01]  /*5940*/  FMUL.FTZ R215, R214, R215 ;  /* 0x000000d7d6d77220 */ /* 0x000fe20000410000 */
[C---:B------:R-:W-:Y:S01]  /*5950*/  FADD.FTZ R213, -R116.reuse, R12 ;  /* 0x0000000c74d57221 */ /* 0x040fe20000010100 */
[----:B------:R-:W-:Y:S01]  /*5960*/  F2FP.BF16.F32.PACK_AB R119, R119, R118 ;  /* 0x000000767777723e */ /* 0x000fe200000010ff */
[----:B------:R-:W-:Y:S01]  /*5970*/  FADD.FTZ R214, -R116, R13 ;  /* 0x0000000d74d67221 */ /* 0x000fe20000010100 */
[----:B------:R-:W-:Y:S01]  /*5980*/  FMUL.FTZ R122, R215, R122 ;  /* 0x0000007ad77a7220 */ /* 0x000fe20000410000 */
[----:B------:R-:W-:Y:S01]  /*5990*/  FMUL.FTZ R123, R228, R123 ;  /* 0x0000007be47b7220 */ /* 0x000fe20000410000 */
[----:B------:R-:W-:Y:S01]  /*59a0*/  FMUL.FTZ R213, R212, R213 ;  /* 0x000000d5d4d57220 */ /* 0x000fe20000410000 */
[----:B------:R1:W-:Y:S01]  /*59b0*/  STS [R198+0x20000], R119 ;  /* 0x02000077c6007388 */ /* 0x0003e20000000800 */
[----:B------:R-:W-:Y:S01]  /*59c0*/  FMUL.FTZ R214, R211, R214 ;  /* 0x000000d6d3d67220 */ /* 0x000fe20000410000 */
[C---:B------:R-:W-:Y:S01]  /*59d0*/  FADD.FTZ R231, -R116.reuse, R16 ;  /* 0x0000001074e77221 */ /* 0x040fe20000010100 */
[----:B------:R-:W-:Y:S01]  /*59e0*/  FADD.FTZ R116, -R116, R17 ;  /* 0x0000001174747221 */ /* 0x000fe20000010100 */
[----:B------:R-:W-:Y:S01]  /*59f0*/  F2FP.BF16.F32.PACK_AB R122, R123, R122 ;  /* 0x0000007a7b7a723e */ /* 0x000fe200000010ff */
[C---:B------:R-:W-:Y:S01]  /*5a00*/  FADD.FTZ R123, -R117.reuse, R6 ;  /* 0x00000006757b7221 */ /* 0x040fe20000010100 */
[----:B------:R-:W-:Y:S01]  /*5a10*/  FADD.FTZ R118, -R117, R11 ;  /* 0x0000000b75767221 */ /* 0x000fe20000010100 */
[----:B------:R-:W-:Y:S01]  /*5a20*/  FMUL.FTZ R116, R209, R116 ;  /* 0x00000074d1747220 */ /* 0x000fe20000410000 */
[----:B------:R-:W-:Y:S01]  /*5a30*/  FMUL.FTZ R209, R196, UR13 ;  /* 0x0000000dc4d17c20 */ /* 0x000fe20008410000 */
[----:B------:R-:W-:Y:S01]  /*5a40*/  FMUL.FTZ R123, R208, R123 ;  /* 0x0000007bd07b7220 */ /* 0x000fe20000410000 */
[----:B------:R-:W-:Y:S01]  /*5a50*/  FMUL.FTZ R126, R213, R126 ;  /* 0x0000007ed57e7220 */ /* 0x000fe20000410000 */
[----:B------:R-:W-:Y:S01]  /*5a60*/  FMUL.FTZ R127, R214, R127 ;  /* 0x0000007fd67f7220 */ /* 0x000fe20000410000 */
[----:B------:R-:W-:Y:S01]  /*5a70*/  FMUL.FTZ R209, R116, R209 ;  /* 0x000000d174d17220 */ /* 0x000fe20000410000 */
[----:B------:R-:W-:Y:S01]  /*5a80*/  FADD.FTZ R116, -R117, R7 ;  /* 0x0000000775747221 */ /* 0x000fe20000010100 */
[----:B------:R-:W-:Y:S01]  /*5a90*/  FMUL.FTZ R118, R205, R118 ;  /* 0x00000076cd767220 */ /* 0x000fe20000410000 */
[----:B------:R-:W-:Y:S01]  /*5aa0*/  FMUL.FTZ R120, R123, R120 ;  /* 0x000000787b787220 */ /* 0x000fe20000410000 */
[----:B------:R-:W-:Y:S01]  /*5ab0*/  F2FP.BF16.F32.PACK_AB R127, R127, R126 ;  /* 0x0000007e7f7f723e */ /* 0x000fe200000010ff */
[----:B------:R-:W-:Y:S01]  /*5ac0*/  FMUL.FTZ R116, R207, R116 ;  /* 0x00000074cf747220 */ /* 0x000fe20000410000 */
[C---:B------:R-:W-:Y:S01]  /*5ad0*/  FADD.FTZ R207, -R117.reuse, R10 ;  /* 0x0000000a75cf7221 */ /* 0x040fe20000010100 */
[C---:B------:R-:W-:Y:S01]  /*5ae0*/  FADD.FTZ R126, -R117.reuse, R18 ;  /* 0x00000012757e7221 */ /* 0x040fe20000010100 */
[----:B------:R-:W-:Y:S01]  /*5af0*/  FMUL.FTZ R125, R118, R125 ;  /* 0x0000007d767d7220 */ /* 0x000fe20000410000 */
[----:B------:R-:W-:Y:S01]  /*5b00*/  FMUL.FTZ R121, R116, R121 ;  /* 0x0000007974797220 */ /* 0x000fe20000410000 */
[----:B------:R-:W-:Y:S01]  /*5b10*/  FMUL.FTZ R207, R206, R207 ;  /* 0x000000cfcecf7220 */ /* 0x000fe20000410000 */
[----:B------:R-:W-:Y:S01]  /*5b20*/  FADD.FTZ R116, -R117, R15 ;  /* 0x0000000f75747221 */ /* 0x000fe20000010100 */
[----:B------:R-:W-:Y:S01]  /*5b30*/  FMUL.FTZ R126, R201, R126 ;  /* 0x0000007ec97e7220 */ /* 0x000fe20000410000 */
[----:B-1----:R-:W-:Y:S01]  /*5b40*/  FADD.FTZ R119, -R117, R14 ;  /* 0x0000000e75777221 */ /* 0x002fe20000010100 */
[----:B------:R-:W-:Y:S01]  /*5b50*/  FMUL.FTZ R124, R207, R124 ;  /* 0x0000007ccf7c7220 */ /* 0x000fe20000410000 */
[----:B------:R-:W-:Y:S01]  /*5b60*/  FMUL.FTZ R116, R203, R116 ;  /* 0x00000074cb747220 */ /* 0x000fe20000410000 */
[----:B------:R-:W-:Y:S01]  /*5b70*/  FADD.FTZ R117, -R117, R19 ;  /* 0x0000001375757221 */ /* 0x000fe20000010100 */
        /* <DEDUP_REMOVED lines=10> */
[----:B------:R-:W-:Y:S01]  /*5c20*/  FMUL.FTZ R130, R231, R130 ;  /* 0x00000082e7827220 */ /* 0x000fe20000410000 */
[----:B------:R-:W-:Y:S02]  /*5c30*/  F2FP.BF16.F32.PACK_AB R119, R116, R119 ;  /* 0x000000777477723e */ /* 0x000fe400000010ff */
[----:B------:R-:W-:Y:S01]  /*5c40*/  STS [R199+-0x2000], R122 ;  /* 0xffe0007ac7007388 */ /* 0x000fe20000000800 */
[----:B------:R-:W-:Y:S02]  /*5c50*/  LEA R230, R219, UR4, 0x1 ;  /* 0x00000004dbe67c11 */ /* 0x000fe4000f8e08ff */
[----:B------:R-:W-:Y:S03]  /*5c60*/  F2FP.BF16.F32.PACK_AB R130, R209, R130 ;  /* 0x00000082d182723e */ /* 0x000fe600000010ff */
[----:B------:R-:W-:Y:S01]  /*5c70*/  STS [R199+-0x1c00], R124 ;  /* 0xffe4007cc7007388 */ /* 0x000fe20000000800 */
[----:B------:R-:W-:Y:S02]  /*5c80*/  F2FP.BF16.F32.PACK_AB R126, R117, R126 ;  /* 0x0000007e757e723e */ /* 0x000fe400000010ff */
[----:B------:R-:W-:Y:S03]  /*5c90*/  LEA R228, R220, UR4, 0x1 ;  /* 0x00000004dce47c11 */ /* 0x000fe6000f8e08ff */
[----:B------:R-:W-:Y:S01]  /*5ca0*/  STS [R202+-0x2000], R127 ;  /* 0xffe0007fca007388 */ /* 0x000fe20000000800 */
[----:B------:R-:W-:Y:S02]  /*5cb0*/  IADD3 R200, PT, PT, R216, R93, RZ ;  /* 0x0000005dd8c87210 */ /* 0x000fe40007ffe0ff */
[----:B------:R-:W-:Y:S03]  /*5cc0*/  LOP3.LUT R231, R218, 0x400, R3, 0xf8, !PT ;  /* 0x00000400dae77812 */ /* 0x000fe600078ef803 */
[----:B------:R-:W-:Y:S01]  /*5cd0*/  STS [R202+-0x1c00], R119 ;  /* 0xffe40077ca007388 */ /* 0x000fe20000000800 */
[----:B------:R-:W-:Y:S05]  /*5ce0*/  LOP3.LUT R231, R231, R0, RZ, 0xfc, !PT ;  /* 0x00000000e7e77212 */ /* 0x000fea00078efcff */
[----:B------:R-:W-:Y:S01]  /*5cf0*/  STS [R131+-0x2000], R130 ;  /* 0xffe0008283007388 */ /* 0x000fe20000000800 */
[----:B------:R-:W-:Y:S05]  /*5d00*/  LEA R231, R231, UR4, 0x1 ;  /* 0x00000004e7e77c11 */ /* 0x000fea000f8e08ff */
[----:B------:R-:W-:Y:S01]  /*5d10*/  STS [R131+-0x1c00], R126 ;  /* 0xffe4007e83007388 */ /* 0x000fe20000000800 */
[----:B------:R-:W-:Y:S06]  /*5d20*/  BAR.SYNC.DEFER_BLOCKING 0x0 ;  /* 0x0000000000007b1d */ /* 0x000fec0000010000 */
[----:B------:R-:W-:Y:S06]  /*5d30*/  LDSM.16.MT88.4 R84, [R230+0x22000] ;  /* 0x02200000e654783b */ /* 0x000fec0000004200 */
[----:B------:R-:W1:Y:S06]  /*5d40*/  LDSM.16.MT88.4 R88, [R228+0x8000] ;  /* 0x00800000e458783b */ /* 0x000e6c0000004200 */
[----:B------:R-:W2:Y:S06]  /*5d50*/  LDSM.16.MT88.4 R92, [R200] ;  /* 0x00000000c85c783b */ /* 0x000eac0000004200 */
[----:B------:R-:W3:Y:S06]  /*5d60*/  LDSM.16.MT88.4 R96, [R228+0xa000] ;  /* 0x00a00000e460783b */ /* 0x000eec0000004200 */
[----:B------:R-:W4:Y:S06]  /*5d70*/  LDSM.16.MT88.4 R100, [R228+0xc000] ;  /* 0x00c00000e464783b */ /* 0x000f2c0000004200 */
[----:B------:R-:W4:Y:S06]  /*5d80*/  LDSM.16.MT88.4 R104, [R228+0xe000] ;  /* 0x00e00000e468783b */ /* 0x000f2c0000004200 */
[----:B------:R-:W-:Y:S06]  /*5d90*/  LDSM.16.MT88.4 R108, [R230+0x22800] ;  /* 0x02280000e66c783b */ /* 0x000fec0000004200 */
[----:B------:R-:W4:Y:S01]  /*5da0*/  LDSM.16.MT88.4 R112, [R228+0x8800] ;  /* 0x00880000e470783b */ /* 0x000f220000004200 */
        /* <DEDUP_REMOVED lines=64> */
[----:B------:R-:W-:Y:S08]  /*61b0*/  HMMA.16816.F32.BF16 R80, R84, R114, R80 ;  /* 0x000000725450723c */ /* 0x000ff00000041850 */
        /* <DEDUP_REMOVED lines=80> */
.L_x_686:
        /* <DEDUP_REMOVED lines=436> */
.L_x_687:
        /* <DEDUP_REMOVED lines=231> */
.L_x_689:
        /* <DEDUP_REMOVED lines=12> */
.L_x_690:
[----:B------:R-:W2:Y:S01]  /*9130*/  LDCU.64 UR8, c[0x0][0x5c8] ;  /* 0x0000b900ff0877ac */ /* 0x000ea20008000a00 */
[----:B------:R-:W-:-:S04]  /*9140*/  UIADD3 UR12, UPT, UPT, UR40, UR44, URZ ;  /* 0x0000002c280c7290 */ /* 0x000fc8000fffe0ff */
[----:B--2---:R-:W-:Y:S02]  /*9150*/  UIMAD.WIDE.U32 UR20, UR12, UR8, URZ ;  /* 0x000000080c1472a5 */ /* 0x004fe4000f8e00ff */
[----:B------:R-:W-:-:S04]  /*9160*/  UIMAD UR12, UR12, UR9, URZ ;  /* 0x000000090c0c72a4 */ /* 0x000fc8000f8e02ff */
[----:B------:R-:W-:-:S06]  /*9170*/  UIADD3 UR12, UPT, UPT, UR21, UR12, URZ ;  /* 0x0000000c150c7290 */ /* 0x000fcc000fffe0ff */
[----:B-1----:R-:W-:-:S07]  /*9180*/  MOV R5, UR12 ;  /* 0x0000000c00057c02 */ /* 0x002fce0008000f00 */
.L_x_691:
        /* <DEDUP_REMOVED lines=59> */
.L_x_693:
[----:B------:R-:W-:Y:S05]  /*9540*/  BSYNC.RECONVERGENT B0 ;  /* 0x0000000000007941 */ /* 0x000fea0003800200 */
.L_x_692:
        /* <DEDUP_REMOVED lines=21> */
.L_x_695:
[----:B------:R-:W-:Y:S05]  /*96a0*/  BSYNC.RECONVERGENT B0 ;  /* 0x0000000000007941 */ /* 0x000fea0003800200 */
.L_x_694:
        /* <DEDUP_REMOVED lines=25> */
.L_x_697:
[----:B------:R-:W-:Y:S05]  /*9840*/  BSYNC.RECONVERGENT B0 ;  /* 0x0000000000007941 */ /* 0x000fea0003800200 */
.L_x_696:
        /* <DEDUP_REMOVED lines=18> */
.L_x_665:
[----:B------:R-:W-:Y:S05]  /*9970*/  BSYNC.RECONVERGENT B1 ;  /* 0x0000000000017941 */ /* 0x000fea0003800200 */
.L_x_643:
        /* <DEDUP_REMOVED lines=11> */
.L_x_699:
        /* <DEDUP_REMOVED lines=13> */
.L_x_1272:


//--------------------- .text._ZN5flash44flash_bwd_dq_dk_dv_loop_seqk_parallel_kernelI23Flash_bwd_kernel_traitsILi256ELi64ELi64ELi8ELi4ELi2ELi2ELb0ELb1EN7cutlass10bfloat16_tE19Flash_kernel_traitsILi256ELi64ELi64ELi8ES3_EELb1ELb1ELb0ELb0ELb0ELb1ELb0EEEvNS_16Flash_bwd_paramsE --------------------------
	.section	.text._ZN5flash44flash_bwd_dq_dk_dv_loop_seqk_parallel_kernelI23Flash_bwd_kernel_traitsILi256ELi64ELi64ELi8ELi4ELi2ELi2ELb0ELb1EN7cutlass10bfloat16_tE19Flash_kernel_traitsILi256ELi64ELi64ELi8ES3_EELb1ELb1ELb0ELb0ELb0ELb1ELb0EEEvNS_16Flash_bwd_paramsE,"ax",@progbits
	.align	128
        .global         _ZN5flash44flash_bwd_dq_dk_dv_loop_seqk_parallel_kernelI23Flash_bwd_kernel_traitsILi256ELi64ELi64ELi8ELi4ELi2ELi2ELb0ELb1EN7cutlass10bfloat16_tE19Flash_kernel_traitsILi256ELi64ELi64ELi8ES3_EELb1ELb1ELb0ELb0ELb0ELb1ELb0EEEvNS_16Flash_bwd_paramsE
        .type           _ZN5flash44flash_bwd_dq_dk_dv_loop_seqk_parallel_kernelI23Flash_bwd_kernel_traitsILi256ELi64ELi64ELi8ELi4ELi2ELi2ELb0ELb1EN7cutlass10bfloat16_tE19Flash_kernel_traitsILi256ELi64ELi64ELi8ES3_EELb1ELb1ELb0ELb0ELb0ELb1ELb0EEEvNS_16Flash_bwd_paramsE,@function
        .size           _ZN5flash44flash_bwd_dq_dk_dv_loop_seqk_parallel_kernelI23Flash_bwd_kernel_traitsILi256ELi64ELi64ELi8ELi4ELi2ELi2ELb0ELb1EN7cutlass10bfloat16_tE19Flash_kernel_traitsILi256ELi64ELi64ELi8ES3_EELb1ELb1ELb0ELb0ELb0ELb1ELb0EEEvNS_16Flash_bwd_paramsE,(.L_x_1273 - _ZN5flash44flash_bwd_dq_dk_dv_loop_seqk_parallel_kernelI23Flash_bwd_kernel_traitsILi256ELi64ELi64ELi8ELi4ELi2ELi2ELb0ELb1EN7cutlass10bfloat16_tE19Flash_kernel_traitsILi256ELi64ELi64ELi8ES3_EELb1ELb1ELb0ELb0ELb0ELb1ELb0EEEvNS_16Flash_bwd_paramsE)
        .other          _ZN5flash44flash_bwd_dq_dk_dv_loop_seqk_parallel_kernelI23Flash_bwd_kernel_traitsILi256ELi64ELi64ELi8ELi4ELi2ELi2ELb0ELb1EN7cutlass10bfloat16_tE19Flash_kernel_traitsILi256ELi64ELi64ELi8ES3_EELb1ELb1ELb0ELb0ELb0ELb1ELb0EEEvNS_16Flash_bwd_paramsE,@"STO_CUDA_ENTRY STV_DEFAULT"
_ZN5flash44flash_bwd_dq_dk_dv_loop_seqk_parallel_kernelI23Flash_bwd_kernel_traitsILi256ELi64ELi64ELi8ELi4ELi2ELi2ELb0ELb1EN7cutlass10bfloat16_tE19Flash_kernel_traitsILi256ELi64ELi64ELi8ES3_EELb1ELb1ELb0ELb0ELb0ELb1ELb0EEEvNS_16Flash_bwd_paramsE:
.text._ZN5flash44flash_bwd_dq_dk_dv_loop_seqk_parallel_kernelI23Flash_bwd_kernel_traitsILi256ELi64ELi64ELi8ELi4ELi2ELi2ELb0ELb1EN7cutlass10bfloat16_tE19Flash_kernel_traitsILi256ELi64ELi64ELi8ES3_EELb1ELb1ELb0ELb0ELb0ELb1ELb0EEEvNS_16Flash_bwd_paramsE:
        /* <DEDUP_REMOVED lines=48> */
.L_x_736:
[----:B------:R-:W2:Y:S01]  /*0300*/  LDCU.64 UR8, c[0x0][0x478] ;  /* 0x00008f00ff0877ac */ /* 0x000ea20008000a00 */
[----:B------:R-:W-:Y:S02]  /*0310*/  PLOP3.LUT P1, PT, PT, PT, UP3, 0x80, 0x8 ;  /* 0x000000000008781c */ /* 0x000fe40003f2f038 */
[----:B------:R-:W-:Y:S01]  /*0320*/  PLOP3.LUT P4, PT, PT, PT, UP5, 0x80, 0x8 ;  /* 0x000000000008781c */ /* 0x000fe20003f8f058 */
[----:B------:R-:W-:Y:S01]  /*0330*/  @UP3 ULEA UR12, UP0, UR28, UR6, 0x2 ;  /* 0x000000061c0c3291 */ /* 0x000fe2000f8010ff */
[----:B------:R-:W-:Y:S01]  /*0340*/  PLOP3.LUT P2, PT, PT, PT, UP4, 0x80, 0x8 ;  /* 0x000000000008781c */ /* 0x000fe20003f4f048 */
[----:B------:R-:W-:Y:S02]  /*0350*/  UISETP.NE.AND UP2, UPT, UR30, URZ, UPT ;  /* 0x000000ff1e00728c */ /* 0x000fe4000bf45270 */
[----:B------:R-:W-:Y:S02]  /*0360*/  @UP3 ULEA.HI.X UR13, UR28, UR7, URZ, 0x2, UP0 ;  /* 0x000000071c0d3291 */ /* 0x000fe400080f14ff */
[----:B-1-3--:R-:W-:-:S02]  /*0370*/  IMAD.U32 R12, RZ, RZ, UR12 ;  /* 0x0000000cff0c7e24 */ /* 0x00afc4000f8e00ff */
        /* <DEDUP_REMOVED lines=46> */
.L_x_700:
        /* <DEDUP_REMOVED lines=34> */
.L_x_702:
[----:B------:R-:W1:Y:S01]  /*0880*/  LDCU.64 UR14, c[0x0][0x3b8] ;  /* 0x00007700ff0e77ac */ /* 0x000e620008000a00 */
[----:B------:R-:W-:-:S04]  /*0890*/  UIADD3 UR8, UPT, UPT, UR44, UR45, URZ ;  /* 0x0000002d2c087290 */ /* 0x000fc8000fffe0ff */
[----:B-1----:R-:W-:Y:S02]  /*08a0*/  UIMAD.WIDE.U32 UR50, UR8, UR14, URZ ;  /* 0x0000000e083272a5 */ /* 0x002fe4000f8e00ff */
[----:B------:R-:W-:-:S04]  /*08b0*/  UIMAD UR8, UR8, UR15, URZ ;  /* 0x0000000f080872a4 */ /* 0x000fc8000f8e02ff */
[----:B------:R-:W-:-:S06]  /*08c0*/  UIADD3 UR8, UPT, UPT, UR51, UR8, URZ ;  /* 0x0000000833087290 */ /* 0x000fcc000fffe0ff */
[----:B------:R-:W-:Y:S02]  /*08d0*/  MOV R7, UR8 ;  /* 0x0000000800077c02 */ /* 0x000fe40008000f00 */
.L_x_703:
        /* <DEDUP_REMOVED lines=41> */
.L_x_704:
[----:B------:R-:W1:Y:S01]  /*0b70*/  LDCU.64 UR12, c[0x0][0x3c0] ;  /* 0x00007800ff0c77ac */ /* 0x000e620008000a00 */
[----:B------:R-:W-:-:S04]  /*0b80*/  UIADD3 UR8, UPT, UPT, UR44, UR45, URZ ;  /* 0x0000002d2c087290 */ /* 0x000fc8000fffe0ff */
[----:B-1----:R-:W-:Y:S02]  /*0b90*/  UIMAD.WIDE.U32 UR52, UR8, UR12, URZ ;  /* 0x0000000c083472a5 */ /* 0x002fe4000f8e00ff */
[----:B------:R-:W-:-:S04]  /*0ba0*/  UIMAD UR8, UR8, UR13, URZ ;  /* 0x0000000d080872a4 */ /* 0x000fc8000f8e02ff */
[----:B------:R-:W-:-:S06]  /*0bb0*/  UIADD3 UR8, UPT, UPT, UR53, UR8, URZ ;  /* 0x0000000835087290 */ /* 0x000fcc000fffe0ff */
[----:B------:R-:W-:-:S07]  /*0bc0*/  MOV R6, UR8 ;  /* 0x0000000800067c02 */ /* 0x000fce0008000f00 */
.L_x_705:
        /* <DEDUP_REMOVED lines=27> */
.L_x_706:
[----:B------:R-:W-:Y:S02]  /*0d80*/  IMAD R14, R23, UR19, RZ ;  /* 0x00000013170e7c24 */ /* 0x000fe4000f8e02ff */
[----:B------:R-:W-:-:S05]  /*0d90*/  IMAD.WIDE.U32 R10, R22, UR19, RZ ;  /* 0x00000013160a7c25 */ /* 0x000fca000f8e00ff */
[----:B------:R-:W-:-:S07]  /*0da0*/  IADD3 R14, PT, PT, R11, R14, RZ ;  /* 0x0000000e0b0e7210 */ /* 0x000fce0007ffe0ff */
.L_x_707:
        /* <DEDUP_REMOVED lines=20> */
.L_x_708:
[----:B------:R-:W1:Y:S01]  /*0ef0*/  LDCU UR56, c[0x0][0x434] ;  /* 0x00008680ff3877ac */ /* 0x000e620008000800 */
[----:B------:R-:W-:-:S04]  /*0f00*/  UIMAD UR8, UR28, UR51, UR27 ;  /* 0x000000331c0872a4 */ /* 0x000fc8000f8e021b */
[----:B-1----:R-:W-:-:S12]  /*0f10*/  UIMAD UR56, UR8, UR56, URZ ;  /* 0x00000038083872a4 */ /* 0x002fd8000f8e02ff */
.L_x_709:
        /* <DEDUP_REMOVED lines=10> */
.L_x_710:
[----:B------:R-:W1:Y:S01]  /*0fc0*/  LDCU UR55, c[0x0][0x444] ;  /* 0x00008880ff3777ac */ /* 0x000e620008000800 */
[----:B------:R-:W-:-:S04]  /*0fd0*/  UIMAD UR8, UR28, UR51, UR27 ;  /* 0x000000331c0872a4 */ /* 0x000fc8000f8e021b */
[----:B-1----:R-:W-:-:S12]  /*0fe0*/  UIMAD UR55, UR8, UR55, URZ ;  /* 0x00000037083772a4 */ /* 0x002fd8000f8e02ff */
.L_x_711:
[----:B------:R-:W1:Y:S01]  /*0ff0*/  LDCU UR9, c[0x0][0x508] ;  /* 0x0000a100ff0977ac */ /* 0x000e620008000800 */
[----:B------:R-:W2:Y:S01]  /*1000*/  S2R R220, SR_TID.X ;  /* 0x0000000000dc7919 */ /* 0x000ea20000002100 */
[----:B------:R-:W3:Y:S01]  /*1010*/  LDC.64 R2, c[0x0][0x3b0] ;  /* 0x0000ec00ff027b82 */ /* 0x000ee20000000a00 */
[----:B------:R-:W-:Y:S01]  /*1020*/  IMAD.MOV.U32 R21, RZ, RZ, RZ ;  /* 0x000000ffff157224 */ /* 0x000fe200078e00ff */
[----:B------:R-:W-:Y:S01]  /*1030*/  UIADD3 UR54, UPT, UPT, UR34, UR46, URZ ;  /* 0x0000002e22367290 */ /* 0x000fe2000fffe0ff */
        /* <DEDUP_REMOVED lines=20> */
[----:B------:R-:W-:Y:S01]  /*1180*/  IADD3 R10, P1, P0, R22, R10, R11 ;  /* 0x0000000a160a7210 */ /* 0x000fe2000783e00b */
[----:B---3--:R-:W-:Y:S01]  /*1190*/  IMAD.WIDE.U32 R22, R2, UR49, R20 ;  /* 0x0000003102167c25 */ /* 0x008fe2000f8e0014 */
[----:B------:R-:W-:Y:S01]  /*11a0*/  SHF.R.S32.HI R11, RZ, 0x1f, R11 ;  /* 0x0000001fff0b7819 */ /* 0x000fe2000001140b */
[----:B------:R-:W-:-:S02]  /*11b0*/  UISETP.GT.AND UP0, UPT, UR47, UR53, UPT ;  /* 0x000000352f00728c */ /* 0x000fc4000bf04270 */
[----:B-1----:R-:W-:Y:S01]  /*11c0*/  IMAD.U32 R24, RZ, RZ, UR8 ;  /* 0x00000008ff187e24 */ /* 0x002fe2000f8e00ff */
[----:B------:R-:W-:Y:S01]  /*11d0*/  UIMAD UR19, UR17, UR8, URZ ;  /* 0x00000008111372a4 */ /* 0x000fe2000f8e02ff */
[----:B------:R-:W-:Y:S01]  /*11e0*/  MOV R18, UR10 ;  /* 0x0000000a00127c02 */ /* 0x000fe20008000f00 */
[----:B------:R-:W-:Y:S01]  /*11f0*/  IMAD.U32 R16, RZ, RZ, UR11 ;  /* 0x0000000bff107e24 */ /* 0x000fe2000f8e00ff */
[----:B------:R-:W-:Y:S01]  /*1200*/  IADD3.X R5, PT, PT, R5, R14, R11, P1, P0 ;  /* 0x0000000e05057210 */ /* 0x000fe20000fe040b */
[----:B------:R-:W-:Y:S01]  /*1210*/  IMAD.WIDE.U32 R24, R24, UR49, R12 ;  /* 0x0000003118187c25 */ /* 0x000fe2000f8e000c */
[----:B------:R-:W-:Y:S01]  /*1220*/  UIMAD UR19, UR49, UR9, UR19 ;  /* 0x00000009311372a4 */ /* 0x000fe2000f8e0213 */
[----:B------:R-:W1:Y:S01]  /*1230*/  LDC.64 R12, c[0x0][0x5f8] ;  /* 0x00017e00ff0c7b82 */ /* 0x000e620000000a00 */
[----:B------:R-:W-:Y:S01]  /*1240*/  SHF.R.U32.HI R11, RZ, 0x5, R220 ;  /* 0x00000005ff0b7819 */ /* 0x000fe200000116dc */
[----:B------:R-:W-:Y:S01]  /*1250*/  IMAD R14, R2, UR17, RZ ;  /* 0x00000011020e7c24 */ /* 0x000fe2000f8e02ff */
[----:B------:R-:W-:Y:S01]  /*1260*/  IADD3 R22, P1, PT, R22, UR16, RZ ;  /* 0x0000001016167c10 */ /* 0x000fe2000ff3e0ff */
[----:B------:R-:W3:Y:S01]  /*1270*/  LDCU.64 UR16, c[0x0][0x550] ;  /* 0x0000aa00ff1077ac */ /* 0x000ee20008000a00 */
[----:B------:R-:W-:Y:S01]  /*1280*/  VIADD R25, R25, UR19 ;  /* 0x0000001319197c36 */ /* 0x000fe20008000000 */
[----:B------:R-:W-:Y:S01]  /*1290*/  ISETP.NE.AND P0, PT, RZ, UR57, PT ;  /* 0x00000039ff007c0c */ /* 0x000fe2000bf05270 */
[----:B------:R-:W-:Y:S01]  /*12a0*/  IMAD R14, R3, UR49, R14 ;  /* 0x00000031030e7c24 */ /* 0x000fe2000f8e020e */
[----:B------:R-:W5:Y:S01]  /*12b0*/  LDCU.64 UR10, c[0x0][0x570] ;  /* 0x0000ae00ff0a77ac */ /* 0x000f620008000a00 */
[----:B------:R-:W-:-:S03]  /*12c0*/  IMAD.WIDE.U32 R18, R18, UR27, R24 ;  /* 0x0000001b12127c25 */ /* 0x000fc6000f8e0018 */
[----:B------:R-:W-:Y:S01]  /*12d0*/  IADD3.X R23, PT, PT, R23, UR18, R14, P1, !PT ;  /* 0x0000001217177c10 */ /* 0x000fe20008ffe40e */
[----:B------:R-:W-:Y:S01]  /*12e0*/  IMAD R17, R16, UR27, R19 ;  /* 0x0000001b10117c24 */ /* 0x000fe2000f8e0213 */
[----:B------:R-:W5:Y:S01]  /*12f0*/  LDCU.64 UR18, c[0x0][0x380] ;  /* 0x00007000ff1277ac */ /* 0x000f620008000a00 */
[----:B------:R-:W-:Y:S02]  /*1300*/  IMAD.MOV.U32 R16, RZ, RZ, R18 ;  /* 0x000000ffff107224 */ /* 0x000fe400078e0012 */
[----:B------:R-:W-:Y:S01]  /*1310*/  IMAD R15, R8, R11, R246 ;  /* 0x0000000b080f7224 */ /* 0x000fe200078e02f6 */
[----:B--2---:R-:W-:Y:S01]  /*1320*/  UIMAD.WIDE UR58, UR56, 0x4, UR58 ;  /* 0x00000004383a78a5 */ /* 0x004fe2000f8e023a */
[----:B-1----:R-:W-:-:S04]  /*1330*/  IMAD.WIDE.U32 R18, R12, UR25, RZ ;  /* 0x000000190c127c25 */ /* 0x002fc8000f8e00ff */
[----:B------:R-:W-:Y:S01]  /*1340*/  IMAD R14, R13, UR25, R19 ;  /* 0x000000190d0e7c24 */ /* 0x000fe2000f8e0213 */
[----:B------:R-:W-:Y:S02]  /*1350*/  SEL R12, R18, RZ, P0 ;  /* 0x000000ff120c7207 */ /* 0x000fe40000000000 */
[----:B----4-:R-:W-:Y:S01]  /*1360*/  MOV R18, UR20 ;  /* 0x0000001400127c02 */ /* 0x010fe20008000f00 */
[----:B------:R-:W-:Y:S01]  /*1370*/  USHF.L.U64.HI UR20, UR8, 0x5, UR9 ;  /* 0x0000000508147899 */ /* 0x000fe20008010209 */
[----:B------:R-:W-:Y:S01]  /*1380*/  IADD3 R13, P2, P1, R15, R10, R12 ;  /* 0x0000000a0f0d7210 */ /* 0x000fe2000795e00c */
[----:B------:R-:W-:Y:S01]  /*1390*/  IMAD.SHL.U32 R12, R8, 0x40, RZ ;  /* 0x00000040080c7824 */ /* 0x000fe200078e00ff */
[----:B------:R-:W-:Y:S01]  /*13a0*/  SHF.R.U32.HI R10, RZ, 0x3, R220 ;  /* 0x00000003ff0a7819 */ /* 0x000fe200000116dc */
[----:B------:R-:W-:Y:S01]  /*13b0*/  IMAD.WIDE.U32 R18, R18, UR27, R22 ;  /* 0x0000001b12127c25 */ /* 0x000fe2000f8e0016 */
[----:B------:R-:W-:Y:S02]  /*13c0*/  SHF.R.S32.HI R15, RZ, 0x1f, R15 ;  /* 0x0000001fff0f7819 */ /* 0x000fe4000001140f */
[----:B------:R-:W-:Y:S01]  /*13d0*/  SEL R14, R14, RZ, P0 ;  /* 0x000000ff0e0e7207 */ /* 0x000fe20000000000 */
[----:B------:R-:W-:-:S02]  /*13e0*/  IMAD.U32 R23, RZ, RZ, UR21 ;  /* 0x00000015ff177e24 */ /* 0x000fc4000f8e00ff */
[----:B------:R-:W-:Y:S01]  /*13f0*/  IMAD.WIDE.U32 R16, R10, UR8, R16 ;  /* 0x000000080a107c25 */ /* 0x000fe2000f8e0010 */
[----:B------:R-:W-:Y:S02]  /*1400*/  IADD3.X R15, PT, PT, R15, R5, R14, P2, P1 ;  /* 0x000000050f0f7210 */ /* 0x000fe400017e240e */
[----:B------:R-:W-:Y:S01]  /*1410*/  IADD3 R5, P1, PT, R12, R13, RZ ;  /* 0x0000000d0c057210 */ /* 0x000fe20007f3e0ff */
[----:B------:R-:W-:Y:S01]  /*1420*/  IMAD R19, R23, UR27, R19 ;  /* 0x0000001b17137c24 */ /* 0x000fe2000f8e0213 */
[----:B---3--:R-:W-:Y:S01]  /*1430*/  LEA R240, P3, R16, UR16, 0x1 ;  /* 0x0000001010f07c11 */ /* 0x008fe2000f8608ff */
[----:B------:R-:W-:Y:S01]  /*1440*/  IMAD R8, R10, UR9, R17 ;  /* 0x000000090a087c24 */ /* 0x000fe2000f8e0211 */
[----:B------:R-:W-:Y:S01]  /*1450*/  LEA.HI.X.SX32 R12, R12, R15, 0x1, P1 ;  /* 0x0000000f0c0c7211 */ /* 0x000fe200008f0eff */
[----:B------:R-:W-:Y:S01]  /*1460*/  IMAD.WIDE.U32 R18, R10, R2, R18 ;  /* 0x000000020a127225 */ /* 0x000fe200078e0012 */
[C---:B-----5:R-:W-:Y:S01]  /*1470*/  LEA R248, P1, R5.reuse, UR10, 0x2 ;  /* 0x0000000a05f87c11 */ /* 0x060fe2000f8210ff */
[----:B------:R-:W-:Y:S01]  /*1480*/  USHF.L.U32 UR16, UR8, 0x5, URZ ;  /* 0x0000000508107899 */ /* 0x000fe200080006ff */
[----:B------:R-:W-:Y:S01]  /*1490*/  LEA.HI.X R241, R16, UR17, R8, 0x1, P3 ;  /* 0x0000001110f17c11 */ /* 0x000fe200098f0c08 */
[----:B------:R-:W-:Y:S01]  /*14a0*/  IMAD R8, R10, R3, R19 ;  /* 0x000000030a087224 */ /* 0x000fe200078e0213 */
[----:B------:R-:W-:Y:S01]  /*14b0*/  LEA R242, P2, R18, UR18, 0x1 ;  /* 0x0000001212f27c11 */ /* 0x000fe2000f8408ff */
[----:B------:R-:W-:Y:S01]  /*14c0*/  UMOV UR18, UR60 ;  /* 0x0000003c00127c82 */ /* 0x000fe20008000000 */
[----:B------:R-:W-:Y:S01]  /*14d0*/  LEA.HI.X R249, R5, UR11, R12, 0x2, P1 ;  /* 0x0000000b05f97c11 */ /* 0x000fe200088f140c */
[----:B------:R-:W-:Y:S01]  /*14e0*/  IMAD.SHL.U32 R5, R2, 0x20, RZ ;  /* 0x0000002002057824 */ /* 0x000fe200078e00ff */
[----:B------:R-:W-:Y:S01]  /*14f0*/  LEA.HI.X R243, R18, UR19, R8, 0x1, P2 ;  /* 0x0000001312f37c11 */ /* 0x000fe200090f0c08 */
[----:B------:R-:W-:Y:S01]  /*1500*/  UMOV UR17, UR61 ;  /* 0x0000003d00117c82 */ /* 0x000fe20008000000 */
[----:B------:R-:W-:-:S02]  /*1510*/  IADD3 R18, P1, PT, R10, 0x20, RZ ;  /* 0x000000200a127810 */ /* 0x000fc40007f3e0ff */
[----:B------:R-:W-:Y:S02]  /*1520*/  SHF.L.U64.HI R3, R2, 0x5, R3 ;  /* 0x0000000502037819 */ /* 0x000fe40000010203 */
[----:B------:R-:W-:Y:S01]  /*1530*/  IADD3 R8, PT, PT, R10, 0x20, RZ ;  /* 0x000000200a087810 */ /* 0x000fe20007ffe0ff */
        /* <DEDUP_REMOVED lines=15> */
.L_x_713:
[----:B------:R-:W1:Y:S01]  /*1630*/  LDCU.64 UR12, c[0x0][0x5c0] ;  /* 0x0000b800ff0c77ac */ /* 0x000e620008000a00 */
[----:B------:R-:W-:-:S04]  /*1640*/  UIADD3 UR8, UPT, UPT, UR44, UR45, URZ ;  /* 0x0000002d2c087290 */ /* 0x000fc8000fffe0ff */
[----:B-1----:R-:W-:Y:S02]  /*1650*/  UIMAD.WIDE.U32 UR16, UR8, UR12, URZ ;  /* 0x0000000c081072a5 */ /* 0x002fe4000f8e00ff */
[----:B------:R-:W-:-:S04]  /*1660*/  UIMAD UR8, UR8, UR13, URZ ;  /* 0x0000000d080872a4 */ /* 0x000fc8000f8e02ff */
[----:B------:R-:W-:-:S06]  /*1670*/  UIADD3 UR8, UPT, UPT, UR17, UR8, URZ ;  /* 0x0000000811087290 */ /* 0x000fcc000fffe0ff */
[----:B------:R-:W-:Y:S02]  /*1680*/  MOV R0, UR8 ;  /* 0x0000000800007c02 */ /* 0x000fe40008000f00 */
.L_x_714:
        /* <DEDUP_REMOVED lines=13> */
.L_x_715:
[----:B------:R-:W1:Y:S01]  /*1760*/  LDCU.64 UR10, c[0x0][0x5c8] ;  /* 0x0000b900ff0a77ac */ /* 0x000e620008000a00 */
[----:B------:R-:W-:-:S04]  /*1770*/  UIADD3 UR44, UPT, UPT, UR44, UR45, URZ ;  /* 0x0000002d2c2c7290 */ /* 0x000fc8000fffe0ff */
[----:B-1----:R-:W-:Y:S02]  /*1780*/  UIMAD.WIDE.U32 UR14, UR44, UR10, URZ ;  /* 0x0000000a2c0e72a5 */ /* 0x002fe4000f8e00ff */
[----:B------:R-:W-:-:S04]  /*1790*/  UIMAD UR44, UR44, UR11, URZ ;  /* 0x0000000b2c2c72a4 */ /* 0x000fc8000f8e02ff */
[----:B------:R-:W-:-:S06]  /*17a0*/  UIADD3 UR44, UPT, UPT, UR15, UR44, URZ ;  /* 0x0000002c0f2c7290 */ /* 0x000fcc000fffe0ff */
[----:B------:R-:W-:-:S07]  /*17b0*/  MOV R3, UR44 ;  /* 0x0000002c00037c02 */ /* 0x000fce0008000f00 */
.L_x_716:
        /* <DEDUP_REMOVED lines=26> */
.L_x_718:
[----:B------:R-:W-:Y:S05]  /*1960*/  BSYNC.RECONVERGENT B0 ;  /* 0x0000000000007941 */ /* 0x000fea0003800200 */
.L_x_717:
        /* <DEDUP_REMOVED lines=14> */
.L_x_720:
[----:B------:R-:W-:Y:S05]  /*1a50*/  BSYNC.RECONVERGENT B0 ;  /* 0x0000000000007941 */ /* 0x000fea0003800200 */
.L_x_719:
        /* <DEDUP_REMOVED lines=24> */
.L_x_722:
[----:B------:R-:W-:Y:S05]  /*1be0*/  BSYNC.RECONVERGENT B0 ;  /* 0x0000000000007941 */ /* 0x000fea0003800200 */
.L_x_721:
        /* <DEDUP_REMOVED lines=14> */
.L_x_712:
[----:B------:R-:W1:Y:S01]  /*1cd0*/  LDCU.64 UR10, c[0x0][0x3d0] ;  /* 0x00007a00ff0a77ac */ /* 0x000e620008000a00 */
[----:B------:R-:W-:Y:S02]  /*1ce0*/  IMAD.U32 R13, RZ, RZ, UR14 ;  /* 0x0000000eff0d7e24 */ /* 0x000fe4000f8e00ff */
[----:B------:R-:W-:Y:S01]  /*1cf0*/  IMAD.U32 R16, RZ, RZ, UR12 ;  /* 0x0000000cff107e24 */ /* 0x000fe2000f8e00ff */
[----:B------:R-:W2:Y:S01]  /*1d00*/  LDCU.64 UR8, c[0x0][0x3d8] ;  /* 0x00007b00ff0877ac */ /* 0x000ea20008000a00 */
[----:B------:R-:W-:Y:S01]  /*1d10*/  IMAD.WIDE.U32 R12, R13, UR34, R20 ;  /* 0x000000220d0c7c25 */ /* 0x000fe2000f8e0014 */
[----:B------:R-:W-:-:S03]  /*1d20*/  UIADD3 UR49, UPT, UPT, -UR49, UR46, URZ ;  /* 0x0000002e31317290 */ /* 0x000fc6000fffe1ff */
[----:B------:R-:W-:Y:S01]  /*1d30*/  IMAD.WIDE.U32 R16, R16, UR34, R20 ;  /* 0x0000002210107c25 */ /* 0x000fe2000f8e0014 */
[----:B------:R-:W-:Y:S01]  /*1d40*/  UIMAD UR21, UR31, UR14, URZ ;  /* 0x0000000e1f1572a4 */ /* 0x000fe2000f8e02ff */
[----:B------:R-:W-:Y:S01]  /*1d50*/  IADD3 R14, P1, PT, R12, UR50, RZ ;  /* 0x000000320c0e7c10 */ /* 0x000fe2000ff3e0ff */
[----:B------:R-:W-:Y:S01]  /*1d60*/  UIMAD UR31, UR31, UR12, URZ ;  /* 0x0000000c1f1f72a4 */ /* 0x000fe2000f8e02ff */
[----:B------:R-:W-:Y:S01]  /*1d70*/  IMAD.U32 R29, RZ, RZ, UR16 ;  /* 0x00000010ff1d7e24 */ /* 0x000fe2000f8e00ff */
[----:B------:R-:W-:Y:S01]  /*1d80*/  UIMAD UR21, UR34, UR15, UR21 ;  /* 0x0000000f221572a4 */ /* 0x000fe2000f8e0215 */
[----:B------:R-:W-:Y:S01]  /*1d90*/  ISETP.GE.AND P4, PT, R8, UR49, PT ;  /* 0x0000003108007c0c */ /* 0x000fe2000bf86270 */
[----:B------:R-:W-:Y:S01]  /*1da0*/  UIADD3 UR19, UPT, UPT, -UR34, UR40, URZ ;  /* 0x0000002822137290 */ /* 0x000fe2000fffe1ff */
[----:B------:R-:W-:Y:S01]  /*1db0*/  @P0 BAR.SYNC.DEFER_BLOCKING 0x0 ;  /* 0x0000000000000b1d */ /* 0x000fe20000010000 */
[----:B------:R-:W-:Y:S02]  /*1dc0*/  UIMAD UR31, UR34, UR13, UR31 ;  /* 0x0000000d221f72a4 */ /* 0x000fe4000f8e021f */
[----:B------:R-:W-:Y:S01]  /*1dd0*/  IADD3.X R15, PT, PT, R7, UR21, R13, P1, !PT ;  /* 0x00000015070f7c10 */ /* 0x000fe20008ffe40d */
[C---:B-1----:R-:W-:Y:S01]  /*1de0*/  IMAD R13, R9.reuse, UR10, RZ ;  /* 0x0000000a090d7c24 */ /* 0x042fe2000f8e02ff */
[----:B------:R-:W-:Y:S01]  /*1df0*/  IADD3 R12, P1, PT, R16, UR52, RZ ;  /* 0x00000034100c7c10 */ /* 0x000fe2000ff3e0ff */
[----:B--2---:R-:W-:Y:S01]  /*1e00*/  IMAD R9, R9, UR8, RZ ;  /* 0x0000000809097c24 */ /* 0x004fe2000f8e02ff */
[----:B------:R-:W-:Y:S01]  /*1e10*/  ISETP.GE.AND P2, PT, R8, UR19, PT ;  /* 0x0000001308007c0c */ /* 0x000fe2000bf46270 */
[----:B------:R-:W-:Y:S01]  /*1e20*/  IMAD R24, R4, UR11, R13 ;  /* 0x0000000b04187c24 */ /* 0x000fe2000f8e020d */
[----:B------:R-:W-:Y:S01]  /*1e30*/  IADD3.X R13, PT, PT, R6, UR31, R17, P1, !PT ;  /* 0x0000001f060d7c10 */ /* 0x000fe20008ffe411 */
[----:B------:R-:W-:Y:S01]  /*1e40*/  IMAD.WIDE.U32 R14, R4, UR10, R14 ;  /* 0x0000000a040e7c25 */ /* 0x000fe2000f8e000e */
[----:B------:R-:W-:Y:S01]  /*1e50*/  ISETP.GE.AND P3, PT, R10, UR19, PT ;  /* 0x000000130a007c0c */ /* 0x000fe2000bf66270 */
[----:B------:R-:W1:Y:S01]  /*1e60*/  S2R R211, SR_TID.X ;  /* 0x0000000000d37919 */ /* 0x000e620000002100 */
[----:B------:R-:W-:Y:S01]  /*1e70*/  @!P4 LEA R26, P1, R5, R242, 0x1 ;  /* 0x000000f2051ac211 */ /* 0x000fe200078208ff */
[C---:B------:R-:W-:Y:S01]  /*1e80*/  IMAD R20, R4.reuse, UR9, R9 ;  /* 0x0000000904147c24 */ /* 0x040fe2000f8e0209 */
[----:B------:R-:W-:Y:S01]  /*1e90*/  @!P4 LEA R28, P5, R29, R240, 0x1 ;  /* 0x000000f01d1cc211 */ /* 0x000fe200078a08ff */
[----:B------:R-:W-:Y:S01]  /*1ea0*/  IMAD.WIDE.U32 R12, R4, UR8, R12 ;  /* 0x00000008040c7c25 */ /* 0x000fe2000f8e000c */
[----:B------:R-:W-:Y:S01]  /*1eb0*/  @!P4 LEA.HI.X R27, R5, R243, R3, 0x1, P1 ;  /* 0x000000f3051bc211 */ /* 0x000fe200008f0c03 */
[----:B------:R-:W2:Y:S01]  /*1ec0*/  LDC R228, c[0x0][0x44c] ;  /* 0x00011300ffe47b82 */ /* 0x000ea20000000800 */
[----:B------:R-:W-:Y:S01]  /*1ed0*/  LOP3.LUT R3, R0, 0x1f8, RZ, 0xc0, !PT ;  /* 0x000001f800037812 */ /* 0x000fe200078ec0ff */
[----:B------:R-:W-:Y:S01]  /*1ee0*/  IMAD.IADD R25, R15, 0x1, R24 ;  /* 0x000000010f197824 */ /* 0x000fe200078e0218 */
[----:B------:R-:W-:Y:S01]  /*1ef0*/  SHF.R.U32.HI R221, RZ, 0x1, R220 ;  /* 0x00000001ffdd7819 */ /* 0x000fe200000116dc */
[----:B------:R-:W-:Y:S01]  /*1f00*/  IMAD.IADD R21, R13, 0x1, R20 ;  /* 0x000000010d157824 */ /* 0x000fe200078e0214 */
[----:B------:R-:W-:Y:S01]  /*1f10*/  LOP3.LUT R15, R3, 0x38, R220, 0x78, !PT ;  /* 0x00000038030f7812 */ /* 0x000fe200078e78dc */
[----:B------:R-:W-:-:S02]  /*1f20*/  @!P2 IMAD.MOV.U32 R22, RZ, RZ, R14 ;  /* 0x000000ffff16a224 */ /* 0x000fc400078e000e */
[----:B------:R-:W-:Y:S01]  /*1f30*/  IMAD.U32 R8, RZ, RZ, UR16 ;  /* 0x00000010ff087e24 */ /* 0x000fe2000f8e00ff */
[----:B------:R-:W-:Y:S01]  /*1f40*/  LOP3.LUT R15, R15, 0x1e00, R0, 0xf8, !PT ;  /* 0x00001e000f0f7812 */ /* 0x000fe200078ef800 */
[----:B------:R-:W-:Y:S02]  /*1f50*/  @!P2 IMAD.MOV.U32 R23, RZ, RZ, R25 ;  /* 0x000000ffff17a224 */ /* 0x000fe400078e0019 */
[----:B------:R-:W-:Y:S01]  /*1f60*/  IMAD.U32 R7, RZ, RZ, UR20 ;  /* 0x00000014ff077e24 */ /* 0x000fe2000f8e00ff */
[----:B------:R-:W-:Y:S01]  /*1f70*/  LEA R15, R15, UR37, 0x1 ;  /* 0x000000250f0f7c11 */ /* 0x000fe2000f8e08ff */
[----:B------:R-:W-:Y:S02]  /*1f80*/  @!P2 IMAD R13, R2, UR14, RZ ;  /* 0x0000000e020dac24 */ /* 0x000fe4000f8e02ff */
[----:B------:R-:W-:Y:S01]  /*1f90*/  IMAD.U32 R235, RZ, RZ, UR47 ;  /* 0x0000002fffeb7e24 */ /* 0x000fe2000f8e00ff */
[----:B------:R-:W-:Y:S01]  /*1fa0*/  @!P4 LEA.HI.X R29, R8, R241, R7, 0x1, P5 ;  /* 0x000000f1081dc211 */ /* 0x000fe200028f0c07 */
[----:B------:R-:W-:Y:S01]  /*1fb0*/  @!P2 IMAD R3, R2, UR12, RZ ;  /* 0x0000000c0203ac24 */ /* 0x000fe2000f8e02ff */
[----:B------:R-:W3:Y:S01]  /*1fc0*/  @!P3 LDC.64 R8, c[0x0][0x388] ;  /* 0x0000e200ff08bb82 */ /* 0x000ee20000000a00 */
[--C-:B------:R-:W-:Y:S01]  /*1fd0*/  @!P2 IMAD.MOV.U32 R4, RZ, RZ, R12.reuse ;  /* 0x000000ffff04a224 */ /* 0x100fe200078e000c */
[----:B------:R-:W-:Y:S01]  /*1fe0*/  ISETP.GE.AND P5, PT, R10, UR49, PT ;  /* 0x000000310a007c0c */ /* 0x000fe2000bfa6270 */
[----:B------:R-:W-:Y:S01]  /*1ff0*/  @!P2 IMAD.MOV.U32 R5, RZ, RZ, R21 ;  /* 0x000000ffff05a224 */ /* 0x000fe200078e0015 */
[----:B------:R-:W-:Y:S01]  /*2000*/  UIMAD UR9, UR28, UR51, UR27 ;  /* 0x000000331c0972a4 */ /* 0x000fe2000f8e021b */
[----:B------:R-:W-:-:S02]  /*2010*/  @!P3 IMAD.MOV.U32 R20, RZ, RZ, R12 ;  /* 0x000000ffff14b224 */ /* 0x000fc400078e000c */
[----:B------:R-:W-:Y:S01]  /*2020*/  IMAD.MOV.U32 R237, RZ, RZ, 0x7f800000 ;  /* 0x7f800000ffed7424 */ /* 0x000fe200078e00ff */
[----:B------:R-:W4:Y:S01]  /*2030*/  @!P3 LDC.64 R6, c[0x0][0x390] ;  /* 0x0000e400ff06bb82 */ /* 0x000f220000000a00 */
[C---:B------:R-:W-:Y:S02]  /*2040*/  @!P2 IMAD R13, R18.reuse, UR15, R13 ;  /* 0x0000000f120dac24 */ /* 0x040fe4000f8e020d */
[----:B------:R-:W-:Y:S02]  /*2050*/  IMAD.U32 R231, RZ, RZ, UR41 ;  /* 0x00000029ffe77e24 */ /* 0x000fe4000f8e00ff */
[----:B------:R-:W-:Y:S01]  /*2060*/  IMAD.MOV.U32 R236, RZ, RZ, 0x7f800000 ;  /* 0x7f800000ffec7424 */ /* 0x000fe200078e00ff */
[----:B-1----:R-:W-:Y:S01]  /*2070*/  SHF.R.U32.HI R213, RZ, 0x3, R211 ;  /* 0x00000003ffd57819 */ /* 0x002fe200000116d3 */
[C---:B------:R-:W-:Y:S01]  /*2080*/  @!P2 IMAD R12, R18.reuse, UR13, R3 ;  /* 0x0000000d120cac24 */ /* 0x040fe2000f8e0203 */
[----:B------:R-:W-:Y:S01]  /*2090*/  @!PT LDS RZ, [RZ] ;  /* 0x00000000fffff984 */ /* 0x000fe20000000800 */
[----:B------:R-:W-:Y:S01]  /*20a0*/  @!PT LDS RZ, [RZ] ;  /* 0x00000000fffff984 */ /* 0x000fe20000000800 */
[----:B------:R-:W-:Y:S01]  /*20b0*/  @!PT LDS RZ, [RZ] ;  /* 0x00000000fffff984 */ /* 0x000fe20000000800 */
[----:B------:R-:W-:Y:S01]  /*20c0*/  @!P5 LDGSTS.E.BYPASS.LTC128B.128 [R15+0x8000], desc[UR38][R240.64] ;  /* 0x08000000f00fdfae */ /* 0x000fe2000b981a26 */
[C---:B------:R-:W-:Y:S01]  /*20d0*/  @!P2 IMAD.WIDE.U32 R22, R18.reuse, UR14, R22 ;  /* 0x0000000e1216ac25 */ /* 0x040fe2000f8e0016 */
[----:B------:R-:W1:Y:S01]  /*20e0*/  @!P2 LDC.64 R2, c[0x0][0x390] ;  /* 0x0000e400ff02ab82 */ /* 0x000e620000000a00 */
[----:B------:R-:W-:Y:S01]  /*20f0*/  SHF.R.U32.HI R208, RZ, 0x1, R211 ;  /* 0x00000001ffd07819 */ /* 0x000fe200000116d3 */
[----:B------:R-:W-:Y:S01]  /*2100*/  @!P5 LDGSTS.E.BYPASS.LTC128B.128 [R15+0xa000], desc[UR38][R240.64+0x80] ;  /* 0x0a000080f00fdfae */ /* 0x000fe2000b981a26 */
[----:B------:R-:W-:-:S04]  /*2110*/  @!P2 IMAD.WIDE.U32 R18, R18, UR12, R4 ;  /* 0x0000000c1212ac25 */ /* 0x000fc8000f8e0004 */
[----:B------:R-:W-:Y:S01]  /*2120*/  IMAD.MOV.U32 R217, RZ, RZ, 0x40 ;  /* 0x00000040ffd97424 */ /* 0x000fe200078e00ff */
[----:B------:R-:W2:Y:S01]  /*2130*/  @!P2 LDC.64 R4, c[0x0][0x388] ;  /* 0x0000e200ff04ab82 */ /* 0x000ea20000000a00 */
[----:B------:R-:W-:Y:S01]  /*2140*/  @!P2 IMAD.IADD R16, R23, 0x1, R13 ;  /* 0x000000011710a824 */ /* 0x000fe200078e020d */
[----:B------:R-:W-:Y:S01]  /*2150*/  @!P5 LDGSTS.E.BYPASS.LTC128B.128 [R15+0xc000], desc[UR38][R240.64+0x100] ;  /* 0x0c000100f00fdfae */ /* 0x000fe2000b981a26 */
[----:B------:R-:W-:Y:S02]  /*2160*/  @!P2 IMAD.IADD R12, R19, 0x1, R12 ;  /* 0x00000001130ca824 */ /* 0x000fe400078e020c */
[----:B------:R-:W-:Y:S01]  /*2170*/  IMAD.MOV.U32 R216, RZ, RZ, 0x20 ;  /* 0x00000020ffd87424 */ /* 0x000fe200078e00ff */
[----:B------:R-:W-:Y:S01]  /*2180*/  @!P5 LDGSTS.E.BYPASS.LTC128B.128 [R15+0xe000], desc[UR38][R240.64+0x180] ;  /* 0x0e000180f00fdfae */ /* 0x000fe2000b981a26 */
[----:B------:R-:W-:Y:S02]  /*2190*/  @!P3 IMAD.MOV.U32 R24, RZ, RZ, R14 ;  /* 0x000000ffff18b224 */ /* 0x000fe400078e000e */
[----:B------:R-:W-:Y:S01]  /*21a0*/  IMAD.MOV.U32 R209, RZ, RZ, 0x40 ;  /* 0x00000040ffd17424 */ /* 0x000fe200078e00ff */
[----:B------:R-:W-:Y:S01]  /*21b0*/  @P5 STS.128 [R15+0x8000], RZ ;  /* 0x008000ff0f005388 */ /* 0x000fe20000000c00 */
[----:B------:R-:W-:-:S04]  /*21c0*/  @!P3 IMAD.WIDE.U32 R24, R10, UR14, R24 ;  /* 0x0000000e0a18bc25 */ /* 0x000fc8000f8e0018 */
[----:B------:R-:W-:Y:S01]  /*21d0*/  IMAD.MOV.U32 R239, RZ, RZ, 0x10 ;  /* 0x00000010ffef7424 */ /* 0x000fe200078e00ff */
[----:B------:R-:W-:Y:S01]  /*21e0*/  @P5 STS.128 [R15+0xa000], RZ ;  /* 0x00a000ff0f005388 */ /* 0x000fe20000000c00 */
[----:B------:R-:W-:Y:S01]  /*21f0*/  @!P3 IMAD R14, R10, UR15, R25 ;  /* 0x0000000f0a0ebc24 */ /* 0x000fe2000f8e0219 */
[----:B---3--:R-:W-:Y:S01]  /*2200*/  @!P3 LEA R8, P1, R24, R8, 0x1 ;  /* 0x000000081808b211 */ /* 0x008fe200078208ff */
[----:B------:R-:W-:Y:S01]  /*2210*/  @!P3 IMAD.WIDE.U32 R20, R10, UR12, R20 ;  /* 0x0000000c0a14bc25 */ /* 0x000fe2000f8e0014 */
[----:B------:R-:W-:Y:S01]  /*2220*/  @P5 STS.128 [R15+0xc000], RZ ;  /* 0x00c000ff0f005388 */ /* 0x000fe20000000c00 */
[----:B------:R-:W-:Y:S02]  /*2230*/  CS2R R190, SRZ ;  /* 0x0000000000be7805 */ /* 0x000fe4000001ff00 */
[----:B------:R-:W-:Y:S01]  /*2240*/  @!P3 LEA.HI.X R9, R24, R9, R14, 0x1, P1 ;  /* 0x000000091809b211 */ /* 0x000fe200008f0c0e */
[----:B------:R-:W-:Y:S01]  /*2250*/  @!P3 IMAD R10, R10, UR13, R21 ;  /* 0x0000000d0a0abc24 */ /* 0x000fe2000f8e0215 */
[----:B--2---:R-:W-:Y:S01]  /*2260*/  @!P2 LEA R4, P0, R22, R4, 0x1 ;  /* 0x000000041604a211 */ /* 0x004fe200078008ff */
[----:B------:R-:W-:Y:S01]  /*2270*/  @P5 STS.128 [R15+0xe000], RZ ;  /* 0x00e000ff0f005388 */ /* 0x000fe20000000c00 */
[----:B----4-:R-:W-:Y:S01]  /*2280*/  @!P3 LEA R6, P1, R20, R6, 0x1 ;  /* 0x000000061406b211 */ /* 0x010fe200078208ff */
[C---:B------:R-:W-:Y:S01]  /*2290*/  IMAD.SHL.U32 R210, R211.reuse, 0x40, RZ ;  /* 0x00000040d3d27824 */ /* 0x040fe200078e00ff */
[----:B------:R-:W-:Y:S01]  /*22a0*/  @!P2 LEA.HI.X R5, R22, R5, R16, 0x1, P0 ;  /* 0x000000051605a211 */ /* 0x000fe200000f0c10 */
[----:B------:R-:W-:Y:S01]  /*22b0*/  @P4 STS.128 [R15+0x9000], RZ ;  /* 0x009000ff0f004388 */ /* 0x000fe20000000c00 */
[----:B-1----:R-:W-:Y:S01]  /*22c0*/  @!P2 LEA R16, P0, R18, R2, 0x1 ;  /* 0x000000021210a211 */ /* 0x002fe200078008ff */
[C---:B------:R-:W-:Y:S01]  /*22d0*/  IMAD.SHL.U32 R230, R211.reuse, 0x8, RZ ;  /* 0x00000008d3e67824 */ /* 0x040fe200078e00ff */
[----:B------:R-:W-:Y:S01]  /*22e0*/  @!P3 LEA.HI.X R7, R20, R7, R10, 0x1, P1 ;  /* 0x000000071407b211 */ /* 0x000fe200008f0c0a */
[----:B------:R-:W-:Y:S01]  /*22f0*/  @P4 STS.128 [R15+0xb000], RZ ;  /* 0x00b000ff0f004388 */ /* 0x000fe20000000c00 */
[----:B------:R-:W-:Y:S01]  /*2300*/  @!P2 LEA.HI.X R17, R18, R3, R12, 0x1, P0 ;  /* 0x000000031211a211 */ /* 0x000fe200000f0c0c */
[----:B------:R-:W-:Y:S01]  /*2310*/  IMAD.SHL.U32 R233, R211, 0x10, RZ ;  /* 0x00000010d3e97824 */ /* 0x000fe200078e00ff */
[----:B------:R-:W1:Y:S01]  /*2320*/  LDC.64 R12, c[0x0][0x528] ;  /* 0x00014a00ff0c7b82 */ /* 0x000e620000000a00 */
[----:B------:R-:W-:Y:S01]  /*2330*/  @P4 STS.128 [R15+0xd000], RZ ;  /* 0x00d000ff0f004388 */ /* 0x000fe20000000c00 */
[----:B------:R-:W-:Y:S01]  /*2340*/  IMAD.MOV.U32 R227, RZ, RZ, 0x3f ;  /* 0x0000003fffe37424 */ /* 0x000fe200078e00ff */
[----:B------:R-:W-:Y:S01]  /*2350*/  CS2R R188, SRZ ;  /* 0x0000000000bc7805 */ /* 0x000fe2000001ff00 */
[----:B------:R-:W-:Y:S01]  /*2360*/  IMAD.MOV.U32 R226, RZ, RZ, 0x37 ;  /* 0x00000037ffe27424 */ /* 0x000fe200078e00ff */
[----:B------:R-:W-:Y:S01]  /*2370*/  @P4 STS.128 [R15+0xf000], RZ ;  /* 0x00f000ff0f004388 */ /* 0x000fe20000000c00 */
[----:B------:R-:W-:-:S02]  /*2380*/  CS2R R194, SRZ ;  /* 0x0000000000c27805 */ /* 0x000fc4000001ff00 */
[----:B------:R-:W-:Y:S02]  /*2390*/  CS2R R192, SRZ ;  /* 0x0000000000c07805 */ /* 0x000fe4000001ff00 */
        /* <DEDUP_REMOVED lines=9> */
[----:B------:R-:W-:-:S02]  /*2430*/  CS2R R174, SRZ ;  /* 0x0000000000ae7805 */ /* 0x000fc4000001ff00 */
[----:B------:R-:W-:Y:S02]  /*2440*/  CS2R R172, SRZ ;  /* 0x0000000000ac7805 */ /* 0x000fe4000001ff00 */
[----:B------:R-:W-:Y:S01]  /*2450*/  CS2R R178, SRZ ;  /* 0x0000000000b27805 */ /* 0x000fe2000001ff00 */
        /* <DEDUP_REMOVED lines=8> */
[----:B------:R-:W-:Y:S01]  /*24e0*/  @!P5 LDGSTS.E.BYPASS.LTC128B.128 [R15], desc[UR38][R242.64] ;  /* 0x00000000f20fdfae */ /* 0x000fe2000b981a26 */
        /* <DEDUP_REMOVED lines=15> */
[----:B------:R-:W-:Y:S01]  /*25e0*/  @P5 STS.128 [R15], RZ ;  /* 0x000000ff0f005388 */ /* 0x000fe20000000c00 */
[----:B------:R-:W-:Y:S02]  /*25f0*/  CS2R R136, SRZ ;  /* 0x0000000000887805 */ /* 0x000fe4000001ff00 */
[----:B------:R-:W-:Y:S02]  /*2600*/  CS2R R134, SRZ ;  /* 0x0000000000867805 */ /* 0x000fe4000001ff00 */
[----:B------:R-:W-:Y:S01]  /*2610*/  CS2R R132, SRZ ;  /* 0x0000000000847805 */ /* 0x000fe2000001ff00 */
[----:B------:R-:W-:Y:S01]  /*2620*/  @P5 STS.128 [R15+0x2000], RZ ;  /* 0x002000ff0f005388 */ /* 0x000fe20000000c00 */
[----:B------:R-:W-:-:S02]  /*2630*/  CS2R R78, SRZ ;  /* 0x00000000004e7805 */ /* 0x000fc4000001ff00 */
[----:B------:R-:W-:Y:S02]  /*2640*/  CS2R R76, SRZ ;  /* 0x00000000004c7805 */ /* 0x000fe4000001ff00 */
[----:B------:R-:W-:Y:S01]  /*2650*/  CS2R R82, SRZ ;  /* 0x0000000000527805 */ /* 0x000fe2000001ff00 */
[----:B------:R-:W-:Y:S01]  /*2660*/  @P5 STS.128 [R15+0x4000], RZ ;  /* 0x004000ff0f005388 */ /* 0x000fe20000000c00 */
        /* <DEDUP_REMOVED lines=35> */
[----:B------:R-:W-:Y:S01]  /*28a0*/  SHF.R.U32.HI R234, RZ, 0x7, R211 ;  /* 0x00000007ffea7819 */ /* 0x000fe200000116d3 */
[----:B------:R-:W-:Y:S02]  /*28b0*/  UIADD3 UR54, UPT, UPT, UR54, 0x40, -UR40 ;  /* 0x0000004036367890 */ /* 0x000fe4000fffe828 */
[----:B------:R-:W-:Y:S01]  /*28c0*/  @!P4 LDGSTS.E.BYPASS.LTC128B.128 [R15+0x7000], desc[UR38][R26.64+0x180] ;  /* 0x070001801a0fcfae */ /* 0x000fe2000b981a26 */
[----:B------:R-:W-:Y:S01]  /*28d0*/  UIADD3 UR34, UPT, UPT, UR34, 0x40, URZ ;  /* 0x0000004022227890 */ /* 0x000fe2000fffe0ff */
[----:B------:R-:W2:Y:S02]  /*28e0*/  LDCU UR8, c[0x0][0x3e0] ;  /* 0x00007c00ff0877ac */ /* 0x000ea40008000800 */
[----:B------:R-:W-:Y:S01]  /*28f0*/  @!P3 LDGSTS.E.BYPASS.LTC128B.128 [R15+0x10000], desc[UR38][R8.64] ;  /* 0x10000000080fbfae */ /* 0x000fe2000b981a26 */
[----:B------:R-:W3:Y:S03]  /*2900*/  LDCU UR10, c[0x0][0x45c] ;  /* 0x00008b80ff0a77ac */ /* 0x000ee60008000800 */
[----:B------:R-:W-:Y:S04]  /*2910*/  @!P3 LDGSTS.E.BYPASS.LTC128B.128 [R15+0x12000], desc[UR38][R8.64+0x80] ;  /* 0x12000080080fbfae */ /* 0x000fe8000b981a26 */
[----:B------:R-:W-:Y:S04]  /*2920*/  @!P3 LDGSTS.E.BYPASS.LTC128B.128 [R15+0x14000], desc[UR38][R8.64+0x100] ;  /* 0x14000100080fbfae */ /* 0x000fe8000b981a26 */
[----:B------:R-:W-:Y:S04]  /*2930*/  @!P3 LDGSTS.E.BYPASS.LTC128B.128 [R15+0x16000], desc[UR38][R8.64+0x180] ;  /* 0x16000180080fbfae */ /* 0x000fe8000b981a26 */
[----:B------:R-:W-:Y:S04]  /*2940*/  @P3 STS.128 [R15+0x10000], RZ ;  /* 0x010000ff0f003388 */ /* 0x000fe80000000c00 */
[----:B------:R-:W-:Y:S04]  /*2950*/  @P3 STS.128 [R15+0x12000], RZ ;  /* 0x012000ff0f003388 */ /* 0x000fe80000000c00 */
[----:B------:R-:W-:Y:S04]  /*2960*/  @P3 STS.128 [R15+0x14000], RZ ;  /* 0x014000ff0f003388 */ /* 0x000fe80000000c00 */
        /* <DEDUP_REMOVED lines=11> */
[----:B------:R-:W-:Y:S04]  /*2a20*/  @!P2 LDGSTS.E.BYPASS.LTC128B.128 [R15+0x17000], desc[UR38][R4.64+0x180] ;  /* 0x17000180040fafae */ /* 0x000fe8000b981a26 */
[----:B------:R-:W-:Y:S04]  /*2a30*/  @!P3 LDGSTS.E.BYPASS.LTC128B.128 [R15+0x18000], desc[UR38][R6.64] ;  /* 0x18000000060fbfae */ /* 0x000fe8000b981a26 */
[----:B------:R-:W-:Y:S04]  /*2a40*/  @!P3 LDGSTS.E.BYPASS.LTC128B.128 [R15+0x1a000], desc[UR38][R6.64+0x80] ;  /* 0x1a000080060fbfae */ /* 0x000fe8000b981a26 */
[----:B------:R-:W-:Y:S04]  /*2a50*/  @!P3 LDGSTS.E.BYPASS.LTC128B.128 [R15+0x1c000], desc[UR38][R6.64+0x100] ;  /* 0x1c000100060fbfae */ /* 0x000fe8000b981a26 */
[----:B------:R4:W-:Y:S04]  /*2a60*/  @!P3 LDGSTS.E.BYPASS.LTC128B.128 [R15+0x1e000], desc[UR38][R6.64+0x180] ;  /* 0x1e000180060fbfae */ /* 0x0009e8000b981a26 */
[----:B------:R-:W-:Y:S04]  /*2a70*/  @P3 STS.128 [R15+0x18000], RZ ;  /* 0x018000ff0f003388 */ /* 0x000fe80000000c00 */
[----:B------:R-:W-:Y:S04]  /*2a80*/  @P3 STS.128 [R15+0x1a000], RZ ;  /* 0x01a000ff0f003388 */ /* 0x000fe80000000c00 */
[----:B------:R-:W-:Y:S04]  /*2a90*/  @P3 STS.128 [R15+0x1c000], RZ ;  /* 0x01c000ff0f003388 */ /* 0x000fe80000000c00 */
[----:B------:R-:W-:Y:S04]  /*2aa0*/  @P3 STS.128 [R15+0x1e000], RZ ;  /* 0x01e000ff0f003388 */ /* 0x000fe80000000c00 */
[----:B------:R-:W-:Y:S04]  /*2ab0*/  @P2 STS.128 [R15+0x19000], RZ ;  /* 0x019000ff0f002388 */ /* 0x000fe80000000c00 */
[----:B------:R-:W-:Y:S01]  /*2ac0*/  @P2 STS.128 [R15+0x1b000], RZ ;  /* 0x01b000ff0f002388 */ /* 0x000fe20000000c00 */
[----:B----4-:R-:W-:-:S03]  /*2ad0*/  LOP3.LUT R6, R11, 0x3, RZ, 0xc0, !PT ;  /* 0x000000030b067812 */ /* 0x010fc600078ec0ff */
[----:B------:R-:W-:Y:S01]  /*2ae0*/  @P2 STS.128 [R15+0x1d000], RZ ;  /* 0x01d000ff0f002388 */ /* 0x000fe20000000c00 */
[----:B------:R-:W-:-:S03]  /*2af0*/  IMAD.SHL.U32 R11, R220, 0x2, RZ ;  /* 0x00000002dc0b7824 */ /* 0x000fc600078e00ff */
[----:B------:R4:W-:Y:S01]  /*2b00*/  @P2 STS.128 [R15+0x1f000], RZ ;  /* 0x01f000ff0f002388 */ /* 0x0009e20000000c00 */
[----:B------:R-:W-:Y:S02]  /*2b10*/  IMAD R235, R235, 0x4, R6 ;  /* 0x00000004ebeb7824 */ /* 0x000fe400078e0206 */
[----:B------:R-:W-:Y:S01]  /*2b20*/  IMAD.SHL.U32 R6, R220, 0x40, RZ ;  /* 0x00000040dc067824 */ /* 0x000fe200078e00ff */
[----:B------:R-:W-:Y:S01]  /*2b30*/  @!PT LDS RZ, [RZ] ;  /* 0x00000000fffff984 */ /* 0x000fe20000000800 */
[----:B------:R-:W-:Y:S01]  /*2b40*/  @!PT LDS RZ, [RZ] ;  /* 0x00000000fffff984 */ /* 0x000fe20000000800 */
[----:B------:R-:W-:Y:S01]  /*2b50*/  @!PT LDS RZ, [RZ] ;  /* 0x00000000fffff984 */ /* 0x000fe20000000800 */
[----:B------:R-:W-:Y:S04]  /*2b60*/  @!P2 LDGSTS.E.BYPASS.LTC128B.128 [R15+0x19000], desc[UR38][R16.64] ;  /* 0x19000000100fafae */ /* 0x000fe8000b981a26 */
[----:B------:R-:W-:Y:S04]  /*2b70*/  @!P2 LDGSTS.E.BYPASS.LTC128B.128 [R15+0x1b000], desc[UR38][R16.64+0x80] ;  /* 0x1b000080100fafae */ /* 0x000fe8000b981a26 */
[----:B------:R-:W-:Y:S01]  /*2b80*/  @!P2 LDGSTS.E.BYPASS.LTC128B.128 [R15+0x1d000], desc[UR38][R16.64+0x100] ;  /* 0x1d000100100fafae */ /* 0x000fe2000b981a26 */
[----:B------:R-:W-:-:S03]  /*2b90*/  LOP3.LUT R11, R11, 0x6, RZ, 0xc0, !PT ;  /* 0x000000060b0b7812 */ /* 0x000fc600078ec0ff */
[----:B------:R4:W-:Y:S01]  /*2ba0*/  @!P2 LDGSTS.E.BYPASS.LTC128B.128 [R15+0x1f000], desc[UR38][R16.64+0x180] ;  /* 0x1f000180100fafae */ /* 0x0009e2000b981a26 */
[----:B------:R-:W-:-:S03]  /*2bb0*/  IMAD.SHL.U32 R7, R220, 0x10, RZ ;  /* 0x00000010dc077824 */ /* 0x000fc600078e00ff */
[----:B------:R-:W0:Y:S04]  /*2bc0*/  LDGDEPBAR ;  /* 0x00000000000079af */ /* 0x000e280000000000 */
[----:B-1----:R-:W2:Y:S04]  /*2bd0*/  LDG.E.64 R8, desc[UR38][R12.64+0x8] ;  /* 0x000008260c087981 */ /* 0x002ea8000c1e1b00 */
[----:B------:R1:W3:Y:S01]  /*2be0*/  LDG.E.64 R4, desc[UR38][R12.64] ;  /* 0x000000260c047981 */ /* 0x0002e2000c1e1b00 */
[----:B------:R-:W-:Y:S02]  /*2bf0*/  SHF.R.U32.HI R2, RZ, 0x2, R220 ;  /* 0x00000002ff027819 */ /* 0x000fe400000116dc */
[----:B------:R-:W-:-:S04]  /*2c00*/  LOP3.LUT R3, R221, 0x30, RZ, 0xc0, !PT ;  /* 0x00000030dd037812 */ /* 0x000fc800078ec0ff */
[----:B------:R-:W-:-:S04]  /*2c10*/  LOP3.LUT R238, R3, 0x7, R2, 0xf8, !PT ;  /* 0x0000000703ee7812 */ /* 0x000fc800078ef802 */
[C---:B------:R-:W-:Y:S01]  /*2c20*/  ISETP.GE.AND P1, PT, R238.reuse, UR49, PT ;  /* 0x00000031ee007c0c */ /* 0x040fe2000bf26270 */
[----:B------:R-:W-:-:S05]  /*2c30*/  VIADD R3, R238, 0x8 ;  /* 0x00000008ee037836 */ /* 0x000fca0000000000 */
[----:B------:R-:W-:Y:S01]  /*2c40*/  ISETP.GE.AND P0, PT, R3, UR49, PT ;  /* 0x0000003103007c0c */ /* 0x000fe2000bf06270 */
[----:B------:R-:W-:-:S04]  /*2c50*/  IMAD.MOV.U32 R3, RZ, RZ, 0x4 ;  /* 0x00000004ff037424 */ /* 0x000fc800078e00ff */
[----:B----4-:R-:W-:Y:S01]  /*2c60*/  IMAD.WIDE.U32 R14, R238, R3, UR58 ;  /* 0x0000003aee0e7e25 */ /* 0x010fe2000f8e0003 */
[C---:B------:R-:W-:Y:S02]  /*2c70*/  LOP3.LUT R3, R6.reuse, 0x1c0, RZ, 0xc0, !PT ;  /* 0x000001c006037812 */ /* 0x040fe400078ec0ff */
[----:B------:R-:W-:Y:S01]  /*2c80*/  LOP3.LUT R6, R6, 0x200, RZ, 0xc0, !PT ;  /* 0x0000020006067812 */ /* 0x000fe200078ec0ff */
[----:B-1----:R-:W-:Y:S01]  /*2c90*/  IMAD.SHL.U32 R13, R220, 0x20, RZ ;  /* 0x00000020dc0d7824 */ /* 0x002fe200078e00ff */
[----:B------:R-:W-:Y:S01]  /*2ca0*/  LOP3.LUT R3, R3, 0x38, R0, 0xf8, !PT ;  /* 0x0000003803037812 */ /* 0x000fe200078ef800 */
[----:B------:R-:W-:Y:S01]  /*2cb0*/  USHF.L.U32 UR9, UR9, 0x5, URZ ;  /* 0x0000000509097899 */ /* 0x000fe200080006ff */
[----:B------:R-:W-:Y:S01]  /*2cc0*/  LOP3.LUT R2, R11, 0xe0, R2, 0xf8, !PT ;  /* 0x000000e00b027812 */ /* 0x000fe200078ef802 */
[----:B------:R1:W5:Y:S01]  /*2cd0*/  @!P1 LDG.E R237, desc[UR38][R14.64] ;  /* 0x000000260eed9981 */ /* 0x000362000c1e1900 */
[----:B------:R-:W-:Y:S02]  /*2ce0*/  LOP3.LUT R10, R13, 0x200, RZ, 0xc0, !PT ;  /* 0x000002000d0a7812 */ /* 0x000fe400078ec0ff */
[----:B------:R-:W-:Y:S01]  /*2cf0*/  LOP3.LUT R0, R6, 0xc00, R13, 0xf8, !PT ;  /* 0x00000c0006007812 */ /* 0x000fe200078ef80d */
[----:B------:R-:W-:Y:S01]  /*2d00*/  IMAD.SHL.U32 R13, R211, 0x2, RZ ;  /* 0x00000002d30d7824 */ /* 0x000fe200078e00ff */
[----:B------:R-:W-:Y:S01]  /*2d10*/  USHF.R.S32.HI UR11, URZ, 0x1f, UR9 ;  /* 0x0000001fff0b7899 */ /* 0x000fe20008011409 */
[----:B------:R-:W-:Y:S01]  /*2d20*/  IMAD.U32 R231, R231, 0x40, R2 ;  /* 0x00000040e7e77824 */ /* 0x000fe200078e0002 */
[----:B------:R-:W-:Y:S01]  /*2d30*/  R2P PR, R220, 0x6 ;  /* 0x00000006dc007804 */ /* 0x000fe20000000000 */
[----:B------:R1:W5:Y:S01]  /*2d40*/  @!P0 LDG.E R236, desc[UR38][R14.64+0x20] ;  /* 0x000020260eec8981 */ /* 0x000362000c1e1900 */
        /* <DEDUP_REMOVED lines=9> */
[----:B------:R-:W-:Y:S01]  /*2de0*/  IMAD.SHL.U32 R3, R211, 0x20, RZ ;  /* 0x00000020d3037824 */ /* 0x000fe200078e00ff */
[----:B------:R-:W-:Y:S02]  /*2df0*/  LOP3.LUT R220, R7, R220, RZ, 0xfc, !PT ;  /* 0x000000dc07dc7212 */ /* 0x000fe400078efcff */
[----:B------:R-:W-:Y:S02]  /*2e00*/  CS2R R20, SRZ ;  /* 0x0000000000147805 */ /* 0x000fe4000001ff00 */
[----:B------:R-:W-:Y:S02]  /*2e10*/  LOP3.LUT R7, R210, 0x1c0, RZ, 0xc0, !PT ;  /* 0x000001c0d2077812 */ /* 0x000fe400078ec0ff */
[----:B------:R-:W-:-:S02]  /*2e20*/  LOP3.LUT R213, R213, 0x1c0, R210, 0xf8, !PT ;  /* 0x000001c0d5d57812 */ /* 0x000fc400078ef8d2 */
[----:B------:R-:W-:Y:S02]  /*2e30*/  LOP3.LUT R221, R0, R221, RZ, 0xfc, !PT ;  /* 0x000000dd00dd7212 */ /* 0x000fe400078efcff */
[----:B------:R-:W-:Y:S02]  /*2e40*/  LOP3.LUT R2, R3, 0x200, RZ, 0xc0, !PT ;  /* 0x0000020003027812 */ /* 0x000fe400078ec0ff */
[--C-:B------:R-:W-:Y:S02]  /*2e50*/  LOP3.LUT R0, R7, 0x38, R230.reuse, 0xf8, !PT ;  /* 0x0000003807007812 */ /* 0x100fe400078ef8e6 */
[----:B------:R-:W-:Y:S02]  /*2e60*/  LOP3.LUT R213, R213, 0x38, R230, 0x78, !PT ;  /* 0x00000038d5d57812 */ /* 0x000fe400078e78e6 */
[----:B------:R-:W-:Y:S02]  /*2e70*/  SHF.R.U32.HI R10, RZ, 0x2, R211 ;  /* 0x00000002ff0a7819 */ /* 0x000fe400000116d3 */
[----:B------:R-:W-:-:S02]  /*2e80*/  LOP3.LUT R11, R13, 0x38, RZ, 0xc0, !PT ;  /* 0x000000380d0b7812 */ /* 0x000fc400078ec0ff */
[----:B------:R-:W-:Y:S02]  /*2e90*/  LOP3.LUT R2, R2, 0x3800, R233, 0xf8, !PT ;  /* 0x0000380002027812 */ /* 0x000fe400078ef8e9 */
[----:B------:R-:W-:Y:S02]  /*2ea0*/  LOP3.LUT R229, R0, 0x8, R211, 0x78, !PT ;  /* 0x0000000800e57812 */ /* 0x000fe400078e78d3 */
[----:B------:R-:W-:Y:S02]  /*2eb0*/  SEL R217, R217, 0xffffffc0, !P2 ;  /* 0xffffffc0d9d97807 */ /* 0x000fe40005000000 */
[----:B------:R-:W-:Y:S02]  /*2ec0*/  LEA R220, R220, UR37, 0x1 ;  /* 0x00000025dcdc7c11 */ /* 0x000fe4000f8e08ff */
[----:B------:R-:W-:Y:S02]  /*2ed0*/  LOP3.LUT R213, R213, 0x200, R210, 0xf8, !PT ;  /* 0x00000200d5d57812 */ /* 0x000fe400078ef8d2 */
[----:B------:R-:W-:Y:S01]  /*2ee0*/  LEA R221, R221, UR37, 0x1 ;  /* 0x00000025dddd7c11 */ /* 0x000fe2000f8e08ff */
[----:B------:R-:W-:Y:S01]  /*2ef0*/  IMAD.IADD R215, R217, 0x1, R220 ;  /* 0x00000001d9d77824 */ /* 0x000fe200078e02dc */
[----:B------:R-:W-:-:S02]  /*2f00*/  LOP3.LUT R6, R3, 0xc00, RZ, 0xc0, !PT ;  /* 0x00000c0003067812 */ /* 0x000fc400078ec0ff */
[----:B------:R-:W-:Y:S01]  /*2f10*/  LOP3.LUT R10, R11, 0x20, R10, 0x78, !PT ;  /* 0x000000200b0a7812 */ /* 0x000fe200078e780a */
[----:B------:R-:W-:Y:S01]  /*2f20*/  IMAD.IADD R217, R217, 0x1, R221 ;  /* 0x00000001d9d97824 */ /* 0x000fe200078e02dd */
[----:B------:R-:W-:Y:S02]  /*2f30*/  LOP3.LUT R210, R210, 0x200, RZ, 0xc0, !PT ;  /* 0x00000200d2d27812 */ /* 0x000fe400078ec0ff */
[----:B------:R-:W-:Y:S01]  /*2f40*/  LOP3.LUT R229, R2, R229, RZ, 0xfc, !PT ;  /* 0x000000e502e57212 */ /* 0x000fe200078efcff */
[----:B------:R-:W-:Y:S01]  /*2f50*/  IMAD.MOV.U32 R2, RZ, RZ, 0x20 ;  /* 0x00000020ff027424 */ /* 0x000fe200078e00ff */
[----:B------:R-:W-:Y:S02]  /*2f60*/  SEL R216, R216, 0xffffffe0, !P1 ;  /* 0xffffffe0d8d87807 */ /* 0x000fe40004800000 */
[----:B------:R-:W-:Y:S02]  /*2f70*/  LOP3.LUT R6, R6, 0x6, R13, 0xf8, !PT ;  /* 0x0000000606067812 */ /* 0x000fe400078ef80d */
[----:B------:R-:W-:Y:S01]  /*2f80*/  LOP3.LUT R233, R10, 0x1c0, R233, 0xf8, !PT ;  /* 0x000001c00ae97812 */ /* 0x000fe200078ef8e9 */
[C---:B------:R-:W-:Y:S01]  /*2f90*/  IMAD.IADD R218, R216.reuse, 0x1, R220 ;  /* 0x00000001d8da7824 */ /* 0x040fe200078e02dc */
[C---:B------:R-:W-:Y:S01]  /*2fa0*/  LOP3.LUT P1, RZ, R211.reuse, 0x4, RZ, 0xc0, !PT ;  /* 0x00000004d3ff7812 */ /* 0x040fe2000782c0ff */
[----:B------:R-:W-:Y:S01]  /*2fb0*/  IMAD.IADD R219, R216, 0x1, R221 ;  /* 0x00000001d8db7824 */ /* 0x000fe200078e02dd */
[----:B------:R-:W-:Y:S01]  /*2fc0*/  LOP3.LUT R245, R210, 0xc00, R3, 0xf8, !PT ;  /* 0x00000c00d2f57812 */ /* 0x000fe200078ef803 */
[----:B------:R-:W-:Y:S01]  /*2fd0*/  IMAD.IADD R214, R216, 0x1, R215 ;  /* 0x00000001d8d67824 */ /* 0x000fe200078e02d7 */
[----:B------:R-:W-:Y:S01]  /*2fe0*/  LOP3.LUT R233, R6, R233, RZ, 0xfc, !PT ;  /* 0x000000e906e97212 */ /* 0x000fe200078efcff */
[----:B------:R-:W-:Y:S01]  /*2ff0*/  IMAD.IADD R216, R216, 0x1, R217 ;  /* 0x00000001d8d87824 */ /* 0x000fe200078e02d9 */
[----:B------:R-:W-:-:S02]  /*3000*/  LOP3.LUT P2, RZ, R211, 0x8, RZ, 0xc0, !PT ;  /* 0x00000008d3ff7812 */ /* 0x000fc4000784c0ff */
[----:B------:R-:W-:Y:S02]  /*3010*/  SEL R209, R209, 0xffffffc0, !P1 ;  /* 0xffffffc0d1d17807 */ /* 0x000fe40004800000 */
[----:B------:R-:W-:Y:S02]  /*3020*/  SEL R239, R239, 0xfffffff0, !P1 ;  /* 0xfffffff0efef7807 */ /* 0x000fe40004800000 */
[----:B--2---:R-:W-:Y:S01]  /*3030*/  IADD3 R246, P3, P0, R8, UR9, R246 ;  /* 0x0000000908f67c10 */ /* 0x004fe2000f87e0f6 */
[----:B------:R-:W2:Y:S03]  /*3040*/  LDCU.U8 UR9, c[0x0][0x4f8] ;  /* 0x00009f00ff0977ac */ /* 0x000ea60008000000 */
[----:B------:R-:W-:Y:S01]  /*3050*/  IADD3.X R232, PT, PT, R9, UR11, RZ, P3, P0 ;  /* 0x0000000b09e87c10 */ /* 0x000fe20009fe04ff */
[----:B------:R-:W4:Y:S01]  /*3060*/  LDCU UR11, c[0x0][0x590] ;  /* 0x0000b200ff0b77ac */ /* 0x000f220008000800 */
[----:B---3--:R-:W-:Y:S01]  /*3070*/  R2UR UR55, R5 ;  /* 0x00000000053772ca */ /* 0x008fe200000e0000 */
[----:B------:R-:W-:Y:S01]  /*3080*/  IMAD.U32 R5, RZ, RZ, UR48 ;  /* 0x00000030ff057e24 */ /* 0x000fe2000f8e00ff */
[----:B------:R-:W-:Y:S01]  /*3090*/  R2UR UR56, R4 ;  /* 0x00000000043872ca */ /* 0x000fe200000e0000 */
[----:B------:R-:W-:Y:S01]  /*30a0*/  IMAD.WIDE.U32 R246, R246, -0x2daee0ad, RZ ;  /* 0xd2511f53f6f67825 */ /* 0x000fe200078e00ff */
[----:B------:R-:W-:-:S02]  /*30b0*/  LOP3.LUT R4, R208, 0x10, RZ, 0xc0, !PT ;  /* 0x00000010d0047812 */ /* 0x000fc400078ec0ff */
[----:B------:R-:W-:Y:S02]  /*30c0*/  IADD3 R244, PT, PT, R5, UR40, R238 ;  /* 0x0000002805f47c10 */ /* 0x000fe4000fffe0ee */
[----:B------:R-:W-:Y:S02]  /*30d0*/  LOP3.LUT R5, R4, 0x8, R211, 0xf8, !PT ;  /* 0x0000000804057812 */ /* 0x000fe400078ef8d3 */
[----:B------:R-:W-:Y:S01]  /*30e0*/  LOP3.LUT P0, RZ, R211, 0x2, RZ, 0xc0, !PT ;  /* 0x00000002d3ff7812 */ /* 0x000fe2000780c0ff */
[----:B------:R-:W-:Y:S01]  /*30f0*/  VIADD R244, R244, -UR46 ;  /* 0x8000002ef4f47c36 */ /* 0x000fe20008000000 */
[----:B------:R-:W-:Y:S01]  /*3100*/  LOP3.LUT R212, R5, R0, RZ, 0x3c, !PT ;  /* 0x0000000005d47212 */ /* 0x000fe200078e3cff */
[----:B------:R-:W-:Y:S01]  /*3110*/  UIADD3 UR51, UPT, UPT, UR55, -0x4498517b, URZ ;  /* 0xbb67ae8537337890 */ /* 0x000fe2000fffe0ff */
[----:B------:R-:W-:Y:S01]  /*3120*/  LOP3.LUT R0, R0, 0x8, R208, 0x78, !PT ;  /* 0x0000000800007812 */ /* 0x000fe200078e78d0 */
[----:B------:R-:W-:Y:S01]  /*3130*/  UIADD3 UR52, UPT, UPT, UR56, -0x61c88647, URZ ;  /* 0x9e3779b938347890 */ /* 0x000fe2000fffe0ff */
[----:B------:R-:W-:Y:S01]  /*3140*/  SEL R2, R2, 0xffffffe0, !P0 ;  /* 0xffffffe002027807 */ /* 0x000fe20004000000 */
[----:B----4-:R-:W-:Y:S01]  /*3150*/  USHF.L.U32 UR11, UR11, 0x6, URZ ;  /* 0x000000060b0b7899 */ /* 0x010fe200080006ff */
[----:B------:R-:W-:Y:S01]  /*3160*/  LOP3.LUT R212, R212, 0x200, R3, 0xf8, !PT ;  /* 0x00000200d4d47812 */ /* 0x000fe200078ef803 */
[----:B------:R-:W-:Y:S01]  /*3170*/  UIADD3 UR50, UPT, UPT, UR56, 0x3c6ef372, URZ ;  /* 0x3c6ef37238327890 */ /* 0x000fe2000fffe0ff */
[----:B------:R-:W-:Y:S01]  /*3180*/  LOP3.LUT R245, R245, R0, RZ, 0xfc, !PT ;  /* 0x00000000f5f57212 */ /* 0x000fe200078efcff */
[----:B------:R-:W-:-:S02]  /*3190*/  UIADD3 UR49, UPT, UPT, UR55, 0x76cf5d0a, URZ ;  /* 0x76cf5d0a37317890 */ /* 0x000fc4000fffe0ff */
[----:B------:R-:W-:Y:S02]  /*31a0*/  UIADD3 UR31, UPT, UPT, UR56, -0x255992d5, URZ ;  /* 0xdaa66d2b381f7890 */ /* 0x000fe4000fffe0ff */
[----:B------:R-:W-:Y:S02]  /*31b0*/  UIADD3 UR28, UPT, UPT, UR55, 0x32370b8f, URZ ;  /* 0x32370b8f371c7890 */ /* 0x000fe4000fffe0ff */
[----:B------:R-:W-:Y:S02]  /*31c0*/  UIADD3 UR21, UPT, UPT, UR56, 0x78dde6e4, URZ ;  /* 0x78dde6e438157890 */ /* 0x000fe4000fffe0ff */
[----:B------:R-:W-:Y:S02]  /*31d0*/  UIADD3 UR19, UPT, UPT, UR55, -0x126145ec, URZ ;  /* 0xed9eba1437137890 */ /* 0x000fe4000fffe0ff */
[----:B------:R-:W-:Y:S02]  /*31e0*/  UIADD3 UR15, UPT, UPT, UR56, 0x1715609d, URZ ;  /* 0x1715609d380f7890 */ /* 0x000fe4000fffe0ff */
[----:B------:R-:W-:-:S02]  /*31f0*/  UIADD3 UR14, UPT, UPT, UR55, -0x56f99767, URZ ;  /* 0xa9066899370e7890 */ /* 0x000fc4000fffe0ff */
[----:B------:R-:W-:Y:S02]  /*3200*/  UIADD3 UR13, UPT, UPT, UR56, -0x4ab325aa, URZ ;  /* 0xb54cda56380d7890 */ /* 0x000fe4000fffe0ff */
[----:B-12---:R-:W-:-:S12]  /*3210*/  UIADD3 UR12, UPT, UPT, UR55, 0x646e171e, URZ ;  /* 0x646e171e370c7890 */ /* 0x006fd8000fffe0ff */
.L_x_726:
[----:B------:R-:W0:Y:S01]  /*3220*/  LDGDEPBAR ;  /* 0x00000000000079af */ /* 0x000e220000000000 */
[----:B------:R-:W-:Y:S01]  /*3230*/  IMAD.U32 R117, RZ, RZ, UR17 ;  /* 0x00000011ff757e24 */ /* 0x000fe2000f8e00ff */
[----:B------:R-:W-:Y:S01]  /*3240*/  LEA R222, R213, UR4, 0x1 ;  /* 0x00000004d5de7c11 */ /* 0x000fe2000f8e08ff */
[----:B------:R-:W-:Y:S02]  /*3250*/  IMAD.U32 R116, RZ, RZ, UR18 ;  /* 0x00000012ff747e24 */ /* 0x000fe4000f8e00ff */
[C---:B-----5:R-:W-:Y:S01]  /*3260*/  FMUL.FTZ R131, R237.reuse, 1.4426950216293334961 ;  /* 0x3fb8aa3bed837820 */ /* 0x060fe20000410000 */
[C---:B------:R-:W-:Y:S01]  /*3270*/  FMUL.FTZ R130, R236.reuse, 1.4426950216293334961 ;  /* 0x3fb8aa3bec827820 */ /* 0x040fe20000410000 */
        /* <DEDUP_REMOVED lines=8> */
[----:B------:R-:W-:Y:S01]  /*3300*/  UIADD3 UR47, UPT, UPT, UR47, -0x1, URZ ;  /* 0xffffffff2f2f7890 */ /* 0x000fe2000fffe0ff */
[----:B------:R-:W-:Y:S01]  /*3310*/  LOP3.LUT R120, R232, UR56, R119, 0x96, !PT ;  /* 0x00000038e8787c12 */ /* 0x000fe2000f8e9677 */
[----:B------:R-:W-:Y:S01]  /*3320*/  UISETP.GE.AND UP0, UPT, UR48, UR54, UPT ;  /* 0x000000363000728c */ /* 0x000fe2000bf06270 */
[----:B------:R-:W-:Y:S03]  /*3330*/  IMAD R119, R121, 0x2, R234 ;  /* 0x0000000279777824 */ /* 0x000fe600078e02ea */
[----:B------:R-:W-:Y:S01]  /*3340*/  UISETP.LT.AND UP0, UPT, UR34, UR40, UP0 ;  /* 0x000000282200728c */ /* 0x000fe20008701270 */
[----:B------:R-:W-:Y:S01]  /*3350*/  IMAD.WIDE.U32 R120, R120, -0x2daee0ad, RZ ;  /* 0xd2511f5378787825 */ /* 0x000fe200078e00ff */
[----:B------:R-:W-:Y:S01]  /*3360*/  LOP3.LUT R119, R119, UR55, R247, 0x96, !PT ;  /* 0x0000003777777c12 */ /* 0x000fe2000f8e96f7 */
[----:B------:R-:W-:Y:S04]  /*3370*/  DEPBAR.LE SB0, 0x0 ;  /* 0x000080000000791a */ /* 0x000fe80000000000 */
[----:B------:R-:W-:Y:S01]  /*3380*/  BAR.SYNC.DEFER_BLOCKING 0x0 ;  /* 0x0000000000007b1d */ /* 0x000fe20000010000 */
[----:B------:R-:W-:Y:S01]  /*3390*/  PLOP3.LUT P0, PT, PT, PT, UP0, 0x80, 0x8 ;  /* 0x000000000008781c */ /* 0x000fe20003f0f008 */
[----:B------:R-:W-:Y:S01]  /*33a0*/  IMAD.WIDE.U32 R124, R119, -0x326172a9, RZ ;  /* 0xcd9e8d57777c7825 */ /* 0x000fe200078e00ff */
[----:B------:R-:W-:Y:S01]  /*33b0*/  LOP3.LUT R122, R246, UR51, R121, 0x96, !PT ;  /* 0x00000033f67a7c12 */ /* 0x000fe2000f8e9679 */
[----:B------:R-:W-:Y:S03]  /*33c0*/  UISETP.GT.AND UP0, UPT, UR47, UR53, UPT ;  /* 0x000000352f00728c */ /* 0x000fe6000bf04270 */
[----:B------:R-:W-:Y:S01]  /*33d0*/  LOP3.LUT R125, R118, UR52, R125, 0x96, !PT ;  /* 0x00000034767d7c12 */ /* 0x000fe2000f8e967d */
[----:B------:R-:W-:Y:S04]  /*33e0*/  IMAD.WIDE.U32 R122, R122, -0x326172a9, RZ ;  /* 0xcd9e8d577a7a7825 */ /* 0x000fe800078e00ff */
[----:B------:R-:W-:Y:S01]  /*33f0*/  IMAD.WIDE.U32 R128, R125, -0x2daee0ad, RZ ;  /* 0xd2511f537d807825 */ /* 0x000fe200078e00ff */
[----:B------:R-:W-:Y:S02]  /*3400*/  LOP3.LUT R119, R124, UR50, R123, 0x96, !PT ;  /* 0x000000327c777c12 */ /* 0x000fe4000f8e967b */
[C---:B------:R-:W-:Y:S01]  /*3410*/  @!P0 VIADDMNMX R118, R244.reuse, -R226, UR40, PT ;  /* 0x00000028f4768e46 */ /* 0x040fe2000b8009e2 */
[C---:B------:R-:W-:Y:S01]  /*3420*/  @!P0 VIADD R121, R231.reuse, 0x1 ;  /* 0x00000001e7798836 */ /* 0x040fe20000000000 */
[----:B------:R-:W-:Y:S01]  /*3430*/  @!P0 VIADDMNMX R124, R244, -R227, UR40, PT ;  /* 0x00000028f47c8e46 */ /* 0x000fe2000b8009e3 */
[C---:B------:R-:W-:Y:S01]  /*3440*/  @!P0 VIADD R123, R231.reuse, 0x8 ;  /* 0x00000008e77b8836 */ /* 0x040fe20000000000 */
[----:B------:R-:W-:Y:S01]  /*3450*/  @!P0 ISETP.GE.AND P6, PT, R231, R118, PT ;  /* 0x00000076e700820c */ /* 0x000fe20003fc6270 */
[----:B------:R-:W-:Y:S01]  /*3460*/  IMAD.WIDE.U32 R126, R119, -0x2daee0ad, RZ ;  /* 0xd2511f53777e7825 */ /* 0x000fe200078e00ff */
[C---:B------:R-:W-:Y:S01]  /*3470*/  @!P0 ISETP.GE.AND P3, PT, R121.reuse, R124, PT ;  /* 0x0000007c7900820c */ /* 0x040fe20003f66270 */
[----:B------:R-:W-:Y:S01]  /*3480*/  @UP0 UIADD3 UR57, UP1, UPT, UR58, -0x100, URZ ;  /* 0xffffff003a390890 */ /* 0x000fe2000ff3e0ff */
[----:B------:R-:W-:Y:S01]  /*3490*/  @!P0 ISETP.GE.AND P4, PT, R121, R118, PT ;  /* 0x000000767900820c */ /* 0x000fe20003f86270 */
[----:B------:R-:W-:Y:S01]  /*34a0*/  LDSM.16.M88.4 R84, [R221] ;  /* 0x00000000dd54783b */ /* 0x000fe20000000200 */
[CC--:B------:R-:W-:Y:S01]  /*34b0*/  @!P0 ISETP.GE.AND P5, PT, R231.reuse, R124.reuse, PT ;  /* 0x0000007ce700820c */ /* 0x0c0fe20003fa6270 */
[----:B------:R-:W-:Y:S01]  /*34c0*/  @!P0 VIADD R121, R231, 0x9 ;  /* 0x00000009e7798836 */ /* 0x000fe20000000000 */
[----:B------:R-:W-:Y:S01]  /*34d0*/  LOP3.LUT R119, R128, UR28, R127, 0x96, !PT ;  /* 0x0000001c80777c12 */ /* 0x000fe2000f8e967f */
[----:B------:R-:W-:Y:S01]  /*34e0*/  @UP0 UIADD3.X UR46, UPT, UPT, UR59, -0x1, URZ, UP1, !UPT ;  /* 0xffffffff3b2e0890 */ /* 0x000fe20008ffe4ff */
[----:B------:R-:W-:Y:S01]  /*34f0*/  LOP3.LUT R120, R120, UR49, R129, 0x96, !PT ;  /* 0x0000003178787c12 */ /* 0x000fe2000f8e9681 */
[----:B-1----:R-:W1:Y:S01]  /*3500*/  LDSM.16.M88.4 R88, [R220+0x10000] ;  /* 0x01000000dc58783b */ /* 0x002e620000000200 */
[----:B------:R-:W-:Y:S01]  /*3510*/  @UP0 UIADD3 UR18, UP1, UPT, UR18, -0x100, URZ ;  /* 0xffffff0012120890 */ /* 0x000fe2000ff3e0ff */
[----:B------:R-:W-:Y:S03]  /*3520*/  IMAD.WIDE.U32 R196, R119, -0x326172a9, RZ ;  /* 0xcd9e8d5777c47825 */ /* 0x000fe600078e00ff */
[----:B------:R-:W-:Y:S01]  /*3530*/  @UP0 UIADD3.X UR17, UPT, UPT, UR17, -0x1, URZ, UP1, !UPT ;  /* 0xffffffff11110890 */ /* 0x000fe20008ffe4ff */
[----:B------:R-:W2:Y:S01]  /*3540*/  LDSM.16.M88.4 R92, [R220+0x10800] ;  /* 0x01080000dc5c783b */ /* 0x000ea20000000200 */
[----:B------:R-:W-:Y:S04]  /*3550*/  IMAD.WIDE.U32 R128, R120, -0x326172a9, RZ ;  /* 0xcd9e8d5778807825 */ /* 0x000fe800078e00ff */
[----:B------:R-:W-:Y:S01]  /*3560*/  @!P0 VIADD R119, R231, 0x10 ;  /* 0x00000010e7778836 */ /* 0x000fe20000000000 */
[----:B------:R-:W-:Y:S01]  /*3570*/  LDSM.16.M88.4 R96, [R219] ;  /* 0x00000000db60783b */ /* 0x000fe20000000200 */
[----:B------:R-:W-:Y:S02]  /*3580*/  LOP3.LUT R122, R122, UR31, R129, 0x96, !PT ;  /* 0x0000001f7a7a7c12 */ /* 0x000fe4000f8e9681 */
[----:B------:R-:W-:Y:S03]  /*3590*/  LOP3.LUT R128, R128, UR21, R197, 0x96, !PT ;  /* 0x0000001580807c12 */ /* 0x000fe6000f8e96c5 */
[----:B------:R-:W3:Y:S02]  /*35a0*/  LDSM.16.M88.4 R100, [R218+0x10000] ;  /* 0x01000000da64783b */ /* 0x000ee40000000200 */
[----:B------:R-:W-:Y:S04]  /*35b0*/  IMAD.WIDE.U32 R128, R128, -0x2daee0ad, RZ ;  /* 0xd2511f5380807825 */ /* 0x000fe800078e00ff */
[----:B------:R-:W4:Y:S06]  /*35c0*/  LDSM.16.M88.4 R104, [R218+0x10800] ;  /* 0x01080000da68783b */ /* 0x000f2c0000000200 */
[----:B------:R-:W-:Y:S06]  /*35d0*/  LDSM.16.M88.4 R108, [R217] ;  /* 0x00000000d96c783b */ /* 0x000fec0000000200 */
[----:B------:R-:W4:Y:S01]  /*35e0*/  LDSM.16.M88.4 R112, [R215+0x10000] ;  /* 0x01000000d770783b */ /* 0x000f220000000200 */
        /* <DEDUP_REMOVED lines=74> */
[----:B---3--:R-:W-:Y:S05]  /*3a90*/  LEA R221, R245, UR4, 0x1 ;  /* 0x00000004f5dd7c11 */ /* 0x008fea000f8e08ff */
[----:B------:R-:W-:Y:S01]  /*3aa0*/  HMMA.16816.F32.BF16 R16, R100, R86, R16 ;  /* 0x000000566410723c */ /* 0x000fe20000041810 */
[----:B------:R1:W3:Y:S06]  /*3ab0*/  LDSM.16.M88.4 R84, [R220+0x16800] ;  /* 0x01680000dc54783b */ /* 0x0002ec0000000200 */
[----:B------:R4:W-:Y:S01]  /*3ac0*/  LDSM.16.M88.4 R100, [R219+0x6000] ;  /* 0x00600000db64783b */ /* 0x0009e20000000200 */
[C---:B------:R-:W-:Y:S08]  /*3ad0*/  HMMA.16816.F32.BF16 R4, R96.reuse, R108, R4 ;  /* 0x0000006c6004723c */ /* 0x040ff00000041804 */
[C---:B------:R-:W-:Y:S01]  /*3ae0*/  HMMA.16816.F32.BF16 R8, R96.reuse, R110, R8 ;  /* 0x0000006e6008723c */ /* 0x040fe20000041808 */
[----:B------:R3:W3:Y:S07]  /*3af0*/  LDSM.16.M88.4 R108, [R218+0x16000] ;  /* 0x01600000da6c783b */ /* 0x0006ee0000000200 */
        /* <DEDUP_REMOVED lines=10> */
[C---:B------:R-:W-:Y:S03]  /*3ba0*/  HMMA.16816.F32.BF16 R12, R92.reuse, R84, R12 ;  /* 0x000000545c0c723c */ /* 0x040fe6000004180c */
        /* <DEDUP_REMOVED lines=92> */
[----:B------:R4:W4:Y:S01]  /*4170*/  MUFU.EX2 R123, R201 ;  /* 0x000000c9007b7308 */ /* 0x0009220000000800 */
        /* <DEDUP_REMOVED lines=15> */
[----:B------:R-:W-:Y:S01]  /*4270*/  @P0 FADD.FTZ R123, -R123, -RZ ;  /* 0x800000ff7b7b0221 */ /* 0x000fe20000010100 */
        /* <DEDUP_REMOVED lines=58> */
[----:B------:R-:W-:Y:S01]  /*4620*/  IMAD.IADD R216, R2, 0x1, R217 ;  /* 0x0000000102d87824 */ /* 0x000fe200078e02d9 */
[----:B------:R-:W-:Y:S03]  /*4630*/  FSETP.GE.FTZ.AND P4, PT, R123, RZ, PT ;  /* 0x000000ff7b00720b */ /* 0x000fe60003f96000 */
[----:B------:R-:W-:Y:S01]  /*4640*/  STS [R130], R205 ;  /* 0x000000cd82007388 */ /* 0x000fe20000000800 */
[----:B------:R-:W-:Y:S01]  /*4650*/  FSETP.GE.FTZ.AND P3, PT, R118, RZ, PT ;  /* 0x000000ff7600720b */ /* 0x000fe20003f76000 */
[----:B------:R-:W-:Y:S04]  /*4660*/  IMAD.IADD R214, R2, 0x1, R215 ;  /* 0x0000000102d67824 */ /* 0x000fe800078e02d7 */
[----:B------:R2:W-:Y:S06]  /*4670*/  STS [R130+0x400], R203 ;  /* 0x000400cb82007388 */ /* 0x0005ec0000000800 */
[----:B------:R-:W-:Y:S06]  /*4680*/  LDSM.16.M88.4 R84, [R221+0x8000] ;  /* 0x00800000dd54783b */ /* 0x000fec0000000200 */
[----:B------:R-:W3:Y:S01]  /*4690*/  LDSM.16.M88.4 R88, [R220+0x18000] ;  /* 0x01800000dc58783b */ /* 0x000ee20000000200 */
[----:B-1----:R-:W-:Y:S05]  /*46a0*/  LEA R223, R212, UR4, 0x1 ;  /* 0x00000004d4df7c11 */ /* 0x002fea000f8e08ff */
[----:B------:R-:W1:Y:S06]  /*46b0*/  LDSM.16.M88.4 R92, [R220+0x18800] ;  /* 0x01880000dc5c783b */ /* 0x000e6c0000000200 */
[----:B------:R-:W-:Y:S01]  /*46c0*/  LDSM.16.M88.4 R96, [R219+0x8000] ;  /* 0x00800000db60783b */ /* 0x000fe20000000200 */
[----:B--2---:R-:W-:Y:S02]  /*46d0*/  LEA.HI.X R203, R238, R117, RZ, 0x2, P0 ;  /* 0x00000075eecb7211 */ /* 0x004fe400000f14ff */
[----:B------:R-:W-:Y:S03]  /*46e0*/  FSETP.GE.FTZ.AND P0, PT, R121, RZ, PT ;  /* 0x000000ff7900720b */ /* 0x000fe60003f16000 */
[----:B------:R-:W2:Y:S06]  /*46f0*/  LDSM.16.M88.4 R100, [R218+0x18000] ;  /* 0x01800000da64783b */ /* 0x000eac0000000200 */
[----:B------:R-:W4:Y:S06]  /*4700*/  LDG.E R117, desc[UR38][R202.64] ;  /* 0x00000026ca757981 */ /* 0x000f2c000c1e1900 */
[----:B------:R-:W2:Y:S06]  /*4710*/  LDSM.16.M88.4 R104, [R218+0x18800] ;  /* 0x01880000da68783b */ /* 0x000eac0000000200 */
[----:B------:R-:W-:Y:S01]  /*4720*/  LDSM.16.M88.4 R108, [R215+0x18000] ;  /* 0x01800000d76c783b */ /* 0x000fe20000000200 */
[C---:B---3--:R-:W-:Y:S05]  /*4730*/  HMMA.16816.F32.BF16 R4, R84.reuse, R88, RZ ;  /* 0x000000585404723c */ /* 0x048fea00000418ff */
[----:B------:R-:W-:Y:S03]  /*4740*/  LDSM.16.M88.4 R112, [R220+0x1a000] ;  /* 0x01a00000dc70783b */ /* 0x000fe60000000200 */
[C---:B------:R-:W-:Y:S03]  /*4750*/  HMMA.16816.F32.BF16 R8, R84.reuse, R90, RZ ;  /* 0x0000005a5408723c */ /* 0x040fe600000418ff */
[----:B------:R4:W3:Y:S06]  /*4760*/  LDG.E R203, desc[UR38][R202.64+0x20] ;  /* 0x00002026cacb7981 */ /* 0x0008ec000c1e1900 */
[----:B------:R-:W2:Y:S01]  /*4770*/  LDSM.16.M88.4 R88, [R217+0x8000] ;  /* 0x00800000d958783b */ /* 0x000ea20000000200 */
[C---:B-1----:R-:W-:Y:S08]  /*4780*/  HMMA.16816.F32.BF16 R12, R84.reuse, R92, RZ ;  /* 0x0000005c540c723c */ /* 0x042ff000000418ff */
[----:B------:R-:W-:Y:S01]  /*4790*/  HMMA.16816.F32.BF16 R16, R84, R94, RZ ;  /* 0x0000005e5410723c */ /* 0x000fe200000418ff */
[----:B------:R-:W1:Y:S06]  /*47a0*/  LDSM.16.M88.4 R84, [R215+0x18800] ;  /* 0x01880000d754783b */ /* 0x000e6c0000000200 */
[----:B------:R-:W-:Y:S01]  /*47b0*/  LDSM.16.M88.4 R92, [R216+0x8000] ;  /* 0x00800000d85c783b */ /* 0x000fe20000000200 */
[C---:B--2---:R-:W-:Y:S08]  /*47c0*/  HMMA.16816.F32.BF16 R4, R96.reuse, R100, R4 ;  /* 0x000000646004723c */ /* 0x044ff00000041804 */
[C---:B------:R-:W-:Y:S01]  /*47d0*/  HMMA.16816.F32.BF16 R8, R96.reuse, R102, R8 ;  /* 0x000000666008723c */ /* 0x040fe20000041808 */
[----:B------:R-:W2:Y:S07]  /*47e0*/  LDSM.16.M88.4 R100, [R214+0x18000] ;  /* 0x01800000d664783b */ /* 0x000eae0000000200 */
[C---:B------:R-:W-:Y:S08]  /*47f0*/  HMMA.16816.F32.BF16 R12, R96.reuse, R104, R12 ;  /* 0x00000068600c723c */ /* 0x040ff0000004180c */
        /* <DEDUP_REMOVED lines=90> */
[C---:B------:R-:W-:Y:S08]  /*4da0*/  HMMA.16816.F32.BF16 R4, R96.reuse, R100, R4 ;  /* 0x000000646004723c */ /* 0x040ff00000041804 */
        /* <DEDUP_REMOVED lines=198> */
.L_x_724:
[----:B------:R-:W-:Y:S01]  /*5a10*/  LDSM.16.M88.4 R196, [R224+0x20000] ;  /* 0x02000000e0c4783b */ /* 0x000fe20000000200 */
[----:B------:R-:W-:Y:S01]  /*5a20*/  PLOP3.LUT P3, PT, PT, PT, UP0, 0x80, 0x8 ;  /* 0x000000000008781c */ /* 0x000fe20003f6f008 */
[----:B------:R-:W-:Y:S01]  /*5a30*/  IMAD R250, R228, UR8, RZ ;  /* 0x00000008e4fa7c24 */ /* 0x000fe2000f8e02ff */
[----:B------:R-:W-:Y:S01]  /*5a40*/  SHF.R.U32.HI R200, RZ, 0x2, R211 ;  /* 0x00000002ffc87819 */ /* 0x000fe200000116d3 */
[----:B------:R-:W2:Y:S01]  /*5a50*/  LDSM.16.MT88.4 R16, [R222+0x10000] ;  /* 0x01000000de10783b */ /* 0x000ea20000004200 */
[----:B------:R-:W-:Y:S01]  /*5a60*/  IMAD.IADD R225, R2, 0x1, R224 ;  /* 0x0000000102e17824 */ /* 0x000fe200078e02e0 */
[----:B------:R-:W-:Y:S02]  /*5a70*/  UISETP.GT.AND UP1, UPT, UR47, UR53, UPT ;  /* 0x000000352f00728c */ /* 0x000fe4000bf24270 */
[----:B------:R-:W1:Y:S04]  /*5a80*/  LDSM.16.M88.4 R124, [R224+0x21000] ;  /* 0x02100000e07c783b */ /* 0x000e680000000200 */
[----:B------:R-:W3:Y:S02]  /*5a90*/  LDSM.16.MT88.4 R96, [R222+0x12000] ;  /* 0x01200000de60783b */ /* 0x000ee40000004200 */
[----:B------:R-:W-:Y:S02]  /*5aa0*/  @P3 LOP3.LUT R201, R208, 0x30, RZ, 0xc0, !PT ;  /* 0x00000030d0c93812 */ /* 0x000fe400078ec0ff */
[----:B------:R-:W4:Y:S02]  /*5ab0*/  LDSM.16.MT88.4 R112, [R222+0x14000] ;  /* 0x01400000de70783b */ /* 0x000f240000004200 */
[----:B------:R-:W-:Y:S01]  /*5ac0*/  @P3 LOP3.LUT R238, R201, 0x7, R200, 0xf8, !PT ;  /* 0x00000007c9ee3812 */ /* 0x000fe200078ef8c8 */
[----:B------:R-:W-:Y:S01]  /*5ad0*/  IMAD.MOV.U32 R201, RZ, RZ, 0x4 ;  /* 0x00000004ffc97424 */ /* 0x000fe200078e00ff */
[----:B------:R-:W4:Y:S03]  /*5ae0*/  LDSM.16.MT88.4 R128, [R222+0x16000] ;  /* 0x01600000de80783b */ /* 0x000f260000004200 */
[----:B------:R-:W-:Y:S01]  /*5af0*/  @P3 IMAD.WIDE.U32 R204, R238, R201, UR58 ;  /* 0x0000003aeecc3e25 */ /* 0x000fe2000f8e00c9 */
[----:B------:R-:W-:Y:S01]  /*5b00*/  @UP0 UMOV UR58, UR57 ;  /* 0x00000039003a0c82 */ /* 0x000fe20008000000 */
[----:B------:R-:W-:Y:S01]  /*5b10*/  LDSM.16.MT88.4 R200, [R222+0x10800] ;  /* 0x01080000dec8783b */ /* 0x000fe20000004200 */
[----:B------:R-:W-:Y:S03]  /*5b20*/  @UP0 UMOV UR59, UR46 ;  /* 0x0000002e003b0c82 */ /* 0x000fe60008000000 */
[----:B------:R-:W5:Y:S04]  /*5b30*/  @P3 LDG.E R237, desc[UR38][R204.64+-0x100] ;  /* 0xffff0026cced3981 */ /* 0x000f68000c1e1900 */
[----:B------:R3:W5:Y:S01]  /*5b40*/  @P3 LDG.E R236, desc[UR38][R204.64+-0xe0] ;  /* 0xffff2026ccec3981 */ /* 0x000762000c1e1900 */
[-C--:B--2---:R-:W-:Y:S08]  /*5b50*/  HMMA.16816.F32.BF16 R4, R196, R16.reuse, RZ ;  /* 0x00000010c404723c */ /* 0x084ff000000418ff */
[C---:B-1----:R-:W-:Y:S01]  /*5b60*/  HMMA.16816.F32.BF16 R8, R124.reuse, R16, RZ ;  /* 0x000000107c08723c */ /* 0x042fe200000418ff */
[----:B---3--:R-:W-:Y:S07]  /*5b70*/  LDSM.16.M88.4 R204, [R225+0x21000] ;  /* 0x02100000e1cc783b */ /* 0x008fee0000000200 */
[-C--:B------:R-:W-:Y:S08]  /*5b80*/  HMMA.16816.F32.BF16 R12, R124, R18.reuse, RZ ;  /* 0x000000127c0c723c */ /* 0x080ff000000418ff */
[C---:B------:R-:W-:Y:S08]  /*5b90*/  HMMA.16816.F32.BF16 R16, R196.reuse, R18, RZ ;  /* 0x00000012c410723c */ /* 0x040ff000000418ff */
[-C--:B------:R-:W-:Y:S08]  /*5ba0*/  HMMA.16816.F32.BF16 R84, R196, R96.reuse, RZ ;  /* 0x00000060c454723c */ /* 0x080ff000000418ff */
        /* <DEDUP_REMOVED lines=12> */
[----:B------:R-:W-:Y:S05]  /*5c70*/  LEA.HI.X.SX32 R249, R129, R249, 0x2, P0 ;  /* 0x000000f981f97211 */ /* 0x000fea00000f16ff */
[----:B------:R-:W-:Y:S01]  /*5c80*/  HMMA.16816.F32.BF16 R128, R196, R130, RZ ;  /* 0x00000082c480723c */ /* 0x000fe200000418ff */
[----:B------:R1:W2:Y:S02]  /*5c90*/  LDSM.16.M88.4 R196, [R225+0x20000] ;  /* 0x02000000e1c4783b */ /* 0x0002a40000000200 */
[----:B-1----:R-:W-:Y:S05]  /*5ca0*/  IMAD.IADD R225, R209, 0x1, R224 ;  /* 0x00000001d1e17824 */ /* 0x002fea00078e02e0 */
        /* <DEDUP_REMOVED lines=45> */
[C---:B-1----:R-:W-:Y:S02]  /*5f80*/  IMAD.SHL.U32 R225, R250.reuse, 0x8, RZ ;  /* 0x00000008fae17824 */ /* 0x042fe400078e00ff */
[-C--:B--2---:R-:W-:Y:S08]  /*5f90*/  HMMA.16816.F32.BF16 R4, R196, R200.reuse, R4 ;  /* 0x000000c8c404723c */ /* 0x084ff00000041804 */
        /* <DEDUP_REMOVED lines=17> */
[C---:B------:R-:W-:Y:S04]  /*60b0*/  LEA R200, P0, R225.reuse, R248, 0x2 ;  /* 0x000000f8e1c87211 */ /* 0x040fe800078010ff */
[-C--:B------:R-:W-:Y:S03]  /*60c0*/  HMMA.16816.F32.BF16 R124, R204, R202.reuse, R124 ;  /* 0x000000cacc7c723c */ /* 0x080fe6000004187c */
[----:B------:R-:W-:Y:S02]  /*60d0*/  LEA.HI.X.SX32 R201, R225, R249, 0x2, P0 ;  /* 0x000000f9e1c97211 */ /* 0x000fe400000f16ff */
[C---:B------:R-:W-:Y:S03]  /*60e0*/  LEA R224, P0, R250.reuse, R200, 0x5 ;  /* 0x000000c8fae07211 */ /* 0x040fe600078028ff */
[----:B------:R-:W-:Y:S01]  /*60f0*/  HMMA.16816.F32.BF16 R128, R196, R202, R128 ;  /* 0x000000cac480723c */ /* 0x000fe20000041880 */
        /* <DEDUP_REMOVED lines=20> */
[----:B------:R1:W-:Y:S01]  /*6240*/  REDG.E.ADD.F32.FTZ.RN.STRONG.GPU desc[UR38][R248.64+0x80], R16 ;  /* 0x00008010f80079a6 */ /* 0x0003e2000c12f326 */
[C---:B------:R-:W-:Y:S03]  /*6250*/  LEA.HI.X.SX32 R201, R250.reuse, R5, 0x5, P0 ;  /* 0x00000005fac97211 */ /* 0x040fe600000f2eff */
        /* <DEDUP_REMOVED lines=38> */
[----:B------:R2:W-:Y:S01]  /*64c0*/  REDG.E.ADD.F32.FTZ.RN.STRONG.GPU desc[UR38][R200.64+0x100], R91 ;  /* 0x0001005bc80079a6 */ /* 0x0005e2000c12f326 */
[C---:B------:R-:W-:Y:S03]  /*64d0*/  LEA R224, P0, R250.reuse, R18, 0x5 ;  /* 0x00000012fae07211 */ /* 0x040fe600078028ff */
[----:B------:R2:W-:Y:S01]  /*64e0*/  REDG.E.ADD.F32.FTZ.RN.STRONG.GPU desc[UR38][R248.64+0x180], R96 ;  /* 0x00018060f80079a6 */ /* 0x0005e2000c12f326 */
[C---:B------:R-:W-:Y:S03]  /*64f0*/  LEA.HI.X.SX32 R225, R250.reuse, R19, 0x5, P0 ;  /* 0x00000013fae17211 */ /* 0x040fe600000f2eff */
[----:B------:R2:W-:Y:S01]  /*6500*/  REDG.E.ADD.F32.FTZ.RN.STRONG.GPU desc[UR38][R18.64+0x180], R97 ;  /* 0x00018061120079a6 */ /* 0x0005e2000c12f326 */
[C---:B---3--:R-:W-:Y:S03]  /*6510*/  LEA R6, P0, R250.reuse, R224, 0x5 ;  /* 0x000000e0fa067211 */ /* 0x048fe600078028ff */
[----:B------:R3:W-:Y:S01]  /*6520*/  REDG.E.ADD.F32.FTZ.RN.STRONG.GPU desc[UR38][R224.64+0x180], R98 ;  /* 0x00018062e00079a6 */ /* 0x0007e2000c12f326 */
[C---:B------:R-:W-:Y:S02]  /*6530*/  LEA.HI.X.SX32 R7, R250.reuse, R225, 0x5, P0 ;  /* 0x000000e1fa077211 */ /* 0x040fe400000f2eff */
[C---:B------:R-:W-:Y:S03]  /*6540*/  LEA R12, P0, R250.reuse, R6, 0x5 ;  /* 0x00000006fa0c7211 */ /* 0x040fe600078028ff */
[----:B------:R3:W-:Y:S01]  /*6550*/  REDG.E.ADD.F32.FTZ.RN.STRONG.GPU desc[UR38][R6.64+0x180], R99 ;  /* 0x00018063060079a6 */ /* 0x0007e2000c12f326 */
[C---:B----4-:R-:W-:Y:S02]  /*6560*/  LEA.HI.X.SX32 R13, R250.reuse, R7, 0x5, P0 ;  /* 0x00000007fa0d7211 */ /* 0x050fe400000f2eff */
        /* <DEDUP_REMOVED lines=23> */
[C---:B-1----:R-:W-:Y:S02]  /*66e0*/  LEA.HI.X.SX32 R87, R250.reuse, R199, 0x5, P0 ;  /* 0x000000c7fa577211 */ /* 0x042fe400000f2eff */
        /* <DEDUP_REMOVED lines=13> */
[C---:B--2---:R-:W-:Y:S03]  /*67c0*/  LEA R4, P0, R250.reuse, R16, 0x5 ;  /* 0x00000010fa047211 */ /* 0x044fe600078028ff */
        /* <DEDUP_REMOVED lines=15> */
[C---:B---3--:R-:W-:Y:S02]  /*68c0*/  IMAD.WIDE R224, R250.reuse, -0xc0, R18 ;  /* 0xffffff40fae07825 */ /* 0x048fe400078e0212 */
        /* <DEDUP_REMOVED lines=8> */
[C---:B----4-:R-:W-:Y:S01]  /*6950*/  LEA R12, P0, R250.reuse, R6, 0x5 ;  /* 0x00000006fa0c7211 */ /* 0x050fe200078028ff */
        /* <DEDUP_REMOVED lines=26> */
[----:B------:R-:W1:Y:S03]  /*6b00*/  LDSM.16.MT88.4 R8, [R222] ;  /* 0x00000000de08783b */ /* 0x000e660000004200 */
[C---:B------:R-:W-:Y:S01]  /*6b10*/  LEA.HI.X.SX32 R101, R250.reuse, R15, 0x5, P0 ;  /* 0x0000000ffa657211 */ /* 0x040fe200000f2eff */
[----:B------:R-:W-:Y:S01]  /*6b20*/  REDG.E.ADD.F32.FTZ.RN.STRONG.GPU desc[UR38][R14.64+0x380], R131 ;  /* 0x000380830e0079a6 */ /* 0x000fe2000c12f326 */
[C---:B------:R-:W-:Y:S03]  /*6b30*/  LEA R102, P0, R250.reuse, R100, 0x5 ;  /* 0x00000064fa667211 */ /* 0x040fe600078028ff */
[----:B------:R-:W2:Y:S01]  /*6b40*/  LDSM.16.MT88.4 R12, [R120+0x20000] ;  /* 0x02000000780c783b */ /* 0x000ea20000004200 */
[C---:B------:R-:W-:Y:S02]  /*6b50*/  LEA.HI.X.SX32 R103, R250.reuse, R101, 0x5, P0 ;  /* 0x00000065fa677211 */ /* 0x040fe400000f2eff */
[C---:B------:R-:W-:Y:S01]  /*6b60*/  LEA R104, P0, R250.reuse, R102, 0x5 ;  /* 0x00000066fa687211 */ /* 0x040fe200078028ff */
[----:B------:R-:W-:Y:S03]  /*6b70*/  LDSM.16.MT88.4 R92, [R223+0x20800] ;  /* 0x02080000df5c783b */ /* 0x000fe60000004200 */
[C---:B------:R-:W-:Y:S01]  /*6b80*/  LEA.HI.X.SX32 R105, R250.reuse, R103, 0x5, P0 ;  /* 0x00000067fa697211 */ /* 0x040fe200000f2eff */
[----:B------:R-:W-:Y:S01]  /*6b90*/  LDSM.16.MT88.4 R112, [R120+0x21800] ;  /* 0x021800007870783b */ /* 0x000fe20000004200 */
[C---:B------:R-:W-:Y:S03]  /*6ba0*/  LEA R96, P0, R250.reuse, R104, 0x5 ;  /* 0x00000068fa607211 */ /* 0x040fe600078028ff */
[----:B------:R-:W-:Y:S01]  /*6bb0*/  LDSM.16.MT88.4 R116, [R222+0x5800] ;  /* 0x00580000de74783b */ /* 0x000fe20000004200 */
[----:B------:R-:W-:Y:S03]  /*6bc0*/  LEA.HI.X.SX32 R97, R250, R105, 0x5, P0 ;  /* 0x00000069fa617211 */ /* 0x000fe600000f2eff */
[----:B------:R-:W-:Y:S04]  /*6bd0*/  REDG.E.ADD.F32.FTZ.RN.STRONG.GPU desc[UR38][R100.64+0x380], R124 ;  /* 0x0003807c640079a6 */ /* 0x000fe8000c12f326 */
[----:B------:R-:W-:Y:S04]  /*6be0*/  REDG.E.ADD.F32.FTZ.RN.STRONG.GPU desc[UR38][R102.64+0x380], R125 ;  /* 0x0003807d660079a6 */ /* 0x000fe8000c12f326 */
[----:B------:R-:W-:Y:S04]  /*6bf0*/  LDSM.16.MT88.4 R100, [R120+0x20800] ;  /* 0x020800007864783b */ /* 0x000fe80000004200 */
[----:B------:R-:W-:Y:S01]  /*6c00*/  REDG.E.ADD.F32.FTZ.RN.STRONG.GPU desc[UR38][R104.64+0x380], R126 ;  /* 0x0003807e680079a6 */ /* 0x000fe2000c12f326 */
[-C--:B-1----:R-:W-:Y:S03]  /*6c10*/  HMMA.16816.F32.BF16 R132, R4, R8.reuse, R132 ;  /* 0x000000080484723c */ /* 0x082fe60000041884 */
[----:B------:R-:W-:Y:S04]  /*6c20*/  LDSM.16.MT88.4 R104, [R222+0x2800] ;  /* 0x00280000de68783b */ /* 0x000fe80000004200 */
[----:B------:R-:W-:Y:S01]  /*6c30*/  REDG.E.ADD.F32.FTZ.RN.STRONG.GPU desc[UR38][R96.64+0x380], R127 ;  /* 0x0003807f600079a6 */ /* 0x000fe2000c12f326 */
[C---:B--2---:R-:W-:Y:S03]  /*6c40*/  HMMA.16816.F32.BF16 R136, R12.reuse, R8, R136 ;  /* 0x000000080c88723c */ /* 0x044fe60000041888 */
[----:B------:R-:W1:Y:S05]  /*6c50*/  LDSM.16.MT88.4 R96, [R222+0x800] ;  /* 0x00080000de60783b */ /* 0x000e6a0000004200 */
        /* <DEDUP_REMOVED lines=19> */
[----:B------:R-:W4:Y:S03]  /*6d90*/  LDSM.16.MT88.4 R88, [R222+0x5000] ;  /* 0x00500000de58783b */ /* 0x000f260000004200 */
[-C--:B-1----:R-:W-:Y:S08]  /*6da0*/  HMMA.16816.F32.BF16 R132, R92, R96.reuse, R132 ;  /* 0x000000605c84723c */ /* 0x082ff00000041884 */
[C---:B------:R-:W-:Y:S08]  /*6db0*/  HMMA.16816.F32.BF16 R136, R100.reuse, R96, R136 ;  /* 0x000000606488723c */ /* 0x040ff00000041888 */
        /* <DEDUP_REMOVED lines=18> */
[----:B------:R-:W2:Y:S07]  /*6ee0*/  LDSM.16.MT88.4 R8, [R222+0x7800] ;  /* 0x00780000de08783b */ /* 0x000eae0000004200 */
        /* <DEDUP_REMOVED lines=61> */
.L_x_725:
        /* <DEDUP_REMOVED lines=249> */
[----:B------:R-:W3:Y:S01]  /*8250*/  @UP0 LDCU.64 UR10, c[0x0][0x5c0] ;  /* 0x0000b800ff0a07ac */ /* 0x000ee20008000a00 */
        /* <DEDUP_REMOVED lines=16> */
[----:B---3--:R-:W-:-:S02]  /*8360*/  @UP0 UIMAD.WIDE.U32 UR18, UR16, UR10, URZ ;  /* 0x0000000a101202a5 */ /* 0x008fc4000f8e00ff */
        /* <DEDUP_REMOVED lines=29> */
.L_x_727:
        /* <DEDUP_REMOVED lines=10> */
[----:B--2---:R-:W-:Y:S01]  /*85e0*/  MOV R3, UR13 ;  /* 0x0000000d00037c02 */ /* 0x004fe20008000f00 */
[----:B------:R-:W-:Y:S06]  /*85f0*/  BRA `(.L_x_729) ;  /* 0x0000000000187947 */ /* 0x000fec0003800000 */
.L_x_728:
[----:B------:R-:W3:Y:S01]  /*8600*/  LDCU.64 UR8, c[0x0][0x5c8] ;  /* 0x0000b900ff0877ac */ /* 0x000ee20008000a00 */
[----:B------:R-:W-:-:S04]  /*8610*/  UIADD3 UR12, UPT, UPT, UR44, UR45, URZ ;  /* 0x0000002d2c0c7290 */ /* 0x000fc8000fffe0ff */
[----:B---3--:R-:W-:Y:S02]  /*8620*/  UIMAD.WIDE.U32 UR20, UR12, UR8, URZ ;  /* 0x000000080c1472a5 */ /* 0x008fe4000f8e00ff */
[----:B------:R-:W-:-:S04]  /*8630*/  UIMAD UR12, UR12, UR9, URZ ;  /* 0x000000090c0c72a4 */ /* 0x000fc8000f8e02ff */
[----:B------:R-:W-:-:S06]  /*8640*/  UIADD3 UR12, UPT, UPT, UR21, UR12, URZ ;  /* 0x0000000c150c7290 */ /* 0x000fcc000fffe0ff */
[----:B--2---:R-:W-:-:S07]  /*8650*/  MOV R3, UR12 ;  /* 0x0000000c00037c02 */ /* 0x004fce0008000f00 */
.L_x_729:
[----:B------:R-:W-:Y:S01]  /*8660*/  BAR.SYNC.DEFER_BLOCKING 0x0 ;  /* 0x0000000000007b1d */ /* 0x000fe20000010000 */
[----:B------:R-:W-:Y:S02]  /*8670*/  USHF.L.U32 UR14, UR41, 0x6, URZ ;  /* 0x00000006290e7899 */ /* 0x000fe400080006ff */
[----:B------:R-:W-:Y:S02]  /*8680*/  USHF.L.U32 UR13, UR41, 0x6, URZ ;  /* 0x00000006290d7899 */ /* 0x000fe400080006ff */
[----:B------:R-:W-:-:S03]  /*8690*/  UIMAD.WIDE.U32 UR44, UR14, UR10, URZ ;  /* 0x0000000a0e2c72a5 */ /* 0x000fc6000f8e00ff */
[----:B------:R-:W2:Y:S01]  /*86a0*/  LDC.64 R4, c[0x0][0x5d8] ;  /* 0x00017600ff047b82 */ /* 0x000ea20000000a00 */
[----:B------:R-:W-:Y:S01]  /*86b0*/  USHF.R.S32.HI UR15, URZ, 0x1f, UR14 ;  /* 0x0000001fff0f7899 */ /* 0x000fe2000801140e */
[----:B------:R-:W-:Y:S01]  /*86c0*/  BSSY.RECONVERGENT B0, `(.L_x_730) ;  /* 0x0000032000007945 */ /* 0x000fe20003800200 */
[----:B------:R-:W-:Y:S01]  /*86d0*/  UIADD3 UR40, UPT, UPT, -UR13, UR40, URZ ;  /* 0x000000280d287290 */ /* 0x000fe2000fffe1ff */
[----:B-1----:R-:W-:Y:S01]  /*86e0*/  IMAD.U32 R8, RZ, RZ, UR44 ;  /* 0x0000002cff087e24 */ /* 0x002fe2000f8e00ff */
[----:B------:R-:W-:Y:S01]  /*86f0*/  UIMAD UR12, UR15, UR10, URZ ;  /* 0x0000000a0f0c72a4 */ /* 0x000fe2000f8e02ff */
[----:B------:R-:W-:Y:S01]  /*8700*/  IMAD.U32 R9, RZ, RZ, UR45 ;  /* 0x0000002dff097e24 */ /* 0x000fe2000f8e00ff */
[----:B------:R-:W-:Y:S01]  /*8710*/  MOV R11, UR45 ;  /* 0x0000002d000b7c02 */ /* 0x000fe20008000f00 */
[----:B------:R-:W-:Y:S01]  /*8720*/  IMAD.U32 R10, RZ, RZ, UR44 ;  /* 0x0000002cff0a7e24 */ /* 0x000fe2000f8e00ff */
[----:B------:R-:W-:Y:S01]  /*8730*/  LOP3.LUT R230, R8, 0x38, R230, 0xf8, !PT ;  /* 0x0000003808e67812 */ /* 0x000fe200078ef8e6 */
[----:B------:R-:W-:Y:S01]  /*8740*/  UIMAD UR12, UR14, UR11, UR12 ;  /* 0x0000000b0e0c72a4 */ /* 0x000fe2000f8e020c */
[----:B------:R-:W-:Y:S01]  /*8750*/  ISETP.GE.AND P1, PT, R2, UR40, PT ;  /* 0x0000002802007c0c */ /* 0x000fe2000bf26270 */
[----:B------:R-:W1:Y:S01]  /*8760*/  LDC.64 R8, c[0x0][0x5e0] ;  /* 0x00017800ff087b82 */ /* 0x000e620000000a00 */
[----:B------:R-:W-:Y:S01]  /*8770*/  IADD3 R72, P0, PT, R230, UR18, RZ ;  /* 0x00000012e6487c10 */ /* 0x000fe2000ff1e0ff */
[----:B------:R-:W-:-:S02]  /*8780*/  VIADD R10, R2, 0x20 ;  /* 0x00000020020a7836 */ /* 0x000fc40000000000 */
[----:B------:R-:W-:Y:S01]  /*8790*/  IMAD.U32 R6, RZ, RZ, UR12 ;  /* 0x0000000cff067e24 */ /* 0x000fe2000f8e00ff */
[----:B------:R3:W4:Y:S02]  /*87a0*/  LDS.128 R52, [R7+0x11000] ;  /* 0x0110000007347984 */ /* 0x0007240000000c00 */
[----:B------:R-:W-:Y:S02]  /*87b0*/  ISETP.GE.AND P2, PT, R10, UR40, PT ;  /* 0x000000280a007c0c */ /* 0x000fe4000bf46270 */
[----:B------:R3:W1:Y:S01]  /*87c0*/  LDS.128 R48, [R7+0x13000] ;  /* 0x0130000007307984 */ /* 0x0006620000000c00 */
[----:B------:R-:W-:Y:S02]  /*87d0*/  IADD3.X R73, PT, PT, R11, UR16, R6, P0, !PT ;  /* 0x000000100b497c10 */ /* 0x000fe400087fe406 */
[----:B------:R-:W-:Y:S01]  /*87e0*/  SHF.L.U32 R6, R0, 0x3, RZ ;  /* 0x0000000300067819 */ /* 0x000fe200000006ff */
[----:B------:R3:W1:Y:S01]  /*87f0*/  LDS.128 R44, [R7+0x15000] ;  /* 0x01500000072c7984 */ /* 0x0006620000000c00 */
[----:B------:R-:W-:Y:S01]  /*8800*/  IADD3 R0, P0, PT, R2, 0x20, RZ ;  /* 0x0000002002007810 */ /* 0x000fe20007f1e0ff */
[----:B--2---:R-:W-:Y:S01]  /*8810*/  IMAD.WIDE.U32 R72, R4, UR24, R72 ;  /* 0x0000001804487c25 */ /* 0x004fe2000f8e0048 */
[----:B------:R-:W-:Y:S01]  /*8820*/  LOP3.LUT R6, R6, 0x38, RZ, 0xc0, !PT ;  /* 0x0000003806067812 */ /* 0x000fe200078ec0ff */
[----:B------:R3:W2:Y:S01]  /*8830*/  LDS.128 R40, [R7+0x18000] ;  /* 0x0180000007287984 */ /* 0x0006a20000000c00 */
        /* <DEDUP_REMOVED lines=10> */
[----:B----4-:R-:W-:Y:S05]  /*88e0*/  @P1 BRA `(.L_x_731) ;  /* 0x00000000003c1947 */ /* 0x010fea0003800000 */
[----:B------:R-:W4:Y:S01]  /*88f0*/  LDS.128 R64, [R7+0x14000] ;  /* 0x0140000007407984 */ /* 0x000f220000000c00 */
[----:B------:R-:W2:Y:S01]  /*8900*/  LDCU.64 UR12, c[0x0][0x560] ;  /* 0x0000ac00ff0c77ac */ /* 0x000ea20008000a00 */
[----:B------:R-:W-:Y:S02]  /*8910*/  MOV R74, R72 ;  /* 0x00000048004a7202 */ /* 0x000fe40000000f00 */
[----:B------:R-:W3:Y:S01]  /*8920*/  LDS.128 R60, [R7+0x12000] ;  /* 0x01200000073c7984 */ /* 0x000ee20000000c00 */
[----:B------:R-:W-:-:S03]  /*8930*/  MOV R75, R5 ;  /* 0x00000005004b7202 */ /* 0x000fc60000000f00 */
[----:B------:R-:W1:Y:S01]  /*8940*/  LDS.128 R56, [R7+0x10000] ;  /* 0x0100000007387984 */ /* 0x000e620000000c00 */
[----:B------:R-:W-:-:S03]  /*8950*/  IMAD.WIDE.U32 R74, R2, UR10, R74 ;  /* 0x0000000a024a7c25 */ /* 0x000fc6000f8e004a */
[----:B------:R-:W1:Y:S01]  /*8960*/  LDS.128 R68, [R7+0x16000] ;  /* 0x0160000007447984 */ /* 0x000e620000000c00 */
[----:B------:R-:W-:Y:S01]  /*8970*/  IMAD R11, R2, UR11, R75 ;  /* 0x0000000b020b7c24 */ /* 0x000fe2000f8e024b */
[----:B--2---:R-:W-:-:S04]  /*8980*/  LEA R76, P0, R74, UR12, 0x1 ;  /* 0x0000000c4a4c7c11 */ /* 0x004fc8000f8008ff */
[----:B------:R-:W-:-:S05]  /*8990*/  LEA.HI.X R77, R74, UR13, R11, 0x1, P0 ;  /* 0x0000000d4a4d7c11 */ /* 0x000fca00080f0c0b */
[----:B----4-:R4:W-:Y:S04]  /*89a0*/  STG.E.128 desc[UR38][R76.64+0x100], R64 ;  /* 0x000100404c007986 */ /* 0x0109e8000c101d26 */
[----:B---3--:R4:W-:Y:S04]  /*89b0*/  STG.E.128 desc[UR38][R76.64+0x80], R60 ;  /* 0x0000803c4c007986 */ /* 0x0089e8000c101d26 */
[----:B-1----:R4:W-:Y:S04]  /*89c0*/  STG.E.128 desc[UR38][R76.64], R56 ;  /* 0x000000384c007986 */ /* 0x0029e8000c101d26 */
[----:B------:R4:W-:Y:S02]  /*89d0*/  STG.E.128 desc[UR38][R76.64+0x180], R68 ;  /* 0x000180444c007986 */ /* 0x0009e4000c101d26 */
.L_x_731:
[----:B------:R-:W-:Y:S05]  /*89e0*/  BSYNC.RECONVERGENT B0 ;  /* 0x0000000000007941 */ /* 0x000fea0003800200 */
.L_x_730:
[----:B----4-:R4:W1:Y:S01]  /*89f0*/  LDS.128 R56, [R7+0x17000] ;  /* 0x0170000007387984 */ /* 0x0108620000000c00 */
[----:B------:R-:W-:Y:S04]  /*8a00*/  BSSY.RECONVERGENT B0, `(.L_x_732) ;  /* 0x000000f000007945 */ /* 0x000fe80003800200 */
[----:B------:R-:W-:Y:S05]  /*8a10*/  @P2 BRA `(.L_x_733) ;  /* 0x0000000000342947 */ /* 0x000fea0003800000 */
[----:B------:R-:W2:Y:S01]  /*8a20*/  LDCU.64 UR12, c[0x0][0x560] ;  /* 0x0000ac00ff0c77ac */ /* 0x000ea20008000a00 */
[----:B------:R-:W-:Y:S01]  /*8a30*/  MOV R60, R72 ;  /* 0x00000048003c7202 */ /* 0x000fe20000000f00 */
[----:B---34-:R-:W-:Y:S01]  /*8a40*/  IMAD R7, R10, UR10, RZ ;  /* 0x0000000a0a077c24 */ /* 0x018fe2000f8e02ff */
[----:B------:R-:W-:-:S03]  /*8a50*/  MOV R61, R5 ;  /* 0x00000005003d7202 */ /* 0x000fc60000000f00 */
[C---:B------:R-:W-:Y:S02]  /*8a60*/  IMAD R7, R0.reuse, UR11, R7 ;  /* 0x0000000b00077c24 */ /* 0x040fe4000f8e0207 */
[----:B------:R-:W-:-:S05]  /*8a70*/  IMAD.WIDE.U32 R60, R0, UR10, R60 ;  /* 0x0000000a003c7c25 */ /* 0x000fca000f8e003c */
[----:B------:R-:W-:Y:S02]  /*8a80*/  IADD3 R7, PT, PT, R7, R61, RZ ;  /* 0x0000003d07077210 */ /* 0x000fe40007ffe0ff */
[----:B--2---:R-:W-:-:S04]  /*8a90*/  LEA R62, P0, R60, UR12, 0x1 ;  /* 0x0000000c3c3e7c11 */ /* 0x004fc8000f8008ff */
[----:B------:R-:W-:-:S05]  /*8aa0*/  LEA.HI.X R63, R60, UR13, R7, 0x1, P0 ;  /* 0x0000000d3c3f7c11 */ /* 0x000fca00080f0c07 */
[----:B------:R2:W-:Y:S04]  /*8ab0*/  STG.E.128 desc[UR38][R62.64], R52 ;  /* 0x000000343e007986 */ /* 0x0005e8000c101d26 */
[----:B-1----:R2:W-:Y:S04]  /*8ac0*/  STG.E.128 desc[UR38][R62.64+0x80], R48 ;  /* 0x000080303e007986 */ /* 0x0025e8000c101d26 */
[----:B------:R2:W-:Y:S04]  /*8ad0*/  STG.E.128 desc[UR38][R62.64+0x100], R44 ;  /* 0x0001002c3e007986 */ /* 0x0005e8000c101d26 */
[----:B------:R2:W-:Y:S02]  /*8ae0*/  STG.E.128 desc[UR38][R62.64+0x180], R56 ;  /* 0x000180383e007986 */ /* 0x0005e4000c101d26 */
.L_x_733:
[----:B------:R-:W-:Y:S05]  /*8af0*/  BSYNC.RECONVERGENT B0 ;  /* 0x0000000000007941 */ /* 0x000fea0003800200 */
.L_x_732:
[----:B---34-:R-:W-:Y:S01]  /*8b00*/  MOV R7, RZ ;  /* 0x000000ff00077202 */ /* 0x018fe20000000f00 */
[----:B------:R-:W-:Y:S01]  /*8b10*/  UIMAD UR15, UR15, UR8, URZ ;  /* 0x000000080f0f72a4 */ /* 0x000fe2000f8e02ff */
[----:B------:R-:W-:Y:S01]  /*8b20*/  BSSY.RECONVERGENT B0, `(.L_x_734) ;  /* 0x0000012000007945 */ /* 0x000fe20003800200 */
[----:B------:R-:W-:Y:S02]  /*8b30*/  IMAD.WIDE.U32 R4, R4, UR14, R6 ;  /* 0x0000000e04047c25 */ /* 0x000fe4000f8e0006 */
[----:B------:R-:W-:Y:S01]  /*8b40*/  UIMAD UR15, UR14, UR9, UR15 ;  /* 0x000000090e0f72a4 */ /* 0x000fe2000f8e020f */
[----:B------:R-:W-:-:S05]  /*8b50*/  IADD3 R4, P0, PT, R4, UR20, RZ ;  /* 0x0000001404047c10 */ /* 0x000fca000ff1e0ff */
[----:B------:R-:W-:-:S03]  /*8b60*/  IADD3.X R5, PT, PT, R3, UR15, R5, P0, !PT ;  /* 0x0000000f03057c10 */ /* 0x000fc600087fe405 */
[----:B-1----:R-:W-:-:S04]  /*8b70*/  IMAD.WIDE.U32 R4, R8, UR24, R4 ;  /* 0x0000001808047c25 */ /* 0x002fc8000f8e0004 */
        /* <DEDUP_REMOVED lines=8> */
[----:B------:R1:W-:Y:S04]  /*8c00*/  STG.E.128 desc[UR38][R44.64], R40 ;  /* 0x000000282c007986 */ /* 0x0003e8000c101d26 */
[----:B------:R1:W-:Y:S04]  /*8c10*/  STG.E.128 desc[UR38][R44.64+0x80], R32 ;  /* 0x000080202c007986 */ /* 0x0003e8000c101d26 */
[----:B------:R1:W-:Y:S04]  /*8c20*/  STG.E.128 desc[UR38][R44.64+0x100], R24 ;  /* 0x000100182c007986 */ /* 0x0003e8000c101d26 */
[----:B------:R1:W-:Y:S02]  /*8c30*/  STG.E.128 desc[UR38][R44.64+0x180], R16 ;  /* 0x000180102c007986 */ /* 0x0003e4000c101d26 */
.L_x_735:
[----:B------:R-:W-:Y:S05]  /*8c40*/  BSYNC.RECONVERGENT B0 ;  /* 0x0000000000007941 */ /* 0x000fea0003800200 */
.L_x_734:
        /* <DEDUP_REMOVED lines=9> */
[----:B------:R3:W-:Y:S04]  /*8ce0*/  STG.E.128 desc[UR38][R2.64], R36 ;  /* 0x0000002402007986 */ /* 0x0007e8000c101d26 */
[----:B------:R3:W-:Y:S04]  /*8cf0*/  STG.E.128 desc[UR38][R2.64+0x80], R28 ;  /* 0x0000801c02007986 */ /* 0x0007e8000c101d26 */
[----:B------:R3:W-:Y:S04]  /*8d00*/  STG.E.128 desc[UR38][R2.64+0x100], R20 ;  /* 0x0001001402007986 */ /* 0x0007e8000c101d26 */
[----:B------:R3:W-:Y:S02]  /*8d10*/  STG.E.128 desc[UR38][R2.64+0x180], R12 ;  /* 0x0001800c02007986 */ /* 0x0007e4000c101d26 */
.L_x_723:
[----:B------:R-:W-:Y:S05]  /*8d20*/  BSYNC.RECONVERGENT B1 ;  /* 0x0000000000017941 */ /* 0x000fea0003800200 */
.L_x_701:
[----:B------:R-:W2:Y:S01]  /*8d30*/  LDCU UR9, c[0x0][0x438] ;  /* 0x00008700ff0977ac */ /* 0x000ea20008000800 */
[----:B------:R-:W4:Y:S01]  /*8d40*/  LDCU UR10, c[0x0][0x370] ;  /* 0x00006e00ff0a77ac */ /* 0x000f220008000800 */
[----:B--2---:R-:W-:-:S04]  /*8d50*/  UIADD3 UR9, UPT, UPT, UR9, 0x3f, URZ ;  /* 0x0000003f09097890 */ /* 0x004fc8000fffe0ff */
        /* <DEDUP_REMOVED lines=8> */
.L_x_737:
        /* <DEDUP_REMOVED lines=10> */
.L_x_1273:


//--------------------- .text._ZN5flash44flash_bwd_dq_dk_dv_loop_seqk_parallel_kernelI23Flash_bwd_kernel_traitsILi256ELi64ELi64ELi8ELi4ELi2ELi2ELb0ELb1EN7cutlass10bfloat16_tE19Flash_kernel_traitsILi256ELi64ELi64ELi8ES3_EELb0ELb1ELb0ELb0ELb0ELb1ELb1EEEvNS_16Flash_bwd_paramsE --------------------------
	.section	.text._ZN5flash44flash_bwd_dq_dk_dv_loop_seqk_parallel_kernelI23Flash_bwd_kernel_traitsILi256ELi64ELi64ELi8ELi4ELi2ELi2ELb0ELb1EN7cutlass10bfloat16_tE19Flash_kernel_traitsILi256ELi64ELi64ELi8ES3_EELb0ELb1ELb0ELb0ELb0ELb1ELb1EEEvNS_16Flash_bwd_paramsE,"ax",@progbits
	.align	128
        .global         _ZN5flash44flash_bwd_dq_dk_dv_loop_seqk_parallel_kernelI23Flash_bwd_kernel_traitsILi256ELi64ELi64ELi8ELi4ELi2ELi2ELb0ELb1EN7cutlass10bfloat16_tE19Flash_kernel_traitsILi256ELi64ELi64ELi8ES3_EELb0ELb1ELb0ELb0ELb0ELb1ELb1EEEvNS_16Flash_bwd_paramsE
        .type           _ZN5flash44flash_bwd_dq_dk_dv_loop_seqk_parallel_kernelI23Flash_bwd_kernel_traitsILi256ELi64ELi64ELi8ELi4ELi2ELi2ELb0ELb1EN7cutlass10bfloat16_tE19Flash_kernel_traitsILi256ELi64ELi64ELi8ES3_EELb0ELb1ELb0ELb0ELb0ELb1ELb1EEEvNS_16Flash_bwd_paramsE,@function
        .size           _ZN5flash44flash_bwd_dq_dk_dv_loop_seqk_parallel_kernelI23Flash_bwd_kernel_traitsILi256ELi64ELi64ELi8ELi4ELi2ELi2ELb0ELb1EN7cutlass10bfloat16_tE19Flash_kernel_traitsILi256ELi64ELi64ELi8ES3_EELb0ELb1ELb0ELb0ELb0ELb1ELb1EEEvNS_16Flash_bwd_paramsE,(.L_x_1274 - _ZN5flash44flash_bwd_dq_dk_dv_loop_seqk_parallel_kernelI23Flash_bwd_kernel_traitsILi256ELi64ELi64ELi8ELi4ELi2ELi2ELb0ELb1EN7cutlass10bfloat16_tE19Flash_kernel_traitsILi256ELi64ELi64ELi8ES3_EELb0ELb1ELb0ELb0ELb0ELb1ELb1EEEvNS_16Flash_bwd_paramsE)
        .other          _ZN5flash44flash_bwd_dq_dk_dv_loop_seqk_parallel_kernelI23Flash_bwd_kernel_traitsILi256ELi64ELi64ELi8ELi4ELi2ELi2ELb0ELb1EN7cutlass10bfloat16_tE19Flash_kernel_traitsILi256ELi64ELi64ELi8ES3_EELb0ELb1ELb0ELb0ELb0ELb1ELb1EEEvNS_16Flash_bwd_paramsE,@"STO_CUDA_ENTRY STV_DEFAULT"
_ZN5flash44flash_bwd_dq_dk_dv_loop_seqk_parallel_kernelI23Flash_bwd_kernel_traitsILi256ELi64ELi64ELi8ELi4ELi2ELi2ELb0ELb1EN7cutlass10bfloat16_tE19Flash_kernel_traitsILi256ELi64ELi64ELi8ES3_EELb0ELb1ELb0ELb0ELb0ELb1ELb1EEEvNS_16Flash_bwd_paramsE:
.text._ZN5flash44flash_bwd_dq_dk_dv_loop_seqk_parallel_kernelI23Flash_bwd_kernel_traitsILi256ELi64ELi64ELi8ELi4ELi2ELi2ELb0ELb1EN7cutlass10bfloat16_tE19Flash_kernel_traitsILi256ELi64ELi64ELi8ES3_EELb0ELb1ELb0ELb0ELb0ELb1ELb1EEEvNS_16Flash_bwd_paramsE:
        /* <DEDUP_REMOVED lines=48> */
.L_x_774:
        /* <DEDUP_REMOVED lines=54> */
.L_x_738:
        /* <DEDUP_REMOVED lines=34> */
.L_x_740:
[----:B------:R-:W1:Y:S01]  /*0880*/  LDCU.64 UR14, c[0x0][0x3b8] ;  /* 0x00007700ff0e77ac */ /* 0x000e620008000a00 */
[----:B------:R-:W-:-:S04]  /*0890*/  UIADD3 UR8, UPT, UPT, UR44, UR45, URZ ;  /* 0x0000002d2c087290 */ /* 0x000fc8000fffe0ff */
[----:B-1----:R-:W-:Y:S02]  /*08a0*/  UIMAD.WIDE.U32 UR50, UR8, UR14, URZ ;  /* 0x0000000e083272a5 */ /* 0x002fe4000f8e00ff */
[----:B------:R-:W-:-:S04]  /*08b0*/  UIMAD UR8, UR8, UR15, URZ ;  /* 0x0000000f080872a4 */ /* 0x000fc8000f8e02ff */
[----:B------:R-:W-:-:S06]  /*08c0*/  UIADD3 UR8, UPT, UPT, UR51, UR8, URZ ;  /* 0x0000000833087290 */ /* 0x000fcc000fffe0ff */
[----:B------:R-:W-:Y:S02]  /*08d0*/  MOV R7, UR8 ;  /* 0x0000000800077c02 */ /* 0x000fe40008000f00 */
.L_x_741:
        /* <DEDUP_REMOVED lines=41> */
.L_x_742:
[----:B------:R-:W1:Y:S01]  /*0b70*/  LDCU.64 UR12, c[0x0][0x3c0] ;  /* 0x00007800ff0c77ac */ /* 0x000e620008000a00 */
[----:B------:R-:W-:-:S04]  /*0b80*/  UIADD3 UR8, UPT, UPT, UR44, UR45, URZ ;  /* 0x0000002d2c087290 */ /* 0x000fc8000fffe0ff */
[----:B-1----:R-:W-:Y:S02]  /*0b90*/  UIMAD.WIDE.U32 UR52, UR8, UR12, URZ ;  /* 0x0000000c083472a5 */ /* 0x002fe4000f8e00ff */
[----:B------:R-:W-:-:S04]  /*0ba0*/  UIMAD UR8, UR8, UR13, URZ ;  /* 0x0000000d080872a4 */ /* 0x000fc8000f8e02ff */
[----:B------:R-:W-:-:S06]  /*0bb0*/  UIADD3 UR8, UPT, UPT, UR53, UR8, URZ ;  /* 0x0000000835087290 */ /* 0x000fcc000fffe0ff */
[----:B------:R-:W-:-:S07]  /*0bc0*/  MOV R6, UR8 ;  /* 0x0000000800067c02 */ /* 0x000fce0008000f00 */
.L_x_743:
        /* <DEDUP_REMOVED lines=27> */
.L_x_744:
[----:B------:R-:W-:Y:S02]  /*0d80*/  IMAD R18, R27, UR19, RZ ;  /* 0x000000131b127c24 */ /* 0x000fe4000f8e02ff */
[----:B------:R-:W-:-:S05]  /*0d90*/  IMAD.WIDE.U32 R16, R26, UR19, RZ ;  /* 0x000000131a107c25 */ /* 0x000fca000f8e00ff */
[----:B------:R-:W-:-:S07]  /*0da0*/  IADD3 R18, PT, PT, R17, R18, RZ ;  /* 0x0000001211127210 */ /* 0x000fce0007ffe0ff */
.L_x_745:
        /* <DEDUP_REMOVED lines=20> */
.L_x_746:
[----:B------:R-:W1:Y:S01]  /*0ef0*/  LDCU UR55, c[0x0][0x434] ;  /* 0x00008680ff3777ac */ /* 0x000e620008000800 */
[----:B------:R-:W-:-:S04]  /*0f00*/  UIMAD UR8, UR43, UR20, UR27 ;  /* 0x000000142b0872a4 */ /* 0x000fc8000f8e021b */
[----:B-1----:R-:W-:-:S12]  /*0f10*/  UIMAD UR55, UR8, UR55, URZ ;  /* 0x00000037083772a4 */ /* 0x002fd8000f8e02ff */
.L_x_747:
        /* <DEDUP_REMOVED lines=10> */
.L_x_748:
[----:B------:R-:W1:Y:S01]  /*0fc0*/  LDCU UR54, c[0x0][0x444] ;  /* 0x00008880ff3677ac */ /* 0x000e620008000800 */
[----:B------:R-:W-:-:S04]  /*0fd0*/  UIMAD UR8, UR43, UR20, UR27 ;  /* 0x000000142b0872a4 */ /* 0x000fc8000f8e021b */
[----:B-1----:R-:W-:-:S12]  /*0fe0*/  UIMAD UR54, UR8, UR54, URZ ;  /* 0x00000036083672a4 */ /* 0x002fd8000f8e02ff */
.L_x_749:
        /* <DEDUP_REMOVED lines=101> */
.L_x_751:
[----:B------:R-:W1:Y:S01]  /*1640*/  LDCU.64 UR12, c[0x0][0x5c0] ;  /* 0x0000b800ff0c77ac */ /* 0x000e620008000a00 */
[----:B------:R-:W-:-:S04]  /*1650*/  UIADD3 UR8, UPT, UPT, UR44, UR45, URZ ;  /* 0x0000002d2c087290 */ /* 0x000fc8000fffe0ff */
[----:B-1----:R-:W-:Y:S02]  /*1660*/  UIMAD.WIDE.U32 UR16, UR8, UR12, URZ ;  /* 0x0000000c081072a5 */ /* 0x002fe4000f8e00ff */
[----:B------:R-:W-:-:S04]  /*1670*/  UIMAD UR8, UR8, UR13, URZ ;  /* 0x0000000d080872a4 */ /* 0x000fc8000f8e02ff */
[----:B------:R-:W-:-:S06]  /*1680*/  UIADD3 UR8, UPT, UPT, UR17, UR8, URZ ;  /* 0x0000000811087290 */ /* 0x000fcc000fffe0ff */
[----:B------:R-:W-:Y:S02]  /*1690*/  MOV R0, UR8 ;  /* 0x0000000800007c02 */ /* 0x000fe40008000f00 */
.L_x_752:
        /* <DEDUP_REMOVED lines=13> */
.L_x_753:
[----:B------:R-:W1:Y:S01]  /*1770*/  LDCU.64 UR10, c[0x0][0x5c8] ;  /* 0x0000b900ff0a77ac */ /* 0x000e620008000a00 */
[----:B------:R-:W-:-:S04]  /*1780*/  UIADD3 UR44, UPT, UPT, UR44, UR45, URZ ;  /* 0x0000002d2c2c7290 */ /* 0x000fc8000fffe0ff */
[----:B-1----:R-:W-:Y:S02]  /*1790*/  UIMAD.WIDE.U32 UR14, UR44, UR10, URZ ;  /* 0x0000000a2c0e72a5 */ /* 0x002fe4000f8e00ff */
[----:B------:R-:W-:-:S04]  /*17a0*/  UIMAD UR44, UR44, UR11, URZ ;  /* 0x0000000b2c2c72a4 */ /* 0x000fc8000f8e02ff */
[----:B------:R-:W-:-:S06]  /*17b0*/  UIADD3 UR44, UPT, UPT, UR15, UR44, URZ ;  /* 0x0000002c0f2c7290 */ /* 0x000fcc000fffe0ff */
[----:B------:R-:W-:-:S07]  /*17c0*/  MOV R3, UR44 ;  /* 0x0000002c00037c02 */ /* 0x000fce0008000f00 */
.L_x_754:
        /* <DEDUP_REMOVED lines=26> */
.L_x_756:
[----:B------:R-:W-:Y:S05]  /*1970*/  BSYNC.RECONVERGENT B0 ;  /* 0x0000000000007941 */ /* 0x000fea0003800200 */
.L_x_755:
        /* <DEDUP_REMOVED lines=14> */
.L_x_758:
[----:B------:R-:W-:Y:S05]  /*1a60*/  BSYNC.RECONVERGENT B0 ;  /* 0x0000000000007941 */ /* 0x000fea0003800200 */
.L_x_757:
        /* <DEDUP_REMOVED lines=24> */
.L_x_760:
[----:B------:R-:W-:Y:S05]  /*1bf0*/  BSYNC.RECONVERGENT B0 ;  /* 0x0000000000007941 */ /* 0x000fea0003800200 */
.L_x_759:
        /* <DEDUP_REMOVED lines=14> */
.L_x_750:
[----:B------:R-:W-:Y:S01]  /*1ce0*/  UIMAD UR8, UR42, UR14, URZ ;  /* 0x0000000e2a0872a4 */ /* 0x000fe2000f8e02ff */
[----:B------:R-:W-:Y:S01]  /*1cf0*/  IMAD.U32 R9, RZ, RZ, UR14 ;  /* 0x0000000eff097e24 */ /* 0x000fe2000f8e00ff */
[----:B------:R-:W-:Y:S01]  /*1d00*/  UIADD3 UR49, UPT, UPT, -UR49, UR46, URZ ;  /* 0x0000002e31317290 */ /* 0x000fe2000fffe1ff */
[----:B------:R-:W-:Y:S01]  /*1d10*/  @P5 BAR.SYNC.DEFER_BLOCKING 0x0 ;  /* 0x0000000000005b1d */ /* 0x000fe20000010000 */
[----:B------:R-:W-:Y:S01]  /*1d20*/  UIMAD UR8, UR32, UR15, UR8 ;  /* 0x0000000f200872a4 */ /* 0x000fe2000f8e0208 */
[----:B------:R-:W-:Y:S01]  /*1d30*/  IMAD.WIDE.U32 R16, R9, UR32, R14 ;  /* 0x0000002009107c25 */ /* 0x000fe2000f8e000e */
[----:B------:R-:W-:Y:S02]  /*1d40*/  UIADD3 UR19, UPT, UPT, -UR32, UR38, URZ ;  /* 0x0000002620137290 */ /* 0x000fe4000fffe1ff */
[----:B------:R-:W-:Y:S01]  /*1d50*/  ISETP.GE.AND P4, PT, R8, UR49, PT ;  /* 0x0000003108007c0c */ /* 0x000fe2000bf86270 */
[----:B------:R-:W1:Y:S01]  /*1d60*/  LDCU.64 UR10, c[0x0][0x3d0] ;  /* 0x00007a00ff0a77ac */ /* 0x000e620008000a00 */
[----:B------:R-:W-:Y:S01]  /*1d70*/  IADD3 R20, P0, PT, R16, UR50, RZ ;  /* 0x0000003210147c10 */ /* 0x000fe2000ff1e0ff */
[----:B------:R-:W-:Y:S01]  /*1d80*/  IMAD.U32 R9, RZ, RZ, UR12 ;  /* 0x0000000cff097e24 */ /* 0x000fe2000f8e00ff */
[----:B------:R-:W-:Y:S01]  /*1d90*/  ISETP.GE.AND P2, PT, R8, UR19, PT ;  /* 0x0000001308007c0c */ /* 0x000fe2000bf46270 */
[----:B------:R-:W-:Y:S01]  /*1da0*/  UIMAD UR21, UR42, UR12, URZ ;  /* 0x0000000c2a1572a4 */ /* 0x000fe2000f8e02ff */
[----:B------:R-:W-:Y:S01]  /*1db0*/  IADD3.X R21, PT, PT, R7, UR8, R17, P0, !PT ;  /* 0x0000000807157c10 */ /* 0x000fe200087fe411 */
[----:B------:R-:W2:Y:S01]  /*1dc0*/  LDCU.64 UR8, c[0x0][0x3d8] ;  /* 0x00007b00ff0877ac */ /* 0x000ea20008000a00 */
[----:B------:R-:W-:Y:S01]  /*1dd0*/  IMAD.WIDE.U32 R14, R9, UR32, R14 ;  /* 0x00000020090e7c25 */ /* 0x000fe2000f8e000e */
[----:B------:R-:W-:-:S03]  /*1de0*/  SHF.R.U32.HI R8, RZ, 0x1, R0 ;  /* 0x00000001ff087819 */ /* 0x000fc60000011600 */
[----:B------:R-:W-:Y:S01]  /*1df0*/  IMAD.U32 R27, RZ, RZ, UR16 ;  /* 0x00000010ff1b7e24 */ /* 0x000fe2000f8e00ff */
[----:B------:R-:W-:Y:S01]  /*1e00*/  UIMAD UR21, UR32, UR13, UR21 ;  /* 0x0000000d201572a4 */ /* 0x000fe2000f8e0215 */
[----:B------:R-:W-:Y:S01]  /*1e10*/  IADD3 R14, P0, PT, R14, UR52, RZ ;  /* 0x000000340e0e7c10 */ /* 0x000fe2000ff1e0ff */
[----:B------:R-:W3:Y:S01]  /*1e20*/  S2R R217, SR_TID.X ;  /* 0x0000000000d97919 */ /* 0x000ee20000002100 */
[----:B------:R-:W-:Y:S01]  /*1e30*/  SHF.R.U32.HI R9, RZ, 0x2, R0 ;  /* 0x00000002ff097819 */ /* 0x000fe20000011600 */
[----:B------:R-:W-:Y:S01]  /*1e40*/  IMAD.SHL.U32 R229, R0, 0x40, RZ ;  /* 0x0000004000e57824 */ /* 0x000fe200078e00ff */
[----:B------:R-:W-:Y:S01]  /*1e50*/  LOP3.LUT R236, R8, 0x30, RZ, 0xc0, !PT ;  /* 0x0000003008ec7812 */ /* 0x000fe200078ec0ff */
[----:B-1----:R-:W-:Y:S01]  /*1e60*/  IMAD R7, R5, UR10, RZ ;  /* 0x0000000a05077c24 */ /* 0x002fe2000f8e02ff */
[----:B------:R-:W-:Y:S01]  /*1e70*/  IADD3.X R15, PT, PT, R6, UR21, R15, P0, !PT ;  /* 0x00000015060f7c10 */ /* 0x000fe200087fe40f */
[----:B------:R-:W-:Y:S01]  /*1e80*/  IMAD.WIDE.U32 R20, R4, UR10, R20 ;  /* 0x0000000a04147c25 */ /* 0x000fe2000f8e0014 */
[----:B------:R-:W-:Y:S01]  /*1e90*/  @!P4 LEA R24, P0, R11, R246, 0x1 ;  /* 0x000000f60b18c211 */ /* 0x000fe200078008ff */
[----:B------:R-:W1:Y:S01]  /*1ea0*/  LDC R241, c[0x0][0x44c] ;  /* 0x00011300fff17b82 */ /* 0x000e620000000800 */
[----:B------:R-:W-:Y:S01]  /*1eb0*/  LOP3.LUT R236, R236, 0x7, R9, 0xf8, !PT ;  /* 0x00000007ecec7812 */ /* 0x000fe200078ef809 */
[----:B--2---:R-:W-:Y:S01]  /*1ec0*/  IMAD R5, R5, UR8, RZ ;  /* 0x0000000805057c24 */ /* 0x004fe2000f8e02ff */
[----:B------:R-:W-:Y:S01]  /*1ed0*/  @!P4 LEA.HI.X R25, R11, R247, R3, 0x1, P0 ;  /* 0x000000f70b19c211 */ /* 0x000fe200000f0c03 */
[----:B------:R-:W-:Y:S01]  /*1ee0*/  IMAD R16, R4, UR11, R7 ;  /* 0x0000000b04107c24 */ /* 0x000fe2000f8e0207 */
[----:B------:R-:W-:Y:S01]  /*1ef0*/  ISETP.GE.AND P3, PT, R13, UR19, PT ;  /* 0x000000130d007c0c */ /* 0x000fe2000bf66270 */
[----:B------:R-:W-:Y:S01]  /*1f00*/  VIADD R3, R236, 0x8 ;  /* 0x00000008ec037836 */ /* 0x000fe20000000000 */
[----:B------:R-:W-:Y:S01]  /*1f10*/  @!P4 LEA R26, P1, R27, R244, 0x1 ;  /* 0x000000f41b1ac211 */ /* 0x000fe200078208ff */
[C---:B------:R-:W-:Y:S01]  /*1f20*/  IMAD R5, R4.reuse, UR9, R5 ;  /* 0x0000000904057c24 */ /* 0x040fe2000f8e0205 */
[----:B------:R-:W2:Y:S01]  /*1f30*/  LDCU UR11, c[0x0][0x590] ;  /* 0x0000b200ff0b77ac */ /* 0x000ea20008000800 */
[----:B------:R-:W-:Y:S01]  /*1f40*/  IMAD.WIDE.U32 R22, R4, UR8, R14 ;  /* 0x0000000804167c25 */ /* 0x000fe2000f8e000e */
[----:B------:R-:W-:-:S02]  /*1f50*/  ISETP.GE.AND P0, PT, R3, UR49, PT ;  /* 0x0000003103007c0c */ /* 0x000fc4000bf06270 */
[----:B------:R-:W-:Y:S01]  /*1f60*/  LOP3.LUT R3, R10, 0x1f8, RZ, 0xc0, !PT ;  /* 0x000001f80a037812 */ /* 0x000fe200078ec0ff */
[----:B------:R-:W-:Y:S02]  /*1f70*/  IMAD.U32 R6, RZ, RZ, UR16 ;  /* 0x00000010ff067e24 */ /* 0x000fe4000f8e00ff */
[----:B------:R-:W-:Y:S01]  /*1f80*/  IMAD.SHL.U32 R227, R0, 0x10, RZ ;  /* 0x0000001000e37824 */ /* 0x000fe200078e00ff */
[----:B------:R-:W-:Y:S01]  /*1f90*/  LOP3.LUT R11, R3, 0x38, R0, 0x78, !PT ;  /* 0x00000038030b7812 */ /* 0x000fe200078e7800 */
[----:B------:R-:W-:Y:S02]  /*1fa0*/  IMAD.U32 R7, RZ, RZ, UR20 ;  /* 0x00000014ff077e24 */ /* 0x000fe4000f8e00ff */
[----:B------:R-:W-:Y:S01]  /*1fb0*/  IMAD.MOV.U32 R235, RZ, RZ, 0x7f800000 ;  /* 0x7f800000ffeb7424 */ /* 0x000fe200078e00ff */
[----:B------:R-:W-:Y:S01]  /*1fc0*/  LOP3.LUT R11, R11, 0x1e00, R10, 0xf8, !PT ;  /* 0x00001e000b0b7812 */ /* 0x000fe200078ef80a */
[----:B------:R-:W-:Y:S01]  /*1fd0*/  IMAD.IADD R17, R21, 0x1, R16 ;  /* 0x0000000115117824 */ /* 0x000fe200078e0210 */
[----:B------:R-:W-:Y:S01]  /*1fe0*/  @!P4 LEA.HI.X R27, R6, R245, R7, 0x1, P1 ;  /* 0x000000f5061bc211 */ /* 0x000fe200008f0c07 */
[----:B------:R-:W-:Y:S01]  /*1ff0*/  IMAD.IADD R23, R23, 0x1, R5 ;  /* 0x0000000117177824 */ /* 0x000fe200078e0205 */
[----:B------:R-:W-:Y:S01]  /*2000*/  ISETP.GE.AND P1, PT, R13, UR49, PT ;  /* 0x000000310d007c0c */ /* 0x000fe2000bf26270 */
[----:B------:R-:W-:Y:S01]  /*2010*/  @!P2 IMAD.MOV.U32 R21, RZ, RZ, R17 ;  /* 0x000000ffff15a224 */ /* 0x000fe200078e0011 */
[----:B------:R-:W-:Y:S01]  /*2020*/  LEA R11, R11, UR35, 0x1 ;  /* 0x000000230b0b7c11 */ /* 0x000fe2000f8e08ff */
[----:B------:R-:W-:-:S02]  /*2030*/  @!P2 IMAD R5, R2, UR14, RZ ;  /* 0x0000000e0205ac24 */ /* 0x000fc4000f8e02ff */
[----:B------:R-:W-:Y:S02]  /*2040*/  IMAD.U32 R233, RZ, RZ, UR39 ;  /* 0x00000027ffe97e24 */ /* 0x000fe4000f8e00ff */
[----:B------:R-:W-:Y:S02]  /*2050*/  IMAD.MOV.U32 R234, RZ, RZ, 0x7f800000 ;  /* 0x7f800000ffea7424 */ /* 0x000fe400078e00ff */
[----:B------:R-:W-:Y:S02]  /*2060*/  IMAD.MOV.U32 R222, RZ, RZ, 0x20 ;  /* 0x00000020ffde7424 */ /* 0x000fe400078e00ff */
[----:B------:R-:W-:Y:S02]  /*2070*/  IMAD.MOV.U32 R216, RZ, RZ, 0x40 ;  /* 0x00000040ffd87424 */ /* 0x000fe400078e00ff */
[----:B------:R-:W-:Y:S01]  /*2080*/  IMAD.MOV.U32 R248, RZ, RZ, 0x10 ;  /* 0x00000010fff87424 */ /* 0x000fe200078e00ff */
[----:B------:R-:W-:Y:S01]  /*2090*/  @!PT LDS RZ, [RZ] ;  /* 0x00000000fffff984 */ /* 0x000fe20000000800 */
[----:B------:R-:W-:Y:S01]  /*20a0*/  @!PT LDS RZ, [RZ] ;  /* 0x00000000fffff984 */ /* 0x000fe20000000800 */
[----:B------:R-:W-:Y:S01]  /*20b0*/  @!PT LDS RZ, [RZ] ;  /* 0x00000000fffff984 */ /* 0x000fe20000000800 */
[----:B------:R-:W-:Y:S01]  /*20c0*/  @!P1 LDGSTS.E.BYPASS.LTC128B.128 [R11+0x8000], desc[UR36][R244.64] ;  /* 0x08000000f40b9fae */ /* 0x000fe2000b981a24 */
[----:B------:R-:W-:Y:S01]  /*20d0*/  @!P2 IMAD R3, R2, UR12, RZ ;  /* 0x0000000c0203ac24 */ /* 0x000fe2000f8e02ff */
[----:B------:R-:W-:Y:S01]  /*20e0*/  CS2R R190, SRZ ;  /* 0x0000000000be7805 */ /* 0x000fe2000001ff00 */
[----:B------:R-:W-:Y:S01]  /*20f0*/  @!P2 IMAD.MOV.U32 R6, RZ, RZ, R22 ;  /* 0x000000ffff06a224 */ /* 0x000fe200078e0016 */
[----:B------:R-:W-:Y:S01]  /*2100*/  @!P1 LDGSTS.E.BYPASS.LTC128B.128 [R11+0xa000], desc[UR36][R244.64+0x80] ;  /* 0x0a000080f40b9fae */ /* 0x000fe2000b981a24 */
[----:B------:R-:W-:Y:S01]  /*2110*/  @!P2 IMAD.MOV.U32 R7, RZ, RZ, R23 ;  /* 0x000000ffff07a224 */ /* 0x000fe200078e0017 */
[----:B------:R-:W-:Y:S01]  /*2120*/  CS2R R188, SRZ ;  /* 0x0000000000bc7805 */ /* 0x000fe2000001ff00 */
[--C-:B------:R-:W-:Y:S01]  /*2130*/  @!P3 IMAD.MOV.U32 R16, RZ, RZ, R20.reuse ;  /* 0x000000ffff10b224 */ /* 0x100fe200078e0014 */
[----:B------:R-:W-:Y:S01]  /*2140*/  @!P1 LDGSTS.E.BYPASS.LTC128B.128 [R11+0xc000], desc[UR36][R244.64+0x100] ;  /* 0x0c000100f40b9fae */ /* 0x000fe2000b981a24 */
[C---:B------:R-:W-:Y:S01]  /*2150*/  @!P2 IMAD R14, R18.reuse, UR15, R5 ;  /* 0x0000000f120eac24 */ /* 0x040fe2000f8e0205 */
[----:B------:R-:W-:Y:S01]  /*2160*/  CS2R R194, SRZ ;  /* 0x0000000000c27805 */ /* 0x000fe2000001ff00 */
[C---:B------:R-:W-:Y:S01]  /*2170*/  @!P2 IMAD R12, R18.reuse, UR13, R3 ;  /* 0x0000000d120cac24 */ /* 0x040fe2000f8e0203 */
[----:B------:R-:W-:Y:S01]  /*2180*/  @!P1 LDGSTS.E.BYPASS.LTC128B.128 [R11+0xe000], desc[UR36][R244.64+0x180] ;  /* 0x0e000180f40b9fae */ /* 0x000fe2000b981a24 */
[C---:B------:R-:W-:Y:S01]  /*2190*/  @!P2 IMAD.WIDE.U32 R20, R18.reuse, UR14, R20 ;  /* 0x0000000e1214ac25 */ /* 0x040fe2000f8e0014 */
[----:B------:R-:W4:Y:S01]  /*21a0*/  @!P2 LDC.64 R2, c[0x0][0x388] ;  /* 0x0000e200ff02ab82 */ /* 0x000f220000000a00 */
[----:B------:R-:W-:Y:S01]  /*21b0*/  CS2R R192, SRZ ;  /* 0x0000000000c07805 */ /* 0x000fe2000001ff00 */
[----:B------:R-:W-:Y:S01]  /*21c0*/  @P1 STS.128 [R11+0x8000], RZ ;  /* 0x008000ff0b001388 */ /* 0x000fe20000000c00 */
[----:B------:R-:W-:Y:S01]  /*21d0*/  @!P2 IMAD.WIDE.U32 R18, R18, UR12, R6 ;  /* 0x0000000c1212ac25 */ /* 0x000fe2000f8e0006 */
[----:B------:R-:W-:-:S02]  /*21e0*/  CS2R R186, SRZ ;  /* 0x0000000000ba7805 */ /* 0x000fc4000001ff00 */
[----:B------:R-:W-:Y:S01]  /*21f0*/  CS2R R184, SRZ ;  /* 0x0000000000b87805 */ /* 0x000fe2000001ff00 */
[----:B------:R-:W-:Y:S01]  /*2200*/  @P1 STS.128 [R11+0xa000], RZ ;  /* 0x00a000ff0b001388 */ /* 0x000fe20000000c00 */
[C---:B------:R-:W-:Y:S01]  /*2210*/  @!P3 IMAD.WIDE.U32 R28, R13.reuse, UR14, R16 ;  /* 0x0000000e0d1cbc25 */ /* 0x040fe2000f8e0010 */
[----:B------:R-:W2:Y:S01]  /*2220*/  @!P3 LDC.64 R6, c[0x0][0x388] ;  /* 0x0000e200ff06bb82 */ /* 0x000ea20000000a00 */
[----:B------:R-:W-:Y:S01]  /*2230*/  CS2R R182, SRZ ;  /* 0x0000000000b67805 */ /* 0x000fe2000001ff00 */
[----:B------:R-:W-:Y:S01]  /*2240*/  @P1 STS.128 [R11+0xc000], RZ ;  /* 0x00c000ff0b001388 */ /* 0x000fe20000000c00 */
[----:B------:R-:W-:Y:S01]  /*2250*/  @!P3 IMAD R16, R13, UR15, R29 ;  /* 0x0000000f0d10bc24 */ /* 0x000fe2000f8e021d */
[----:B------:R-:W-:Y:S01]  /*2260*/  CS2R R180, SRZ ;  /* 0x0000000000b47805 */ /* 0x000fe2000001ff00 */
[----:B------:R-:W-:Y:S01]  /*2270*/  @!P2 IMAD.IADD R14, R21, 0x1, R14 ;  /* 0x00000001150ea824 */ /* 0x000fe200078e020e */
[----:B------:R-:W-:Y:S01]  /*2280*/  @P1 STS.128 [R11+0xe000], RZ ;  /* 0x00e000ff0b001388 */ /* 0x000fe20000000c00 */
[C---:B------:R-:W-:Y:S01]  /*2290*/  @!P3 IMAD.WIDE.U32 R22, R13.reuse, UR12, R22 ;  /* 0x0000000c0d16bc25 */ /* 0x040fe2000f8e0016 */
[----:B------:R-:W1:Y:S01]  /*22a0*/  @!P3 LDC.64 R4, c[0x0][0x390] ;  /* 0x0000e400ff04bb82 */ /* 0x000e620000000a00 */
[----:B------:R-:W-:Y:S01]  /*22b0*/  CS2R R174, SRZ ;  /* 0x0000000000ae7805 */ /* 0x000fe2000001ff00 */
[----:B------:R-:W-:Y:S01]  /*22c0*/  @P4 STS.128 [R11+0x9000], RZ ;  /* 0x009000ff0b004388 */ /* 0x000fe20000000c00 */
[----:B------:R-:W-:Y:S01]  /*22d0*/  @!P3 IMAD R13, R13, UR13, R23 ;  /* 0x0000000d0d0dbc24 */ /* 0x000fe2000f8e0217 */
[----:B------:R-:W-:Y:S01]  /*22e0*/  CS2R R172, SRZ ;  /* 0x0000000000ac7805 */ /* 0x000fe2000001ff00 */
[----:B------:R-:W-:Y:S01]  /*22f0*/  @!P2 IMAD.IADD R12, R19, 0x1, R12 ;  /* 0x00000001130ca824 */ /* 0x000fe200078e020c */
[----:B------:R-:W-:Y:S01]  /*2300*/  @P4 STS.128 [R11+0xb000], RZ ;  /* 0x00b000ff0b004388 */ /* 0x000fe20000000c00 */
[C---:B---3--:R-:W-:Y:S01]  /*2310*/  IMAD.SHL.U32 R218, R217.reuse, 0x40, RZ ;  /* 0x00000040d9da7824 */ /* 0x048fe200078e00ff */
        /* <DEDUP_REMOVED lines=25> */
[----:B------:R2:W-:Y:S01]  /*24b0*/  @!P4 LDGSTS.E.BYPASS.LTC128B.128 [R11+0xf000], desc[UR36][R26.64+0x180] ;  /* 0x0f0001801a0bcfae */ /* 0x0005e2000b981a24 */
[----:B------:R-:W-:Y:S02]  /*24c0*/  CS2R R148, SRZ ;  /* 0x0000000000947805 */ /* 0x000fe4000001ff00 */
[----:B------:R-:W-:-:S02]  /*24d0*/  CS2R R142, SRZ ;  /* 0x00000000008e7805 */ /* 0x000fc4000001ff00 */
[----:B------:R-:W-:Y:S01]  /*24e0*/  CS2R R140, SRZ ;  /* 0x00000000008c7805 */ /* 0x000fe2000001ff00 */
[----:B------:R-:W-:Y:S01]  /*24f0*/  @!P1 LDGSTS.E.BYPASS.LTC128B.128 [R11], desc[UR36][R246.64] ;  /* 0x00000000f60b9fae */ /* 0x000fe2000b981a24 */
        /* <DEDUP_REMOVED lines=15> */
[----:B------:R-:W-:Y:S01]  /*25f0*/  @P1 STS.128 [R11], RZ ;  /* 0x000000ff0b001388 */ /* 0x000fe20000000c00 */
        /* <DEDUP_REMOVED lines=12> */
[----:B----4-:R-:W-:Y:S02]  /*26c0*/  @!P2 LEA R2, P1, R20, R2, 0x1 ;  /* 0x000000021402a211 */ /* 0x010fe400078208ff */
[----:B------:R-:W-:-:S02]  /*26d0*/  CS2R R52, SRZ ;  /* 0x0000000000347805 */ /* 0x000fc4000001ff00 */
[----:B------:R-:W-:Y:S01]  /*26e0*/  CS2R R46, SRZ ;  /* 0x00000000002e7805 */ /* 0x000fe2000001ff00 */
[----:B------:R-:W-:Y:S01]  /*26f0*/  @P4 STS.128 [R11+0x1000], RZ ;  /* 0x001000ff0b004388 */ /* 0x000fe20000000c00 */
[----:B------:R-:W-:Y:S02]  /*2700*/  @!P2 LEA.HI.X R3, R20, R3, R14, 0x1, P1 ;  /* 0x000000031403a211 */ /* 0x000fe400008f0c0e */
[----:B------:R-:W-:Y:S02]  /*2710*/  CS2R R44, SRZ ;  /* 0x00000000002c7805 */ /* 0x000fe4000001ff00 */
[----:B-1----:R-:W-:Y:S01]  /*2720*/  @!P3 LEA R4, P1, R22, R4, 0x1 ;  /* 0x000000041604b211 */ /* 0x002fe200078208ff */
[----:B------:R-:W-:Y:S01]  /*2730*/  @P4 STS.128 [R11+0x3000], RZ ;  /* 0x003000ff0b004388 */ /* 0x000fe20000000c00 */
[----:B------:R-:W-:Y:S02]  /*2740*/  CS2R R50, SRZ ;  /* 0x0000000000327805 */ /* 0x000fe4000001ff00 */
[----:B------:R-:W-:-:S02]  /*2750*/  CS2R R48, SRZ ;  /* 0x0000000000307805 */ /* 0x000fc4000001ff00 */
[----:B------:R-:W-:Y:S01]  /*2760*/  @!P3 LEA.HI.X R5, R22, R5, R13, 0x1, P1 ;  /* 0x000000051605b211 */ /* 0x000fe200008f0c0d */
[----:B------:R-:W-:Y:S01]  /*2770*/  @P4 STS.128 [R11+0x5000], RZ ;  /* 0x005000ff0b004388 */ /* 0x000fe20000000c00 */
[----:B------:R-:W-:Y:S01]  /*2780*/  IMAD.MOV.U32 R13, RZ, RZ, 0x4 ;  /* 0x00000004ff0d7424 */ /* 0x000fe200078e00ff */
[----:B------:R-:W-:Y:S02]  /*2790*/  CS2R R42, SRZ ;  /* 0x00000000002a7805 */ /* 0x000fe4000001ff00 */
        /* <DEDUP_REMOVED lines=9> */
[----:B------:R-:W-:-:S02]  /*2830*/  CS2R R34, SRZ ;  /* 0x0000000000227805 */ /* 0x000fc4000001ff00 */
[----:B------:R-:W-:Y:S01]  /*2840*/  CS2R R32, SRZ ;  /* 0x0000000000207805 */ /* 0x000fe2000001ff00 */
[----:B------:R-:W-:Y:S01]  /*2850*/  UIADD3 UR53, UPT, UPT, UR53, 0x40, -UR38 ;  /* 0x0000004035357890 */ /* 0x000fe2000fffe826 */
[----:B------:R-:W-:Y:S01]  /*2860*/  @!P4 LDGSTS.E.BYPASS.LTC128B.128 [R11+0x3000], desc[UR36][R24.64+0x80] ;  /* 0x03000080180bcfae */ /* 0x000fe2000b981a24 */
[----:B------:R-:W-:Y:S01]  /*2870*/  UIADD3 UR32, UPT, UPT, UR32, 0x40, URZ ;  /* 0x0000004020207890 */ /* 0x000fe2000fffe0ff */
[----:B------:R-:W1:Y:S02]  /*2880*/  LDCU UR8, c[0x0][0x3e0] ;  /* 0x00007c00ff0877ac */ /* 0x000e640008000800 */
[----:B------:R-:W-:Y:S01]  /*2890*/  @!P4 LDGSTS.E.BYPASS.LTC128B.128 [R11+0x5000], desc[UR36][R24.64+0x100] ;  /* 0x05000100180bcfae */ /* 0x000fe2000b981a24 */
[----:B------:R-:W3:Y:S03]  /*28a0*/  LDCU UR10, c[0x0][0x50c] ;  /* 0x0000a180ff0a77ac */ /* 0x000ee60008000800 */
[----:B------:R-:W-:Y:S01]  /*28b0*/  @!P4 LDGSTS.E.BYPASS.LTC128B.128 [R11+0x7000], desc[UR36][R24.64+0x180] ;  /* 0x07000180180bcfae */ /* 0x000fe2000b981a24 */
[C---:B--2---:R-:W-:Y:S01]  /*28c0*/  @!P3 LEA R26, P4, R28.reuse, R6, 0x1 ;  /* 0x000000061c1ab211 */ /* 0x044fe200078808ff */
[----:B------:R-:W2:Y:S03]  /*28d0*/  LDCU UR9, c[0x0][0x45c] ;  /* 0x00008b80ff0977ac */ /* 0x000ea60008000800 */
[----:B------:R-:W-:-:S02]  /*28e0*/  @!P3 LEA.HI.X R27, R28, R7, R16, 0x1, P4 ;  /* 0x000000071c1bb211 */ /* 0x000fc400020f0c10 */
[----:B------:R-:W4:Y:S03]  /*28f0*/  @!P2 LDC.64 R6, c[0x0][0x390] ;  /* 0x0000e400ff06ab82 */ /* 0x000f260000000a00 */
[----:B------:R-:W-:Y:S04]  /*2900*/  @!P3 LDGSTS.E.BYPASS.LTC128B.128 [R11+0x10000], desc[UR36][R26.64] ;  /* 0x100000001a0bbfae */ /* 0x000fe8000b981a24 */
[----:B------:R-:W-:Y:S04]  /*2910*/  @!P3 LDGSTS.E.BYPASS.LTC128B.128 [R11+0x12000], desc[UR36][R26.64+0x80] ;  /* 0x120000801a0bbfae */ /* 0x000fe8000b981a24 */
[----:B------:R-:W-:Y:S04]  /*2920*/  @!P3 LDGSTS.E.BYPASS.LTC128B.128 [R11+0x14000], desc[UR36][R26.64+0x100] ;  /* 0x140001001a0bbfae */ /* 0x000fe8000b981a24 */
[----:B------:R-:W-:Y:S04]  /*2930*/  @!P3 LDGSTS.E.BYPASS.LTC128B.128 [R11+0x16000], desc[UR36][R26.64+0x180] ;  /* 0x160001801a0bbfae */ /* 0x000fe8000b981a24 */
[----:B------:R-:W-:Y:S04]  /*2940*/  @P3 STS.128 [R11+0x10000], RZ ;  /* 0x010000ff0b003388 */ /* 0x000fe80000000c00 */
[----:B------:R-:W-:Y:S01]  /*2950*/  @P3 STS.128 [R11+0x12000], RZ ;  /* 0x012000ff0b003388 */ /* 0x000fe20000000c00 */
[----:B----4-:R-:W-:-:S03]  /*2960*/  @!P2 LEA R14, P1, R18, R6, 0x1 ;  /* 0x00000006120ea211 */ /* 0x010fc600078208ff */
[----:B------:R-:W-:Y:S01]  /*2970*/  @P3 STS.128 [R11+0x14000], RZ ;  /* 0x014000ff0b003388 */ /* 0x000fe20000000c00 */
[----:B------:R-:W-:-:S03]  /*2980*/  @!P2 LEA.HI.X R15, R18, R7, R12, 0x1, P1 ;  /* 0x00000007120fa211 */ /* 0x000fc600008f0c0c */
[----:B------:R-:W-:Y:S01]  /*2990*/  @P3 STS.128 [R11+0x16000], RZ ;  /* 0x016000ff0b003388 */ /* 0x000fe20000000c00 */
[----:B------:R-:W-:-:S03]  /*29a0*/  ISETP.GE.AND P1, PT, R236, UR49, PT ;  /* 0x00000031ec007c0c */ /* 0x000fc6000bf26270 */
[----:B------:R-:W-:Y:S04]  /*29b0*/  @P2 STS.128 [R11+0x11000], RZ ;  /* 0x011000ff0b002388 */ /* 0x000fe80000000c00 */
[----:B------:R-:W-:Y:S04]  /*29c0*/  @P2 STS.128 [R11+0x13000], RZ ;  /* 0x013000ff0b002388 */ /* 0x000fe80000000c00 */
[----:B------:R-:W-:Y:S04]  /*29d0*/  @P2 STS.128 [R11+0x15000], RZ ;  /* 0x015000ff0b002388 */ /* 0x000fe80000000c00 */
[----:B------:R-:W-:Y:S01]  /*29e0*/  @P2 STS.128 [R11+0x17000], RZ ;  /* 0x017000ff0b002388 */ /* 0x000fe20000000c00 */
[----:B------:R-:W-:-:S02]  /*29f0*/  IMAD.SHL.U32 R6, R0, 0x2, RZ ;  /* 0x0000000200067824 */ /* 0x000fc400078e00ff */
[----:B------:R-:W-:Y:S01]  /*2a00*/  IMAD.WIDE.U32 R12, R236, R13, UR58 ;  /* 0x0000003aec0c7e25 */ /* 0x000fe2000f8e000d */
        /* <DEDUP_REMOVED lines=13> */
[----:B----4-:R-:W-:-:S03]  /*2ae0*/  IMAD.SHL.U32 R2, R0, 0x20, RZ ;  /* 0x0000002000027824 */ /* 0x010fc600078e00ff */
[----:B------:R-:W-:Y:S04]  /*2af0*/  @P3 STS.128 [R11+0x1c000], RZ ;  /* 0x01c000ff0b003388 */ /* 0x000fe80000000c00 */
[----:B------:R-:W-:Y:S04]  /*2b00*/  @P3 STS.128 [R11+0x1e000], RZ ;  /* 0x01e000ff0b003388 */ /* 0x000fe80000000c00 */
[----:B------:R-:W-:Y:S04]  /*2b10*/  @P2 STS.128 [R11+0x19000], RZ ;  /* 0x019000ff0b002388 */ /* 0x000fe80000000c00 */
[----:B------:R-:W-:Y:S01]  /*2b20*/  @P2 STS.128 [R11+0x1b000], RZ ;  /* 0x01b000ff0b002388 */ /* 0x000fe20000000c00 */
[----:B-1----:R-:W-:-:S03]  /*2b30*/  LOP3.LUT R5, R229, 0x1c0, RZ, 0xc0, !PT ;  /* 0x000001c0e5057812 */ /* 0x002fc600078ec0ff */
[----:B------:R-:W-:Y:S01]  /*2b40*/  @P2 STS.128 [R11+0x1d000], RZ ;  /* 0x01d000ff0b002388 */ /* 0x000fe20000000c00 */
[----:B------:R-:W-:Y:S02]  /*2b50*/  LOP3.LUT R229, R229, 0x200, RZ, 0xc0, !PT ;  /* 0x00000200e5e57812 */ /* 0x000fe400078ec0ff */
[----:B------:R-:W-:Y:S01]  /*2b60*/  LOP3.LUT R4, R2, 0x200, RZ, 0xc0, !PT ;  /* 0x0000020002047812 */ /* 0x000fe200078ec0ff */
[----:B------:R1:W-:Y:S01]  /*2b70*/  @P2 STS.128 [R11+0x1f000], RZ ;  /* 0x01f000ff0b002388 */ /* 0x0003e20000000c00 */
[----:B------:R-:W-:Y:S01]  /*2b80*/  LOP3.LUT R229, R229, 0xc00, R2, 0xf8, !PT ;  /* 0x00000c00e5e57812 */ /* 0x000fe200078ef802 */
[----:B------:R-:W-:Y:S01]  /*2b90*/  IMAD.SHL.U32 R2, R217, 0x2, RZ ;  /* 0x00000002d9027824 */ /* 0x000fe200078e00ff */
[----:B------:R-:W-:Y:S01]  /*2ba0*/  LOP3.LUT R227, R4, 0x3800, R227, 0xf8, !PT ;  /* 0x0000380004e37812 */ /* 0x000fe200078ef8e3 */
[----:B------:R-:W-:Y:S01]  /*2bb0*/  @!PT LDS RZ, [RZ] ;  /* 0x00000000fffff984 */ /* 0x000fe20000000800 */
[----:B------:R-:W-:Y:S01]  /*2bc0*/  @!PT LDS RZ, [RZ] ;  /* 0x00000000fffff984 */ /* 0x000fe20000000800 */
[----:B------:R-:W-:Y:S01]  /*2bd0*/  @!PT LDS RZ, [RZ] ;  /* 0x00000000fffff984 */ /* 0x000fe20000000800 */
[----:B------:R-:W-:Y:S01]  /*2be0*/  @!P2 LDGSTS.E.BYPASS.LTC128B.128 [R11+0x19000], desc[UR36][R14.64] ;  /* 0x190000000e0bafae */ /* 0x000fe2000b981a24 */
[----:B------:R-:W-:Y:S02]  /*2bf0*/  LOP3.LUT R5, R5, 0x38, R10, 0xf8, !PT ;  /* 0x0000003805057812 */ /* 0x000fe400078ef80a */
[----:B------:R-:W-:Y:S01]  /*2c00*/  LOP3.LUT R4, R2, 0x20, RZ, 0xc0, !PT ;  /* 0x0000002002047812 */ /* 0x000fe200078ec0ff */
[----:B------:R-:W-:Y:S01]  /*2c10*/  @!P2 LDGSTS.E.BYPASS.LTC128B.128 [R11+0x1b000], desc[UR36][R14.64+0x80] ;  /* 0x1b0000800e0bafae */ /* 0x000fe2000b981a24 */
[----:B------:R-:W-:-:S03]  /*2c20*/  LOP3.LUT R8, R5, 0x8, R8, 0x78, !PT ;  /* 0x0000000805087812 */ /* 0x000fc600078e7808 */
[----:B------:R-:W-:Y:S04]  /*2c30*/  @!P2 LDGSTS.E.BYPASS.LTC128B.128 [R11+0x1d000], desc[UR36][R14.64+0x100] ;  /* 0x1d0001000e0bafae */ /* 0x000fe8000b981a24 */
[----:B------:R1:W-:Y:S01]  /*2c40*/  @!P2 LDGSTS.E.BYPASS.LTC128B.128 [R11+0x1f000], desc[UR36][R14.64+0x180] ;  /* 0x1f0001800e0bafae */ /* 0x0003e2000b981a24 */
[----:B------:R-:W-:-:S03]  /*2c50*/  IMAD.SHL.U32 R3, R217, 0x20, RZ ;  /* 0x00000020d9037824 */ /* 0x000fc600078e00ff */
[----:B------:R-:W0:Y:S01]  /*2c60*/  LDGDEPBAR ;  /* 0x00000000000079af */ /* 0x000e220000000000 */
[----:B------:R-:W-:-:S03]  /*2c70*/  LOP3.LUT R6, R6, 0x6, RZ, 0xc0, !PT ;  /* 0x0000000606067812 */ /* 0x000fc600078ec0ff */
[----:B------:R4:W5:Y:S01]  /*2c80*/  @!P1 LDG.E R235, desc[UR36][R12.64] ;  /* 0x000000240ceb9981 */ /* 0x000962000c1e1900 */
[----:B------:R-:W-:Y:S02]  /*2c90*/  LOP3.LUT R6, R6, 0xe0, R9, 0xf8, !PT ;  /* 0x000000e006067812 */ /* 0x000fe400078ef809 */
[----:B------:R-:W-:Y:S01]  /*2ca0*/  SHF.R.U32.HI R9, RZ, 0x3, R217 ;  /* 0x00000003ff097819 */ /* 0x000fe200000116d9 */
[----:B------:R4:W5:Y:S01]  /*2cb0*/  @!P0 LDG.E R234, desc[UR36][R12.64+0x20] ;  /* 0x000020240cea8981 */ /* 0x000962000c1e1900 */
[----:B------:R-:W-:Y:S01]  /*2cc0*/  R2P PR, R0, 0x6 ;  /* 0x0000000600007804 */ /* 0x000fe20000000000 */
[----:B------:R-:W-:Y:S01]  /*2cd0*/  IMAD.U32 R233, R233, 0x40, R6 ;  /* 0x00000040e9e97824 */ /* 0x000fe200078e0006 */
[----:B------:R-:W-:Y:S02]  /*2ce0*/  LOP3.LUT R0, R5, 0x8, R0, 0x78, !PT ;  /* 0x0000000805007812 */ /* 0x000fe400078e7800 */
[----:B------:R-:W-:Y:S02]  /*2cf0*/  CS2R R28, SRZ ;  /* 0x00000000001c7805 */ /* 0x000fe4000001ff00 */
[----:B------:R-:W-:-:S02]  /*2d00*/  LOP3.LUT R9, R4, 0x18, R9, 0xf8, !PT ;  /* 0x0000001804097812 */ /* 0x000fc400078ef809 */
[----:B------:R-:W-:Y:S02]  /*2d10*/  CS2R R26, SRZ ;  /* 0x00000000001a7805 */ /* 0x000fe4000001ff00 */
[----:B------:R-:W-:Y:S02]  /*2d20*/  SHF.R.U32.HI R4, RZ, 0x2, R217 ;  /* 0x00000002ff047819 */ /* 0x000fe400000116d9 */
[----:B------:R-:W-:Y:S02]  /*2d30*/  CS2R R24, SRZ ;  /* 0x0000000000187805 */ /* 0x000fe4000001ff00 */
[----:B------:R-:W-:Y:S02]  /*2d40*/  LOP3.LUT R5, R2, 0x38, RZ, 0xc0, !PT ;  /* 0x0000003802057812 */ /* 0x000fe400078ec0ff */
[----:B------:R-:W-:Y:S02]  /*2d50*/  CS2R R22, SRZ ;  /* 0x0000000000167805 */ /* 0x000fe4000001ff00 */
[----:B------:R-:W-:-:S02]  /*2d60*/  LOP3.LUT R7, R3, 0xc00, RZ, 0xc0, !PT ;  /* 0x00000c0003077812 */ /* 0x000fc400078ec0ff */
[----:B------:R-:W-:Y:S02]  /*2d70*/  CS2R R20, SRZ ;  /* 0x0000000000147805 */ /* 0x000fe4000001ff00 */
[----:B------:R-:W-:Y:S01]  /*2d80*/  LOP3.LUT R4, R5, 0x20, R4, 0x78, !PT ;  /* 0x0000002005047812 */ /* 0x000fe200078e7804 */
[----:B------:R-:W-:Y:S01]  /*2d90*/  USHF.L.U32 UR11, UR11, 0x6, URZ ;  /* 0x000000060b0b7899 */ /* 0x000fe200080006ff */
[----:B------:R-:W-:Y:S02]  /*2da0*/  SHF.R.U32.HI R5, RZ, 0x1, R217 ;  /* 0x00000001ff057819 */ /* 0x000fe400000116d9 */
[----:B------:R-:W-:Y:S02]  /*2db0*/  LOP3.LUT R227, R227, R0, RZ, 0xfc, !PT ;  /* 0x00000000e3e37212 */ /* 0x000fe400078efcff */
[----:B------:R-:W-:Y:S02]  /*2dc0*/  LOP3.LUT R0, R3, 0x200, RZ, 0xc0, !PT ;  /* 0x0000020003007812 */ /* 0x000fe400078ec0ff */
[----:B-1----:R-:W-:-:S02]  /*2dd0*/  LOP3.LUT R11, R218, 0x1c0, RZ, 0xc0, !PT ;  /* 0x000001c0da0b7812 */ /* 0x002fc400078ec0ff */
[----:B------:R-:W-:Y:S02]  /*2de0*/  LOP3.LUT R6, R5, 0x10, RZ, 0xc0, !PT ;  /* 0x0000001005067812 */ /* 0x000fe400078ec0ff */
[----:B------:R-:W-:Y:S02]  /*2df0*/  LOP3.LUT R2, R7, 0x6, R2, 0xf8, !PT ;  /* 0x0000000607027812 */ /* 0x000fe400078ef802 */
[----:B------:R-:W-:Y:S02]  /*2e00*/  LOP3.LUT R7, R0, 0x3800, R243, 0xf8, !PT ;  /* 0x0000380000077812 */ /* 0x000fe400078ef8f3 */
[----:B------:R-:W-:Y:S02]  /*2e10*/  LOP3.LUT R0, R11, 0x38, R232, 0xf8, !PT ;  /* 0x000000380b007812 */ /* 0x000fe400078ef8e8 */
[----:B------:R-:W-:Y:S01]  /*2e20*/  LOP3.LUT R11, R6, 0x8, R217, 0xf8, !PT ;  /* 0x00000008060b7812 */ /* 0x000fe200078ef8d9 */
[----:B------:R-:W-:Y:S01]  /*2e30*/  IMAD.MOV.U32 R6, RZ, RZ, 0x40 ;  /* 0x00000040ff067424 */ /* 0x000fe200078e00ff */
[----:B------:R-:W-:-:S02]  /*2e40*/  LOP3.LUT R243, R4, 0x1c0, R243, 0xf8, !PT ;  /* 0x000001c004f37812 */ /* 0x000fc400078ef8f3 */
[C---:B------:R-:W-:Y:S02]  /*2e50*/  LOP3.LUT R242, R0.reuse, 0x8, R217, 0x78, !PT ;  /* 0x0000000800f27812 */ /* 0x040fe400078e78d9 */
[----:B------:R-:W-:Y:S02]  /*2e60*/  LOP3.LUT R4, R11, R0, RZ, 0x3c, !PT ;  /* 0x000000000b047212 */ /* 0x000fe400078e3cff */
[----:B------:R-:W-:Y:S02]  /*2e70*/  LOP3.LUT R0, R0, 0x8, R5, 0x78, !PT ;  /* 0x0000000800007812 */ /* 0x000fe400078e7805 */
[----:B------:R-:W-:Y:S02]  /*2e80*/  LOP3.LUT R5, R9, 0x1c0, R218, 0xf8, !PT ;  /* 0x000001c009057812 */ /* 0x000fe400078ef8da */
[----:B------:R-:W-:Y:S02]  /*2e90*/  LOP3.LUT R229, R229, R8, RZ, 0xfc, !PT ;  /* 0x00000008e5e57212 */ /* 0x000fe400078efcff */
[----:B------:R-:W-:-:S02]  /*2ea0*/  LOP3.LUT R5, R5, 0x38, R232, 0x78, !PT ;  /* 0x0000003805057812 */ /* 0x000fc400078e78e8 */
[----:B------:R-:W-:Y:S01]  /*2eb0*/  LOP3.LUT R242, R7, R242, RZ, 0xfc, !PT ;  /* 0x000000f207f27212 */ /* 0x000fe200078efcff */
[----:B------:R-:W-:Y:S01]  /*2ec0*/  IMAD.U32 R7, RZ, RZ, UR48 ;  /* 0x00000030ff077e24 */ /* 0x000fe2000f8e00ff */
[----:B------:R-:W-:Y:S02]  /*2ed0*/  SEL R6, R6, 0xffffffc0, !P2 ;  /* 0xffffffc006067807 */ /* 0x000fe40005000000 */
[----:B------:R-:W-:Y:S02]  /*2ee0*/  LEA R227, R227, UR35, 0x1 ;  /* 0x00000023e3e37c11 */ /* 0x000fe4000f8e08ff */
[----:B------:R-:W-:Y:S02]  /*2ef0*/  LOP3.LUT R220, R5, 0x200, R218, 0xf8, !PT ;  /* 0x0000020005dc7812 */ /* 0x000fe400078ef8da */
[----:B------:R-:W-:Y:S01]  /*2f00*/  LEA R229, R229, UR35, 0x1 ;  /* 0x00000023e5e57c11 */ /* 0x000fe2000f8e08ff */
[----:B------:R-:W-:Y:S01]  /*2f10*/  IMAD.IADD R223, R6, 0x1, R227 ;  /* 0x0000000106df7824 */ /* 0x000fe200078e02e3 */
[----:B------:R-:W-:-:S02]  /*2f20*/  LOP3.LUT R218, R218, 0x200, RZ, 0xc0, !PT ;  /* 0x00000200dada7812 */ /* 0x000fc400078ec0ff */
[----:B------:R-:W-:Y:S01]  /*2f30*/  LOP3.LUT R243, R2, R243, RZ, 0xfc, !PT ;  /* 0x000000f302f37212 */ /* 0x000fe200078efcff */
[----:B------:R-:W-:Y:S01]  /*2f40*/  IMAD.MOV.U32 R2, RZ, RZ, 0x20 ;  /* 0x00000020ff027424 */ /* 0x000fe200078e00ff */
[----:B------:R-:W-:Y:S01]  /*2f50*/  SEL R222, R222, 0xffffffe0, !P1 ;  /* 0xffffffe0dede7807 */ /* 0x000fe20004800000 */
[----:B------:R-:W-:Y:S01]  /*2f60*/  IMAD.IADD R225, R6, 0x1, R229 ;  /* 0x0000000106e17824 */ /* 0x000fe200078e02e5 */
[----:B------:R-:W-:Y:S02]  /*2f70*/  IADD3 R7, PT, PT, R7, UR38, R236 ;  /* 0x0000002607077c10 */ /* 0x000fe4000fffe0ec */
[C---:B------:R-:W-:Y:S01]  /*2f80*/  LOP3.LUT P1, RZ, R217.reuse, 0x4, RZ, 0xc0, !PT ;  /* 0x00000004d9ff7812 */ /* 0x040fe2000782c0ff */
[C---:B------:R-:W-:Y:S01]  /*2f90*/  IMAD.IADD R224, R222.reuse, 0x1, R227 ;  /* 0x00000001dee07824 */ /* 0x040fe200078e02e3 */
[C---:B------:R-:W-:Y:S01]  /*2fa0*/  LOP3.LUT P0, RZ, R217.reuse, 0x2, RZ, 0xc0, !PT ;  /* 0x00000002d9ff7812 */ /* 0x040fe2000780c0ff */
[----:B------:R-:W-:Y:S01]  /*2fb0*/  IMAD.IADD R226, R222, 0x1, R229 ;  /* 0x00000001dee27824 */ /* 0x000fe200078e02e5 */
[----:B------:R-:W-:Y:S01]  /*2fc0*/  LOP3.LUT R5, R218, 0xc00, R3, 0xf8, !PT ;  /* 0x00000c00da057812 */ /* 0x000fe200078ef803 */
[----:B------:R-:W-:Y:S01]  /*2fd0*/  IMAD.IADD R221, R222, 0x1, R223 ;  /* 0x00000001dedd7824 */ /* 0x000fe200078e02df */
[----:B------:R-:W-:Y:S01]  /*2fe0*/  LOP3.LUT P2, RZ, R217, 0x8, RZ, 0xc0, !PT ;  /* 0x00000008d9ff7812 */ /* 0x000fe2000784c0ff */
[----:B------:R-:W-:Y:S01]  /*2ff0*/  VIADD R249, R7, -UR46 ;  /* 0x8000002e07f97c36 */ /* 0x000fe20008000000 */
[----:B------:R-:W-:Y:S01]  /*3000*/  SEL R216, R216, 0xffffffc0, !P1 ;  /* 0xffffffc0d8d87807 */ /* 0x000fe20004800000 */
[----:B------:R-:W-:Y:S01]  /*3010*/  IMAD.IADD R222, R222, 0x1, R225 ;  /* 0x00000001dede7824 */ /* 0x000fe200078e02e1 */
[----:B------:R-:W-:-:S02]  /*3020*/  SEL R2, R2, 0xffffffe0, !P0 ;  /* 0xffffffe002027807 */ /* 0x000fc40004000000 */
[----:B------:R-:W-:Y:S02]  /*3030*/  SEL R248, R248, 0xfffffff0, !P1 ;  /* 0xfffffff0f8f87807 */ /* 0x000fe40004800000 */
[----:B------:R-:W-:Y:S02]  /*3040*/  LOP3.LUT R219, R4, 0x200, R3, 0xf8, !PT ;  /* 0x0000020004db7812 */ /* 0x000fe400078ef803 */
[----:B--234-:R-:W-:-:S07]  /*3050*/  LOP3.LUT R250, R5, R0, RZ, 0xfc, !PT ;  /* 0x0000000005fa7212 */ /* 0x01cfce00078efcff */
.L_x_764:
        /* <DEDUP_REMOVED lines=8> */
[----:B------:R-:W-:Y:S01]  /*30e0*/  UIADD3 UR47, UPT, UPT, UR47, -0x1, URZ ;  /* 0xffffffff2f2f7890 */ /* 0x000fe2000fffe0ff */
[----:B------:R-:W-:Y:S01]  /*30f0*/  FSEL R131, R131, RZ, P3 ;  /* 0x000000ff83837208 */ /* 0x000fe20001800000 */
[----:B------:R-:W-:Y:S01]  /*3100*/  UISETP.GE.AND UP0, UPT, UR48, UR53, UPT ;  /* 0x000000353000728c */ /* 0x000fe2000bf06270 */
[----:B------:R-:W-:Y:S03]  /*3110*/  FSEL R209, R209, RZ, P4 ;  /* 0x000000ffd1d17208 */ /* 0x000fe60002000000 */
[----:B------:R-:W-:Y:S06]  /*3120*/  UISETP.LT.AND UP0, UPT, UR32, UR38, UP0 ;  /* 0x000000262000728c */ /* 0x000fec0008701270 */
[----:B------:R-:W-:Y:S01]  /*3130*/  PLOP3.LUT P0, PT, PT, PT, UP0, 0x80, 0x8 ;  /* 0x000000000008781c */ /* 0x000fe20003f0f008 */
[----:B------:R-:W-:Y:S01]  /*3140*/  UISETP.GT.AND UP0, UPT, UR47, UR51, UPT ;  /* 0x000000332f00728c */ /* 0x000fe2000bf04270 */
[----:B------:R-:W-:Y:S04]  /*3150*/  DEPBAR.LE SB0, 0x0 ;  /* 0x000080000000791a */ /* 0x000fe80000000000 */
[----:B------:R-:W-:Y:S06]  /*3160*/  BAR.SYNC.DEFER_BLOCKING 0x0 ;  /* 0x0000000000007b1d */ /* 0x000fec0000010000 */
[----:B------:R-:W-:Y:S01]  /*3170*/  @UP0 UIADD3 UR13, UP1, UPT, UR58, -0x100, URZ ;  /* 0xffffff003a0d0890 */ /* 0x000fe2000ff3e0ff */
[----:B------:R-:W-:Y:S02]  /*3180*/  @!P0 VIADDMNMX R200, R249, -R240, UR38, PT ;  /* 0x00000026f9c88e46 */ /* 0x000fe4000b8009f0 */
        /* <DEDUP_REMOVED lines=10> */
[C---:B------:R-:W-:Y:S02]  /*3230*/  @!P0 IADD3 R199, PT, PT, R233.reuse, 0x10, RZ ;  /* 0x00000010e9c78810 */ /* 0x040fe40007ffe0ff */
[----:B------:R-:W-:Y:S01]  /*3240*/  @!P0 IADD3 R201, PT, PT, R233, 0x18, RZ ;  /* 0x00000018e9c98810 */ /* 0x000fe20007ffe0ff */
[----:B------:R-:W-:Y:S06]  /*3250*/  LDSM.16.M88.4 R84, [R229] ;  /* 0x00000000e554783b */ /* 0x000fec0000000200 */
[----:B-1----:R-:W1:Y:S06]  /*3260*/  LDSM.16.M88.4 R88, [R227+0x10000] ;  /* 0x01000000e358783b */ /* 0x002e6c0000000200 */
[----:B------:R-:W2:Y:S06]  /*3270*/  LDSM.16.M88.4 R92, [R227+0x10800] ;  /* 0x01080000e35c783b */ /* 0x000eac0000000200 */
[----:B------:R-:W-:Y:S06]  /*3280*/  LDSM.16.M88.4 R96, [R226] ;  /* 0x00000000e260783b */ /* 0x000fec0000000200 */
[----:B------:R-:W3:Y:S06]  /*3290*/  LDSM.16.M88.4 R100, [R224+0x10000] ;  /* 0x01000000e064783b */ /* 0x000eec0000000200 */
        /* <DEDUP_REMOVED lines=72> */
[----:B------:R3:W2:Y:S01]  /*3720*/  LDSM.16.M88.4 R92, [R229+0x6000] ;  /* 0x00600000e55c783b */ /* 0x0006a20000000200 */
[C---:B----4-:R-:W-:Y:S08]  /*3730*/  HMMA.16816.F32.BF16 R4, R100.reuse, R104, R4 ;  /* 0x000000686404723c */ /* 0x050ff00000041804 */
[C---:B------:R-:W-:Y:S01]  /*3740*/  HMMA.16816.F32.BF16 R8, R100.reuse, R106, R8 ;  /* 0x0000006a6408723c */ /* 0x040fe20000041808 */
[----:B------:R-:W-:Y:S07]  /*3750*/  LDSM.16.M88.4 R104, [R224+0x16000] ;  /* 0x01600000e068783b */ /* 0x000fee0000000200 */
[C---:B-1----:R-:W-:Y:S03]  /*3760*/  HMMA.16816.F32.BF16 R12, R100.reuse, R84, R12 ;  /* 0x00000054640c723c */ /* 0x042fe6000004180c */
[----:B---3--:R-:W-:Y:S05]  /*3770*/  LEA R229, R250, UR4, 0x1 ;  /* 0x00000004fae57c11 */ /* 0x008fea000f8e08ff */
[----:B------:R-:W-:Y:S01]  /*3780*/  HMMA.16816.F32.BF16 R16, R100, R86, R16 ;  /* 0x000000566410723c */ /* 0x000fe20000041810 */
[----:B------:R1:W3:Y:S06]  /*3790*/  LDSM.16.M88.4 R84, [R227+0x16800] ;  /* 0x01680000e354783b */ /* 0x0002ec0000000200 */
[----:B------:R4:W3:Y:S01]  /*37a0*/  LDSM.16.M88.4 R100, [R226+0x6000] ;  /* 0x00600000e264783b */ /* 0x0008e20000000200 */
[C---:B------:R-:W-:Y:S08]  /*37b0*/  HMMA.16816.F32.BF16 R4, R108.reuse, R112, R4 ;  /* 0x000000706c04723c */ /* 0x040ff00000041804 */
[C---:B------:R-:W-:Y:S01]  /*37c0*/  HMMA.16816.F32.BF16 R8, R108.reuse, R114, R8 ;  /* 0x000000726c08723c */ /* 0x040fe20000041808 */
[----:B------:R-:W-:Y:S07]  /*37d0*/  LDSM.16.M88.4 R112, [R223+0x16000] ;  /* 0x01600000df70783b */ /* 0x000fee0000000200 */
[C---:B--2---:R-:W-:Y:S03]  /*37e0*/  HMMA.16816.F32.BF16 R12, R108.reuse, R88, R12 ;  /* 0x000000586c0c723c */ /* 0x044fe6000004180c */
[----:B-1----:R-:W-:Y:S02]  /*37f0*/  LEA R227, R242, UR4, 0x1 ;  /* 0x00000004f2e37c11 */ /* 0x002fe4000f8e08ff */
        /* <DEDUP_REMOVED lines=46> */
[----:B-1----:R-:W-:Y:S01]  /*3ae0*/  MOV R208, R119 ;  /* 0x0000007700d07202 */ /* 0x002fe20000000f00 */
[----:B------:R-:W-:Y:S01]  /*3af0*/  FMUL.FTZ R128, R14, UR10 ;  /* 0x0000000a0e807c20 */ /* 0x000fe20008410000 */
[----:B------:R-:W-:Y:S01]  /*3b00*/  FMUL.FTZ R129, R15, UR10 ;  /* 0x0000000a0f817c20 */ /* 0x000fe20008410000 */
[----:B------:R-:W-:Y:S03]  /*3b10*/  @!P0 FSEL R208, R119, -INF , !P6 ;  /* 0xff80000077d08808 */ /* 0x000fe60007000000 */
[----:B------:R-:W1:Y:S01]  /*3b20*/  MUFU.TANH R122, R122 ;  /* 0x0000007a007a7308 */ /* 0x000e620000002400 */
[----:B------:R-:W-:Y:S01]  /*3b30*/  @!P0 ISETP.GE.AND P6, PT, R233, R198, PT ;  /* 0x000000c6e900820c */ /* 0x000fe20003fc6270 */
[----:B------:R-:W-:Y:S01]  /*3b40*/  FMUL.FTZ R130, R16, UR10 ;  /* 0x0000000a10827c20 */ /* 0x000fe20008410000 */
[----:B------:R-:W-:Y:S01]  /*3b50*/  FMUL.FTZ R196, R17, UR10 ;  /* 0x0000000a11c47c20 */ /* 0x000fe20008410000 */
[----:B---3--:R-:W-:Y:S01]  /*3b60*/  MOV R210, R120 ;  /* 0x0000007800d27202 */ /* 0x008fe20000000f00 */
[----:B------:R-:W-:Y:S01]  /*3b70*/  FMUL.FTZ R230, R19, UR10 ;  /* 0x0000000a13e67c20 */ /* 0x000fe20008410000 */
[----:B------:R-:W-:Y:S01]  /*3b80*/  @!P0 FSEL R210, R120, -INF , !P6 ;  /* 0xff80000078d28808 */ /* 0x000fe20007000000 */
[--C-:B------:R-:W-:Y:S03]  /*3b90*/  FFMA.FTZ R215, R208, UR9, -R209.reuse ;  /* 0x00000009d0d77c23 */ /* 0x100fe600080108d1 */
        /* <DEDUP_REMOVED lines=12> */
[C---:B------:R-:W-:Y:S01]  /*3c60*/  @!P0 FSEL R214, R122.reuse, -INF , !P4 ;  /* 0xff8000007ad68808 */ /* 0x040fe20006000000 */
        /* <DEDUP_REMOVED lines=14> */
[-C--:B--2---:R-:W-:Y:S01]  /*3d50*/  MOV R204, R124.reuse ;  /* 0x0000007c00cc7202 */ /* 0x084fe20000000f00 */
[----:B------:R-:W-:Y:S01]  /*3d60*/  FMUL.FTZ R123, R123, UR10 ;  /* 0x0000000a7b7b7c20 */ /* 0x000fe20008410000 */
[C---:B------:R-:W-:Y:S01]  /*3d70*/  @!P0 FSEL R204, R124.reuse, -INF , !P3 ;  /* 0xff8000007ccc8808 */ /* 0x040fe20005800000 */
[----:B------:R-:W-:Y:S01]  /*3d80*/  FFMA.FTZ R124, -R124, R124, 1 ;  /* 0x3f8000007c7c7423 */ /* 0x000fe2000001017c */
[----:B------:R-:W-:Y:S03]  /*3d90*/  @!P0 ISETP.GE.AND P3, PT, R199, R200, PT ;  /* 0x000000c8c700820c */ /* 0x000fe60003f66270 */
[----:B------:R-:W2:Y:S01]  /*3da0*/  MUFU.TANH R126, R126 ;  /* 0x0000007e007e7308 */ /* 0x000ea20000002400 */
[----:B------:R-:W-:Y:S01]  /*3db0*/  FFMA.FTZ R121, -R121, R121, 1 ;  /* 0x3f80000079797423 */ /* 0x000fe20000010179 */
[----:B-1----:R-:W-:Y:S01]  /*3dc0*/  MOV R212, R125 ;  /* 0x0000007d00d47202 */ /* 0x002fe20000000f00 */
        /* <DEDUP_REMOVED lines=12> */
[----:B------:R-:W-:Y:S03]  /*3e90*/  @!P0 ISETP.GE.AND P3, PT, R199, R200, PT ;  /* 0x000000c8c700820c */ /* 0x000fe60003f66270 */
[----:B------:R-:W3:Y:S01]  /*3ea0*/  MUFU.TANH R129, R129 ;  /* 0x0000008100817308 */ /* 0x000ee20000002400 */
[----:B------:R-:W-:Y:S01]  /*3eb0*/  FMUL.FTZ R120, R120, UR10 ;  /* 0x0000000a78787c20 */ /* 0x000fe20008410000 */
[----:B--2---:R-:W-:Y:S01]  /*3ec0*/  MOV R210, R126 ;  /* 0x0000007e00d27202 */ /* 0x004fe20000000f00 */
[--C-:B------:R-:W-:Y:S01]  /*3ed0*/  FFMA.FTZ R211, R202, UR9, -R209.reuse ;  /* 0x00000009cad37c23 */ /* 0x100fe200080108d1 */
[C---:B------:R-:W-:Y:S01]  /*3ee0*/  @!P0 FSEL R210, R126.reuse, -INF , !P4 ;  /* 0xff8000007ed28808 */ /* 0x040fe20006000000 */
[----:B------:R-:W-:Y:S01]  /*3ef0*/  FMUL.FTZ R127, R127, UR10 ;  /* 0x0000000a7f7f7c20 */ /* 0x000fe20008410000 */
[C---:B------:R-:W-:Y:S01]  /*3f00*/  @!P0 ISETP.GE.AND P4, PT, R201.reuse, R200, PT ;  /* 0x000000c8c900820c */ /* 0x040fe20003f86270 */
[----:B------:R-:W-:Y:S03]  /*3f10*/  FFMA.FTZ R126, -R126, R126, 1 ;  /* 0x3f8000007e7e7423 */ /* 0x000fe6000001017e */
[----:B------:R-:W2:Y:S01]  /*3f20*/  MUFU.TANH R130, R130 ;  /* 0x0000008200827308 */ /* 0x000ea20000002400 */
[----:B------:R-:W-:Y:S01]  /*3f30*/  FFMA.FTZ R212, R210, UR9, -R209 ;  /* 0x00000009d2d47c23 */ /* 0x000fe200080108d1 */
[-C--:B-1----:R-:W-:Y:S01]  /*3f40*/  MOV R204, R128.reuse ;  /* 0x0000008000cc7202 */ /* 0x082fe20000000f00 */
[----:B------:R-:W-:Y:S01]  /*3f50*/  FMUL.FTZ R126, R126, UR10 ;  /* 0x0000000a7e7e7c20 */ /* 0x000fe20008410000 */
[C---:B------:R-:W-:Y:S01]  /*3f60*/  @!P0 FSEL R204, R128.reuse, -INF , !P6 ;  /* 0xff80000080cc8808 */ /* 0x040fe20007000000 */
[----:B------:R-:W-:Y:S01]  /*3f70*/  FFMA.FTZ R128, -R128, R128, 1 ;  /* 0x3f80000080807423 */ /* 0x000fe20000010180 */
[-C--:B------:R-:W-:Y:S01]  /*3f80*/  @!P0 ISETP.GE.AND P6, PT, R201, R198.reuse, PT ;  /* 0x000000c6c900820c */ /* 0x080fe20003fc6270 */
[----:B------:R-:W-:Y:S03]  /*3f90*/  FFMA.FTZ R125, -R125, R125, 1 ;  /* 0x3f8000007d7d7423 */ /* 0x000fe6000001017d */
[----:B------:R-:W1:Y:S01]  /*3fa0*/  MUFU.TANH R196, R196 ;  /* 0x000000c400c47308 */ /* 0x000e620000002400 */
[--C-:B------:R-:W-:Y:S01]  /*3fb0*/  FFMA.FTZ R204, R204, UR9, -R131.reuse ;  /* 0x00000009cccc7c23 */ /* 0x100fe20008010883 */
[-C--:B---3--:R-:W-:Y:S01]  /*3fc0*/  MOV R200, R129.reuse ;  /* 0x0000008100c87202 */ /* 0x088fe20000000f00 */
[----:B------:R-:W-:Y:S01]  /*3fd0*/  FMUL.FTZ R128, R128, UR10 ;  /* 0x0000000a80807c20 */ /* 0x000fe20008410000 */
[C---:B------:R-:W-:Y:S01]  /*3fe0*/  @!P0 FSEL R200, R129.reuse, -INF , !P5 ;  /* 0xff80000081c88808 */ /* 0x040fe20006800000 */
[----:B------:R-:W-:Y:S01]  /*3ff0*/  FFMA.FTZ R129, -R129, R129, 1 ;  /* 0x3f80000081817423 */ /* 0x000fe20000010181 */
[----:B------:R-:W-:Y:S01]  /*4000*/  @!P0 ISETP.GE.AND P5, PT, R199, R198, PT ;  /* 0x000000c6c700820c */ /* 0x000fe20003fa6270 */
[----:B------:R-:W-:Y:S03]  /*4010*/  FMUL.FTZ R125, R125, UR10 ;  /* 0x0000000a7d7d7c20 */ /* 0x000fe60008410000 */
[----:B------:R-:W3:Y:S01]  /*4020*/  MUFU.TANH R197, R197 ;  /* 0x000000c500c57308 */ /* 0x000ee20000002400 */
[----:B------:R-:W-:Y:S01]  /*4030*/  FFMA.FTZ R203, R200, UR9, -R131 ;  /* 0x00000009c8cb7c23 */ /* 0x000fe20008010883 */
[-C--:B--2---:R-:W-:Y:S01]  /*4040*/  MOV R202, R130.reuse ;  /* 0x0000008200ca7202 */ /* 0x084fe20000000f00 */
[----:B------:R-:W-:Y:S01]  /*4050*/  FMUL.FTZ R129, R129, UR10 ;  /* 0x0000000a81817c20 */ /* 0x000fe20008410000 */
[C---:B------:R-:W-:Y:S01]  /*4060*/  @!P0 FSEL R202, R130.reuse, -INF , !P4 ;  /* 0xff80000082ca8808 */ /* 0x040fe20006000000 */
[----:B------:R-:W-:Y:S01]  /*4070*/  FFMA.FTZ R130, -R130, R130, 1 ;  /* 0x3f80000082827423 */ /* 0x000fe20000010182 */
[----:B------:R-:W-:Y:S04]  /*4080*/  LEA R201, R243, UR5, 0x1 ;  /* 0x00000005f3c97c11 */ /* 0x000fe8000f8e08ff */
[----:B------:R-:W2:Y:S01]  /*4090*/  MUFU.TANH R230, R230 ;  /* 0x000000e600e67308 */ /* 0x000ea20000002400 */
[--C-:B------:R-:W-:Y:S01]  /*40a0*/  FFMA.FTZ R210, R202, UR9, -R209.reuse ;  /* 0x00000009cad27c23 */ /* 0x100fe200080108d1 */
[-C--:B-1----:R-:W-:Y:S01]  /*40b0*/  MOV R198, R196.reuse ;  /* 0x000000c400c67202 */ /* 0x082fe20000000f00 */
[----:B------:R-:W-:Y:S01]  /*40c0*/  FMUL.FTZ R130, R130, UR10 ;  /* 0x0000000a82827c20 */ /* 0x000fe20008410000 */
[C---:B------:R-:W-:Y:S01]  /*40d0*/  @!P0 FSEL R198, R196.reuse, -INF , !P3 ;  /* 0xff800000c4c68808 */ /* 0x040fe20005800000 */
[----:B------:R-:W-:Y:S01]  /*40e0*/  FFMA.FTZ R196, -R196, R196, 1 ;  /* 0x3f800000c4c47423 */ /* 0x000fe200000101c4 */
[----:B------:R-:W-:Y:S04]  /*40f0*/  IADD3 R199, PT, PT, R201, 0x20, RZ ;  /* 0x00000020c9c77810 */ /* 0x000fe80007ffe0ff */
[----:B------:R-:W-:Y:S01]  /*4100*/  MUFU.EX2 R228, R228 ;  /* 0x000000e400e47308 */ /* 0x000fe20000000800 */
[----:B------:R-:W-:Y:S01]  /*4110*/  FFMA.FTZ R209, R198, UR9, -R209 ;  /* 0x00000009c6d17c23 */ /* 0x000fe200080108d1 */
[-C--:B---3--:R-:W-:Y:S08]  /*4120*/  MOV R200, R197.reuse ;  /* 0x000000c500c87202 */ /* 0x088ff00000000f00 */
[----:B------:R-:W1:Y:S01]  /*4130*/  MUFU.EX2 R215, R215 ;  /* 0x000000d700d77308 */ /* 0x000e620000000800 */
[C---:B------:R-:W-:Y:S01]  /*4140*/  @!P0 FSEL R200, R197.reuse, -INF , !P6 ;  /* 0xff800000c5c88808 */ /* 0x040fe20007000000 */
[----:B------:R-:W-:Y:S01]  /*4150*/  FFMA.FTZ R197, -R197, R197, 1 ;  /* 0x3f800000c5c57423 */ /* 0x000fe200000101c5 */
[C---:B------:R-:W-:Y:S07]  /*4160*/  @P2 IADD3 R199, PT, PT, R201.reuse, -0x20, RZ ;  /* 0xffffffe0c9c72810 */ /* 0x040fee0007ffe0ff */
[----:B------:R-:W-:Y:S01]  /*4170*/  MUFU.EX2 R208, R208 ;  /* 0x000000d000d07308 */ /* 0x000fe20000000800 */
[-C--:B--2---:R-:W-:Y:S01]  /*4180*/  MOV R198, R230.reuse ;  /* 0x000000e600c67202 */ /* 0x084fe20000000f00 */
[--C-:B------:R-:W-:Y:S08]  /*4190*/  FFMA.FTZ R202, R200, UR9, -R131.reuse ;  /* 0x00000009c8ca7c23 */ /* 0x100ff00008010883 */
[----:B------:R-:W2:Y:S01]  /*41a0*/  MUFU.EX2 R207, R207 ;  /* 0x000000cf00cf7308 */ /* 0x000ea20000000800 */
[C---:B------:R-:W-:Y:S01]  /*41b0*/  @!P0 FSEL R198, R230.reuse, -INF , !P5 ;  /* 0xff800000e6c68808 */ /* 0x040fe20006800000 */
[----:B------:R-:W-:Y:S01]  /*41c0*/  FFMA.FTZ R230, -R230, R230, 1 ;  /* 0x3f800000e6e67423 */ /* 0x000fe200000101e6 */
[----:B------:R-:W-:Y:S07]  /*41d0*/  IADD3 R200, PT, PT, R201, R248, RZ ;  /* 0x000000f8c9c87210 */ /* 0x000fee0007ffe0ff */
[----:B------:R-:W-:Y:S01]  /*41e0*/  MUFU.EX2 R214, R214 ;  /* 0x000000d600d67308 */ /* 0x000fe20000000800 */
[----:B------:R-:W-:Y:S01]  /*41f0*/  LEA R112, P0, R236, R116, 0x2 ;  /* 0x00000074ec707211 */ /* 0x000fe200078010ff */
[----:B------:R-:W-:Y:S01]  /*4200*/  FFMA.FTZ R131, R198, UR9, -R131 ;  /* 0x00000009c6837c23 */ /* 0x000fe20008010883 */
[----:B------:R-:W-:Y:S07]  /*4210*/  LEA R198, R243, UR4, 0x1 ;  /* 0x00000004f3c67c11 */ /* 0x000fee000f8e08ff */
[----:B------:R-:W3:Y:S01]  /*4220*/  MUFU.EX2 R213, R213 ;  /* 0x000000d500d57308 */ /* 0x000ee20000000800 */
[----:B-1----:R-:W-:Y:S02]  /*4230*/  F2FP.BF16.F32.PACK_AB R13, R215, R228 ;  /* 0x000000e4d70d723e */ /* 0x002fe400000010ff */
[----:B------:R-:W-:Y:S07]  /*4240*/  LEA.HI.X R113, R236, R117, RZ, 0x2, P0 ;  /* 0x00000075ec717211 */ /* 0x000fee00000f14ff */
[----:B------:R-:W-:Y:S01]  /*4250*/  MUFU.EX2 R206, R206 ;  /* 0x000000ce00ce7308 */ /* 0x000fe20000000800 */
[----:B--2---:R-:W-:Y:S01]  /*4260*/  F2FP.BF16.F32.PACK_AB R11, R207, R208 ;  /* 0x000000d0cf0b723e */ /* 0x004fe200000010ff */
[----:B------:R-:W-:Y:S08]  /*4270*/  STS [R198+0x22000], R13 ;  /* 0x0220000dc6007388 */ /* 0x000ff00000000800 */
[----:B------:R-:W1:Y:S01]  /*4280*/  MUFU.EX2 R205, R205 ;  /* 0x000000cd00cd7308 */ /* 0x000e620000000800 */
[----:B------:R-:W-:Y:S09]  /*4290*/  STS [R198+0x22400], R11 ;  /* 0x0224000bc6007388 */ /* 0x000ff20000000800 */
[----:B------:R-:W-:Y:S01]  /*42a0*/  MUFU.EX2 R212, R212 ;  /* 0x000000d400d47308 */ /* 0x000fe20000000800 */
[----:B---3--:R-:W-:Y:S01]  /*42b0*/  F2FP.BF16.F32.PACK_AB R9, R213, R214 ;  /* 0x000000d6d509723e */ /* 0x008fe200000010ff */
[----:B------:R2:W3:Y:S08]  /*42c0*/  LDG.E R116, desc[UR36][R112.64] ;  /* 0x0000002470747981 */ /* 0x0004f0000c1e1900 */
[----:B------:R-:W4:Y:S01]  /*42d0*/  MUFU.EX2 R211, R211 ;  /* 0x000000d300d37308 */ /* 0x000f220000000800 */
[----:B------:R-:W-:Y:S09]  /*42e0*/  STS [R200], R9 ;  /* 0x00000009c8007388 */ /* 0x000ff20000000800 */
[----:B------:R-:W-:Y:S01]  /*42f0*/  MUFU.EX2 R204, R204 ;  /* 0x000000cc00cc7308 */ /* 0x000fe20000000800 */
[----:B-1----:R-:W-:Y:S09]  /*4300*/  F2FP.BF16.F32.PACK_AB R251, R205, R206 ;  /* 0x000000cecdfb723e */ /* 0x002ff200000010ff */
[----:B------:R-:W1:Y:S01]  /*4310*/  MUFU.EX2 R203, R203 ;  /* 0x000000cb00cb7308 */ /* 0x000e620000000800 */
[----:B------:R-:W-:Y:S09]  /*4320*/  STS [R200+0x400], R251 ;  /* 0x000400fbc8007388 */ /* 0x000ff20000000800 */
[----:B------:R-:W-:Y:S01]  /*4330*/  MUFU.EX2 R210, R210 ;  /* 0x000000d200d27308 */ /* 0x000fe20000000800 */
[----:B----4-:R-:W-:Y:S09]  /*4340*/  F2FP.BF16.F32.PACK_AB R231, R211, R212 ;  /* 0x000000d4d3e7723e */ /* 0x010ff200000010ff */
[----:B------:R-:W4:Y:S01]  /*4350*/  MUFU.EX2 R209, R209 ;  /* 0x000000d100d17308 */ /* 0x000f220000000800 */
[----:B------:R-:W-:Y:S09]  /*4360*/  STS [R199], R231 ;  /* 0x000000e7c7007388 */ /* 0x000ff20000000800 */
[----:B------:R-:W-:Y:S01]  /*4370*/  MUFU.EX2 R202, R202 ;  /* 0x000000ca00ca7308 */ /* 0x000fe20000000800 */
[----:B-1----:R-:W-:Y:S09]  /*4380*/  F2FP.BF16.F32.PACK_AB R221, R203, R204 ;  /* 0x000000cccbdd723e */ /* 0x002ff200000010ff */
[----:B------:R1:W2:Y:S01]  /*4390*/  MUFU.EX2 R201, R131 ;  /* 0x0000008300c97308 */ /* 0x0002a20000000800 */
[----:B------:R2:W-:Y:S01]  /*43a0*/  STS [R199+0x400], R221 ;  /* 0x000400ddc7007388 */ /* 0x0005e20000000800 */
[----:B----4-:R-:W-:Y:S02]  /*43b0*/  F2FP.BF16.F32.PACK_AB R252, R209, R210 ;  /* 0x000000d2d1fc723e */ /* 0x010fe400000010ff */
[----:B-1----:R-:W-:Y:S02]  /*43c0*/  IADD3 R131, PT, PT, R248, R199, RZ ;  /* 0x000000c7f8837210 */ /* 0x002fe40007ffe0ff */
[----:B--2---:R-:W-:Y:S03]  /*43d0*/  F2FP.BF16.F32.PACK_AB R222, R201, R202 ;  /* 0x000000cac9de723e */ /* 0x004fe600000010ff */
[----:B------:R-:W-:Y:S06]  /*43e0*/  STS [R131], R252 ;  /* 0x000000fc83007388 */ /* 0x000fec0000000800 */
[----:B------:R1:W-:Y:S06]  /*43f0*/  STS [R131+0x400], R222 ;  /* 0x000400de83007388 */ /* 0x0003ec0000000800 */
[----:B------:R-:W-:Y:S01]  /*4400*/  LDSM.16.M88.4 R84, [R229+0x8000] ;  /* 0x00800000e554783b */ /* 0x000fe20000000200 */
[C---:B------:R-:W-:Y:S05]  /*4410*/  IADD3 R221, PT, PT, R2.reuse, R223, RZ ;  /* 0x000000df02dd7210 */ /* 0x040fea0007ffe0ff */
[----:B------:R-:W2:Y:S06]  /*4420*/  LDSM.16.M88.4 R88, [R227+0x18000] ;  /* 0x01800000e358783b */ /* 0x000eac0000000200 */
[----:B------:R-:W4:Y:S06]  /*4430*/  LDSM.16.M88.4 R92, [R227+0x18800] ;  /* 0x01880000e35c783b */ /* 0x000f2c0000000200 */
        /* <DEDUP_REMOVED lines=8> */
[C---:B----4-:R-:W-:Y:S08]  /*44c0*/  HMMA.16816.F32.BF16 R12, R84.reuse, R92, RZ ;  /* 0x0000005c540c723c */ /* 0x050ff000000418ff */
[----:B------:R-:W-:Y:S01]  /*44d0*/  HMMA.16816.F32.BF16 R16, R84, R94, RZ ;  /* 0x0000005e5410723c */ /* 0x000fe200000418ff */
[----:B------:R-:W4:Y:S06]  /*44e0*/  LDSM.16.M88.4 R84, [R223+0x18800] ;  /* 0x01880000df54783b */ /* 0x000f2c0000000200 */
        /* <DEDUP_REMOVED lines=13> */
[C---:B----4-:R-:W-:Y:S08]  /*45c0*/  HMMA.16816.F32.BF16 R12, R88.reuse, R84, R12 ;  /* 0x00000054580c723c */ /* 0x050ff0000004180c */
[----:B------:R-:W-:Y:S01]  /*45d0*/  HMMA.16816.F32.BF16 R16, R88, R86, R16 ;  /* 0x000000565810723c */ /* 0x000fe20000041810 */
[----:B------:R-:W4:Y:S06]  /*45e0*/  LDSM.16.M88.4 R84, [R227+0x1a800] ;  /* 0x01a80000e354783b */ /* 0x000f2c0000000200 */
[----:B------:R-:W-:Y:S01]  /*45f0*/  LDSM.16.M88.4 R88, [R226+0xa000] ;  /* 0x00a00000e258783b */ /* 0x000fe20000000200 */
[C---:B-1----:R-:W-:Y:S05]  /*4600*/  HMMA.16816.F32.BF16 R4, R92.reuse, R100, R4 ;  /* 0x000000645c04723c */ /* 0x042fea0000041804 */
[----:B------:R-:W-:Y:S02]  /*4610*/  MOV R100, R108 ;  /* 0x0000006c00647202 */ /* 0x000fe40000000f00 */
[----:B------:R-:W-:Y:S01]  /*4620*/  MOV R101, R109 ;  /* 0x0000006d00657202 */ /* 0x000fe20000000f00 */
[C---:B------:R-:W-:Y:S01]  /*4630*/  HMMA.16816.F32.BF16 R8, R92.reuse, R102, R8 ;  /* 0x000000665c08723c */ /* 0x040fe20000041808 */
[----:B------:R-:W1:Y:S06]  /*4640*/  LDSM.16.M88.4 R108, [R224+0x1a000] ;  /* 0x01a00000e06c783b */ /* 0x000e6c0000000200 */
[----:B------:R4:W3:Y:S01]  /*4650*/  LDG.E R117, desc[UR36][R100.64+0x20] ;  /* 0x0000202464757981 */ /* 0x0008e2000c1e1900 */
[C---:B------:R-:W-:Y:S08]  /*4660*/  HMMA.16816.F32.BF16 R12, R92.reuse, R96, R12 ;  /* 0x000000605c0c723c */ /* 0x040ff0000004180c */
[----:B------:R-:W-:Y:S01]  /*4670*/  HMMA.16816.F32.BF16 R16, R92, R98, R16 ;  /* 0x000000625c10723c */ /* 0x000fe20000041810 */
[----:B------:R-:W1:Y:S06]  /*4680*/  LDSM.16.M88.4 R92, [R224+0x1a800] ;  /* 0x01a80000e05c783b */ /* 0x000e6c0000000200 */
[----:B------:R-:W-:Y:S01]  /*4690*/  LDSM.16.M88.4 R96, [R225+0xa000] ;  /* 0x00a00000e160783b */ /* 0x000fe20000000200 */
[C---:B--2---:R-:W-:Y:S08]  /*46a0*/  HMMA.16816.F32.BF16 R4, R104.reuse, R112, R4 ;  /* 0x000000706804723c */ /* 0x044ff00000041804 */
[C---:B------:R-:W-:Y:S01]  /*46b0*/  HMMA.16816.F32.BF16 R8, R104.reuse, R114, R8 ;  /* 0x000000726808723c */ /* 0x040fe20000041808 */
[----:B----4-:R-:W2:Y:S06]  /*46c0*/  LDSM.16.M88.4 R100, [R223+0x1a000] ;  /* 0x01a00000df64783b */ /* 0x010eac0000000200 */
[----:B------:R-:W-:Y:S01]  /*46d0*/  LDSM.16.M88.4 R112, [R221+0x1a000] ;  /* 0x01a00000dd70783b */ /* 0x000fe20000000200 */
[C---:B------:R-:W-:Y:S08]  /*46e0*/  HMMA.16816.F32.BF16 R12, R104.reuse, R84, R12 ;  /* 0x00000054680c723c */ /* 0x040ff0000004180c */
[----:B------:R-:W-:Y:S01]  /*46f0*/  HMMA.16816.F32.BF16 R16, R104, R86, R16 ;  /* 0x000000566810723c */ /* 0x000fe20000041810 */
[----:B------:R-:W4:Y:S06]  /*4700*/  LDSM.16.M88.4 R84, [R223+0x1a800] ;  /* 0x01a80000df54783b */ /* 0x000f2c0000000200 */
[----:B------:R-:W4:Y:S01]  /*4710*/  LDSM.16.M88.4 R104, [R222+0xa000] ;  /* 0x00a00000de68783b */ /* 0x000f220000000200 */
        /* <DEDUP_REMOVED lines=10> */
[C---:B----4-:R-:W-:Y:S08]  /*47c0*/  HMMA.16816.F32.BF16 R12, R96.reuse, R84, R12 ;  /* 0x00000054600c723c */ /* 0x050ff0000004180c */
        /* <DEDUP_REMOVED lines=72> */
[----:B------:R-:W-:Y:S01]  /*4c50*/  FADD.FTZ R118, -R117, R11 ;  /* 0x0000000b75767221 */ /* 0x000fe20000010100 */
[----:B------:R-:W-:Y:S01]  /*4c60*/  FMUL.FTZ R213, R212, R213 ;  /* 0x000000d5d4d57220 */ /* 0x000fe20000410000 */
[----:B------:R-:W-:Y:S01]  /*4c70*/  FMUL.FTZ R122, R215, R122 ;  /* 0x0000007ad77a7220 */ /* 0x000fe20000410000 */
[----:B------:R1:W-:Y:S01]  /*4c80*/  STS [R198+0x20000], R119 ;  /* 0x02000077c6007388 */ /* 0x0003e20000000800 */
[----:B------:R-:W-:Y:S01]  /*4c90*/  FMUL.FTZ R214, R211, R214 ;  /* 0x000000d6d3d67220 */ /* 0x000fe20000410000 */
[C---:B------:R-:W-:Y:S01]  /*4ca0*/  FADD.FTZ R231, -R116.reuse, R16 ;  /* 0x0000001074e77221 */ /* 0x040fe20000010100 */
[----:B------:R-:W-:Y:S01]  /*4cb0*/  FADD.FTZ R116, -R116, R17 ;  /* 0x0000001174747221 */ /* 0x000fe20000010100 */
[----:B------:R-:W-:Y:S01]  /*4cc0*/  FMUL.FTZ R126, R213, R126 ;  /* 0x0000007ed57e7220 */ /* 0x000fe20000410000 */
[----:B------:R-:W-:Y:S01]  /*4cd0*/  FMUL.FTZ R127, R214, R127 ;  /* 0x0000007fd67f7220 */ /* 0x000fe20000410000 */
[----:B------:R-:W-:Y:S01]  /*4ce0*/  FADD.FTZ R211, -R117, R6 ;  /* 0x0000000675d37221 */ /* 0x000fe20000010100 */
[----:B------:R-:W-:Y:S01]  /*4cf0*/  FMUL.FTZ R116, R209, R116 ;  /* 0x00000074d1747220 */ /* 0x000fe20000410000 */
[----:B------:R-:W-:Y:S01]  /*4d00*/  FMUL.FTZ R209, R196, UR10 ;  /* 0x0000000ac4d17c20 */ /* 0x000fe20008410000 */
[----:B------:R-:W-:Y:S01]  /*4d10*/  FMUL.FTZ R123, R228, R123 ;  /* 0x0000007be47b7220 */ /* 0x000fe20000410000 */
[----:B------:R-:W-:Y:S01]  /*4d20*/  F2FP.BF16.F32.PACK_AB R126, R127, R126 ;  /* 0x0000007e7f7e723e */ /* 0x000fe200000010ff */
[C---:B------:R-:W-:Y:S01]  /*4d30*/  FADD.FTZ R127, -R117.reuse, R10 ;  /* 0x0000000a757f7221 */ /* 0x040fe20000010100 */
[----:B------:R-:W-:Y:S01]  /*4d40*/  FMUL.FTZ R209, R116, R209 ;  /* 0x000000d174d17220 */ /* 0x000fe20000410000 */
[----:B------:R-:W-:Y:S01]  /*4d50*/  FADD.FTZ R116, -R117, R7 ;  /* 0x0000000775747221 */ /* 0x000fe20000010100 */
[----:B------:R-:W-:Y:S01]  /*4d60*/  FMUL.FTZ R211, R208, R211 ;  /* 0x000000d3d0d37220 */ /* 0x000fe20000410000 */
[----:B------:R-:W-:Y:S01]  /*4d70*/  FMUL.FTZ R127, R206, R127 ;  /* 0x0000007fce7f7220 */ /* 0x000fe20000410000 */
[----:B------:R-:W-:Y:S01]  /*4d80*/  FMUL.FTZ R118, R205, R118 ;  /* 0x00000076cd767220 */ /* 0x000fe20000410000 */
[----:B------:R-:W-:Y:S01]  /*4d90*/  FMUL.FTZ R116, R207, R116 ;  /* 0x00000074cf747220 */ /* 0x000fe20000410000 */
[----:B------:R-:W-:Y:S01]  /*4da0*/  FMUL.FTZ R120, R211, R120 ;  /* 0x00000078d3787220 */ /* 0x000fe20000410000 */
[----:B------:R-:W-:Y:S01]  /*4db0*/  F2FP.BF16.F32.PACK_AB R123, R123, R122 ;  /* 0x0000007a7b7b723e */ /* 0x000fe200000010ff */
[----:B------:R-:W-:Y:S01]  /*4dc0*/  FMUL.FTZ R124, R127, R124 ;  /* 0x0000007c7f7c7220 */ /* 0x000fe20000410000 */
[----:B------:R-:W-:Y:S01]  /*4dd0*/  FMUL.FTZ R121, R116, R121 ;  /* 0x0000007974797220 */ /* 0x000fe20000410000 */
[C---:B------:R-:W-:Y:S01]  /*4de0*/  FADD.FTZ R116, -R117.reuse, R15 ;  /* 0x0000000f75747221 */ /* 0x040fe20000010100 */
[C---:B------:R-:W-:Y:S01]  /*4df0*/  FADD.FTZ R122, -R117.reuse, R19 ;  /* 0x00000013757a7221 */ /* 0x040fe20000010100 */
[----:B------:R-:W-:Y:S01]  /*4e00*/  FMUL.FTZ R125, R118, R125 ;  /* 0x0000007d767d7220 */ /* 0x000fe20000410000 */
[----:B-1----:R-:W-:Y:S01]  /*4e10*/  FADD.FTZ R119, -R117, R14 ;  /* 0x0000000e75777221 */ /* 0x002fe20000010100 */
[----:B------:R-:W-:Y:S01]  /*4e20*/  FMUL.FTZ R116, R203, R116 ;  /* 0x00000074cb747220 */ /* 0x000fe20000410000 */
[----:B------:R-:W-:Y:S01]  /*4e30*/  FADD.FTZ R205, -R117, R18 ;  /* 0x0000001275cd7221 */ /* 0x000fe20000010100 */
[----:B------:R-:W-:Y:S01]  /*4e40*/  F2FP.BF16.F32.PACK_AB R121, R121, R120 ;  /* 0x000000787979723e */ /* 0x000fe200000010ff */
[----:B------:R-:W-:Y:S01]  /*4e50*/  FMUL.FTZ R119, R204, R119 ;  /* 0x00000077cc777220 */ /* 0x000fe20000410000 */
[----:B------:R-:W-:Y:S01]  /*4e60*/  FMUL.FTZ R122, R201, R122 ;  /* 0x0000007ac97a7220 */ /* 0x000fe20000410000 */
[----:B------:R-:W-:Y:S01]  /*4e70*/  FMUL.FTZ R118, R197, UR10 ;  /* 0x0000000ac5767c20 */ /* 0x000fe20008410000 */
[----:B------:R-:W-:Y:S01]  /*4e80*/  FMUL.FTZ R116, R116, R129 ;  /* 0x0000008174747220 */ /* 0x000fe20000410000 */
[----:B------:R-:W-:Y:S01]  /*4e90*/  FMUL.FTZ R119, R119, R128 ;  /* 0x0000008077777220 */ /* 0x000fe20000410000 */
[----:B------:R-:W-:Y:S01]  /*4ea0*/  FMUL.FTZ R117, R230, UR10 ;  /* 0x0000000ae6757c20 */ /* 0x000fe20008410000 */
        /* <DEDUP_REMOVED lines=11> */
[----:B------:R1:W-:Y:S01]  /*4f60*/  STS [R200+-0x1c00], R125 ;  /* 0xffe4007dc8007388 */ /* 0x0003e20000000800 */
[----:B------:R-:W-:Y:S02]  /*4f70*/  F2FP.BF16.F32.PACK_AB R118, R117, R118 ;  /* 0x000000767576723e */ /* 0x000fe400000010ff */
[----:B------:R-:W-:Y:S03]  /*4f80*/  LEA R228, R220, UR4, 0x1 ;  /* 0x00000004dce47c11 */ /* 0x000fe6000f8e08ff */
[----:B------:R-:W-:Y:S01]  /*4f90*/  STS [R199+-0x2000], R126 ;  /* 0xffe0007ec7007388 */ /* 0x000fe20000000800 */
[----:B------:R-:W-:Y:S05]  /*4fa0*/  LOP3.LUT R231, R218, 0x400, R3, 0xf8, !PT ;  /* 0x00000400dae77812 */ /* 0x000fea00078ef803 */
[----:B------:R-:W-:Y:S01]  /*4fb0*/  STS [R199+-0x1c00], R120 ;  /* 0xffe40078c7007388 */ /* 0x000fe20000000800 */
[----:B------:R-:W-:Y:S05]  /*4fc0*/  LOP3.LUT R231, R231, R0, RZ, 0xfc, !PT ;  /* 0x00000000e7e77212 */ /* 0x000fea00078efcff */
[----:B------:R-:W-:Y:S01]  /*4fd0*/  STS [R131+-0x2000], R130 ;  /* 0xffe0008283007388 */ /* 0x000fe20000000800 */
[----:B------:R-:W-:Y:S05]  /*4fe0*/  LEA R231, R231, UR4, 0x1 ;  /* 0x00000004e7e77c11 */ /* 0x000fea000f8e08ff */
[----:B------:R-:W-:Y:S01]  /*4ff0*/  STS [R131+-0x1c00], R118 ;  /* 0xffe4007683007388 */ /* 0x000fe20000000800 */
[----:B------:R-:W-:Y:S01]  /*5000*/  BAR.SYNC.DEFER_BLOCKING 0x0 ;  /* 0x0000000000007b1d */ /* 0x000fe20000010000 */
[----:B-1----:R-:W-:Y:S05]  /*5010*/  IADD3 R200, PT, PT, R216, R93, RZ ;  /* 0x0000005dd8c87210 */ /* 0x002fea0007ffe0ff */
        /* <DEDUP_REMOVED lines=117> */
.L_x_762:
        /* <DEDUP_REMOVED lines=107> */
[----:B------:R-:W-:Y:S03]  /*5e20*/  LEA R212, P0, R251, R204, 0x5 ;  /* 0x000000ccfbd47211 */ /* 0x000fe600078028ff */
[----:B------:R-:W-:Y:S04]  /*5e30*/  HMMA.16816.F32.BF16 R128, R200, R206, R128 ;  /* 0x000000cec880723c */ /* 0x000fe80000041880 */
[--C-:B------:R-:W-:Y:S02]  /*5e40*/  SHF.R.U32.HI R201, RZ, 0x1, R217.reuse ;  /* 0x00000001ffc97819 */ /* 0x100fe400000116d9 */
[----:B------:R-:W-:Y:S02]  /*5e50*/  SHF.R.U32.HI R200, RZ, 0x2, R217 ;  /* 0x00000002ffc87819 */ /* 0x000fe400000116d9 */
[----:B------:R-:W-:Y:S02]  /*5e60*/  @P3 LOP3.LUT R201, R201, 0x30, RZ, 0xc0, !PT ;  /* 0x00000030c9c93812 */ /* 0x000fe400078ec0ff */
[----:B------:R-:W-:Y:S02]  /*5e70*/  LEA.HI.X.SX32 R213, R251, R205, 0x5, P0 ;  /* 0x000000cdfbd57211 */ /* 0x000fe400000f2eff */
        /* <DEDUP_REMOVED lines=283> */
.L_x_763:
        /* <DEDUP_REMOVED lines=231> */
.L_x_765:
        /* <DEDUP_REMOVED lines=12> */
.L_x_766:
[----:B------:R-:W2:Y:S01]  /*7f60*/  LDCU.64 UR8, c[0x0][0x5c8] ;  /* 0x0000b900ff0877ac */ /* 0x000ea20008000a00 */
[----:B------:R-:W-:-:S04]  /*7f70*/  UIADD3 UR12, UPT, UPT, UR44, UR45, URZ ;  /* 0x0000002d2c0c7290 */ /* 0x000fc8000fffe0ff */
[----:B--2---:R-:W-:Y:S02]  /*7f80*/  UIMAD.WIDE.U32 UR20, UR12, UR8, URZ ;  /* 0x000000080c1472a5 */ /* 0x004fe4000f8e00ff */
[----:B------:R-:W-:-:S04]  /*7f90*/  UIMAD UR12, UR12, UR9, URZ ;  /* 0x000000090c0c72a4 */ /* 0x000fc8000f8e02ff */
[----:B------:R-:W-:-:S06]  /*7fa0*/  UIADD3 UR12, UPT, UPT, UR21, UR12, URZ ;  /* 0x0000000c150c7290 */ /* 0x000fcc000fffe0ff */
[----:B------:R-:W-:-:S07]  /*7fb0*/  MOV R4, UR12 ;  /* 0x0000000c00047c02 */ /* 0x000fce0008000f00 */
.L_x_767:
        /* <DEDUP_REMOVED lines=56> */
.L_x_769:
[----:B------:R-:W-:Y:S05]  /*8340*/  BSYNC.RECONVERGENT B0 ;  /* 0x0000000000007941 */ /* 0x000fea0003800200 */
.L_x_768:
        /* <DEDUP_REMOVED lines=16> */
.L_x_771:
[----:B------:R-:W-:Y:S05]  /*8450*/  BSYNC.RECONVERGENT B0 ;  /* 0x0000000000007941 */ /* 0x000fea0003800200 */
.L_x_770:
        /* <DEDUP_REMOVED lines=20> */
.L_x_773:
[----:B------:R-:W-:Y:S05]  /*85a0*/  BSYNC.RECONVERGENT B0 ;  /* 0x0000000000007941 */ /* 0x000fea0003800200 */
.L_x_772:
        /* <DEDUP_REMOVED lines=13> */
.L_x_761:
[----:B------:R-:W-:Y:S05]  /*8680*/  BSYNC.RECONVERGENT B1 ;  /* 0x0000000000017941 */ /* 0x000fea0003800200 */
.L_x_739:
        /* <DEDUP_REMOVED lines=11> */
.L_x_775:
        /* <DEDUP_REMOVED lines=12> */
.L_x_1274:


//--------------------- .text._ZN5flash44flash_bwd_dq_dk_dv_loop_seqk_parallel_kernelI23Flash_bwd_kernel_traitsILi256ELi64ELi64ELi8ELi4ELi2ELi2ELb0ELb1EN7cutlass10bfloat16_tE19Flash_kernel_traitsILi256ELi64ELi64ELi8ES3_EELb1ELb1ELb0ELb1ELb0ELb0ELb0EEEvNS_16Flash_bwd_paramsE --------------------------
	.section	.text._ZN5flash44flash_bwd_dq_dk_dv_loop_seqk_parallel_kernelI23Flash_bwd_kernel_traitsILi256ELi64ELi64ELi8ELi4ELi2ELi2ELb0ELb1EN7cutlass10bfloat16_tE19Flash_kernel_traitsILi256ELi64ELi64ELi8ES3_EELb1ELb1ELb0ELb1ELb0ELb0ELb0EEEvNS_16Flash_bwd_paramsE,"ax",@progbits
	.align	128
        .global         _ZN5flash44flash_bwd_dq_dk_dv_loop_seqk_parallel_kernelI23Flash_bwd_kernel_traitsILi256ELi64ELi64ELi8ELi4ELi2ELi2ELb0ELb1EN7cutlass10bfloat16_tE19Flash_kernel_traitsILi256ELi64ELi64ELi8ES3_EELb1ELb1ELb0ELb1ELb0ELb0ELb0EEEvNS_16Flash_bwd_paramsE
        .type           _ZN5flash44flash_bwd_dq_dk_dv_loop_seqk_parallel_kernelI23Flash_bwd_kernel_traitsILi256ELi64ELi64ELi8ELi4ELi2ELi2ELb0ELb1EN7cutlass10bfloat16_tE19Flash_kernel_traitsILi256ELi64ELi64ELi8ES3_EELb1ELb1ELb0ELb1ELb0ELb0ELb0EEEvNS_16Flash_bwd_paramsE,@function
        .size           _ZN5flash44flash_bwd_dq_dk_dv_loop_seqk_parallel_kernelI23Flash_bwd_kernel_traitsILi256ELi64ELi64ELi8ELi4ELi2ELi2ELb0ELb1EN7cutlass10bfloat16_tE19Flash_kernel_traitsILi256ELi64ELi64ELi8ES3_EELb1ELb1ELb0ELb1ELb0ELb0ELb0EEEvNS_16Flash_bwd_paramsE,(.L_x_1275 - _ZN5flash44flash_bwd_dq_dk_dv_loop_seqk_parallel_kernelI23Flash_bwd_kernel_traitsILi256ELi64ELi64ELi8ELi4ELi2ELi2ELb0ELb1EN7cutlass10bfloat16_tE19Flash_kernel_traitsILi256ELi64ELi64ELi8ES3_EELb1ELb1ELb0ELb1ELb0ELb0ELb0EEEvNS_16Flash_bwd_paramsE)
        .other          _ZN5flash44flash_bwd_dq_dk_dv_loop_seqk_parallel_kernelI23Flash_bwd_kernel_traitsILi256ELi64ELi64ELi8ELi4ELi2ELi2ELb0ELb1EN7cutlass10bfloat16_tE19Flash_kernel_traitsILi256ELi64ELi64ELi8ES3_EELb1ELb1ELb0ELb1ELb0ELb0ELb0EEEvNS_16Flash_bwd_paramsE,@"STO_CUDA_ENTRY STV_DEFAULT"
_ZN5flash44flash_bwd_dq_dk_dv_loop_seqk_parallel_kernelI23Flash_bwd_kernel_traitsILi256ELi64ELi64ELi8ELi4ELi2ELi2ELb0ELb1EN7cutlass10bfloat16_tE19Flash_kernel_traitsILi256ELi64ELi64ELi8ES3_EELb1ELb1ELb0ELb1ELb0ELb0ELb0EEEvNS_16Flash_bwd_paramsE:
.text._ZN5flash44flash_bwd_dq_dk_dv_loop_seqk_parallel_kernelI23Flash_bwd_kernel_traitsILi256ELi64ELi64ELi8ELi4ELi2ELi2ELb0ELb1EN7cutlass10bfloat16_tE19Flash_kernel_traitsILi256ELi64ELi64ELi8ES3_EELb1ELb1ELb0ELb1ELb0ELb0ELb0EEEvNS_16Flash_bwd_paramsE:
        /* <DEDUP_REMOVED lines=49> */
.L_x_832:
[----:B--2---:R-:W2:Y:S01]  /*0310*/  LDCU.64 UR8, c[0x0][0x478] ;  /* 0x00008f00ff0877ac */ /* 0x004ea20008000a00 */
        /* <DEDUP_REMOVED lines=9> */
[----:B--2---:R-:W-:Y:S01]  /*03b0*/  UISETP.NE.U32.AND UP0, UPT, UR8, URZ, UPT ;  /* 0x000000ff0800728c */ /* 0x004fe2000bf05070 */
[----:B------:R-:W-:Y:S02]  /*03c0*/  PLOP3.LUT P3, PT, PT, PT, UP2, 0x80, 0x8 ;  /* 0x000000000008781c */ /* 0x000fe40003f6f028 */
[----:B------:R-:W2:Y:S01]  /*03d0*/  @P1 LDG.E R3, desc[UR36][R2.64] ;  /* 0x0000002402031981 */ /* 0x000ea2000c1e1900 */
[----:B------:R-:W-:-:S06]  /*03e0*/  UISETP.NE.AND.EX UP0, UPT, UR9, URZ, UPT, UP0 ;  /* 0x000000ff0900728c */ /* 0x000fcc000bf05300 */
[----:B------:R-:W-:-:S05]  /*03f0*/  PLOP3.LUT P0, PT, PT, PT, UP0, 0x80, 0x8 ;  /* 0x000000000008781c */ /* 0x000fca0003f0f008 */
[----:B------:R-:W-:Y:S01]  /*0400*/  @UP0 ULEA UR14, UP1, UR28, UR8, 0x2 ;  /* 0x000000081c0e0291 */ /* 0x000fe2000f8210ff */
[----:B------:R-:W-:Y:S01]  /*0410*/  IMAD.U32 R6, RZ, RZ, UR12 ;  /* 0x0000000cff067e24 */ /* 0x000fe2000f8e00ff */
[----:B------:R-:W1:Y:S02]  /*0420*/  @!UP0 LDCU UR11, c[0x0][0x43c] ;  /* 0x00008780ff0b87ac */ /* 0x000e640008000800 */
[----:B------:R-:W-:Y:S02]  /*0430*/  @UP0 ULEA.HI.X UR15, UR28, UR9, URZ, 0x2, UP1 ;  /* 0x000000091c0f0291 */ /* 0x000fe400088f14ff */
[----:B------:R-:W-:Y:S01]  /*0440*/  IMAD.U32 R4, RZ, RZ, UR14 ;  /* 0x0000000eff047e24 */ /* 0x000fe2000f8e00ff */
[----:B------:R-:W5:Y:S01]  /*0450*/  @!UP0 LDCU.64 UR8, c[0x0][0x488] ;  /* 0x00009100ff0887ac */ /* 0x000f620008000a00 */
[----:B------:R-:W-:Y:S02]  /*0460*/  IMAD.U32 R7, RZ, RZ, UR13 ;  /* 0x0000000dff077e24 */ /* 0x000fe4000f8e00ff */
[----:B------:R-:W-:-:S03]  /*0470*/  IMAD.U32 R5, RZ, RZ, UR15 ;  /* 0x0000000fff057e24 */ /* 0x000fc6000f8e00ff */
[----:B----4-:R-:W4:Y:S04]  /*0480*/  @P2 LDG.E R2, desc[UR36][R6.64+0x4] ;  /* 0x0000042406022981 */ /* 0x010f28000c1e1900 */
[----:B------:R-:W3:Y:S01]  /*0490*/  @P0 LDG.E R0, desc[UR36][R4.64] ;  /* 0x0000002404000981 */ /* 0x000ee2000c1e1900 */
[----:B------:R-:W-:Y:S01]  /*04a0*/  UMOV UR42, URZ ;  /* 0x000000ff002a7c82 */ /* 0x000fe20008000000 */
[----:B------:R-:W-:Y:S01]  /*04b0*/  UMOV UR19, 0xffffffff ;  /* 0xffffffff00137882 */ /* 0x000fe20000000000 */
[----:B------:R-:W-:Y:S01]  /*04c0*/  UMOV UR44, 0xffffffff ;  /* 0xffffffff002c7882 */ /* 0x000fe20000000000 */
[----:B-----5:R-:W-:-:S04]  /*04d0*/  @!UP0 UISETP.NE.U32.AND UP1, UPT, UR8, URZ, UPT ;  /* 0x000000ff0800828c */ /* 0x020fc8000bf25070 */
[----:B------:R-:W-:Y:S02]  /*04e0*/  @!UP0 UISETP.NE.AND.EX UP1, UPT, UR9, URZ, UPT, UP1 ;  /* 0x000000ff0900828c */ /* 0x000fe4000bf25310 */
[----:B------:R-:W-:Y:S02]  /*04f0*/  USHF.L.U32 UR31, UR45, 0x6, URZ ;  /* 0x000000062d1f7899 */ /* 0x000fe400080006ff */
[----:B-1----:R-:W-:Y:S01]  /*0500*/  @!UP0 USEL UR9, UR11, URZ, UP1 ;  /* 0x000000ff0b098287 */ /* 0x002fe20008800000 */
[----:B------:R1:W5:Y:S02]  /*0510*/  @P4 LDG.E R4, desc[UR36][R6.64] ;  /* 0x0000002406044981 */ /* 0x000364000c1e1900 */
[----:B-1----:R-:W-:Y:S02]  /*0520*/  IMAD.U32 R6, RZ, RZ, UR46 ;  /* 0x0000002eff067e24 */ /* 0x002fe4000f8e00ff */
[----:B------:R-:W-:-:S05]  /*0530*/  IMAD.U32 R7, RZ, RZ, UR47 ;  /* 0x0000002fff077e24 */ /* 0x000fca000f8e00ff */
[----:B------:R-:W5:Y:S01]  /*0540*/  @!P3 LDG.E R6, desc[UR36][R6.64] ;  /* 0x000000240606b981 */ /* 0x000f62000c1e1900 */
[----:B--2---:R-:W-:Y:S02]  /*0550*/  @P1 R2UR UR42, R3 ;  /* 0x00000000032a12ca */ /* 0x004fe400000e0000 */
[----:B----4-:R-:W-:Y:S02]  /*0560*/  @P2 R2UR UR8, R2 ;  /* 0x00000000020822ca */ /* 0x010fe400000e0000 */
[----:B---3--:R-:W-:-:S13]  /*0570*/  @P0 R2UR UR41, R0 ;  /* 0x00000000002902ca */ /* 0x008fda00000e0000 */
[----:B------:R-:W-:Y:S01]  /*0580*/  @UP0 UIADD3 UR41, UPT, UPT, UR41, -UR42, URZ ;  /* 0x8000002a29290290 */ /* 0x000fe2000fffe0ff */
[----:B-----5:R-:W-:Y:S02]  /*0590*/  @P4 R2UR UR19, R4 ;  /* 0x00000000041342ca */ /* 0x020fe400000e0000 */
        /* <DEDUP_REMOVED lines=11> */
.L_x_776:
        /* <DEDUP_REMOVED lines=34> */
.L_x_778:
[----:B------:R-:W1:Y:S01]  /*0870*/  LDCU.64 UR14, c[0x0][0x3b8] ;  /* 0x00007700ff0e77ac */ /* 0x000e620008000a00 */
[----:B------:R-:W-:-:S04]  /*0880*/  UIADD3 UR8, UPT, UPT, UR42, UR44, URZ ;  /* 0x0000002c2a087290 */ /* 0x000fc8000fffe0ff */
[----:B-1----:R-:W-:Y:S02]  /*0890*/  UIMAD.WIDE.U32 UR54, UR8, UR14, URZ ;  /* 0x0000000e083672a5 */ /* 0x002fe4000f8e00ff */
[----:B------:R-:W-:-:S04]  /*08a0*/  UIMAD UR8, UR8, UR15, URZ ;  /* 0x0000000f080872a4 */ /* 0x000fc8000f8e02ff */
[----:B------:R-:W-:-:S06]  /*08b0*/  UIADD3 UR8, UPT, UPT, UR55, UR8, URZ ;  /* 0x0000000837087290 */ /* 0x000fcc000fffe0ff */
[----:B------:R-:W-:Y:S02]  /*08c0*/  MOV R6, UR8 ;  /* 0x0000000800067c02 */ /* 0x000fe40008000f00 */
.L_x_779:
        /* <DEDUP_REMOVED lines=42> */
.L_x_780:
[----:B------:R-:W1:Y:S01]  /*0b70*/  LDCU.64 UR12, c[0x0][0x3c0] ;  /* 0x00007800ff0c77ac */ /* 0x000e620008000a00 */
[----:B------:R-:W-:-:S04]  /*0b80*/  UIADD3 UR8, UPT, UPT, UR42, UR44, URZ ;  /* 0x0000002c2a087290 */ /* 0x000fc8000fffe0ff */
[----:B-1----:R-:W-:Y:S02]  /*0b90*/  UIMAD.WIDE.U32 UR10, UR8, UR12, URZ ;  /* 0x0000000c080a72a5 */ /* 0x002fe4000f8e00ff */
[----:B------:R-:W-:-:S04]  /*0ba0*/  UIMAD UR8, UR8, UR13, URZ ;  /* 0x0000000d080872a4 */ /* 0x000fc8000f8e02ff */
[----:B------:R-:W-:Y:S01]  /*0bb0*/  UIADD3 UR8, UPT, UPT, UR11, UR8, URZ ;  /* 0x000000080b087290 */ /* 0x000fe2000fffe0ff */
[----:B------:R-:W-:-:S05]  /*0bc0*/  UMOV UR52, UR10 ;  /* 0x0000000a00347c82 */ /* 0x000fca0008000000 */
[----:B------:R-:W-:-:S07]  /*0bd0*/  MOV R8, UR8 ;  /* 0x0000000800087c02 */ /* 0x000fce0008000f00 */
.L_x_781:
        /* <DEDUP_REMOVED lines=28> */
.L_x_782:
[----:B------:R-:W-:Y:S02]  /*0da0*/  IMAD R0, R23, UR19, RZ ;  /* 0x0000001317007c24 */ /* 0x000fe4000f8e02ff */
[----:B------:R-:W-:-:S05]  /*0db0*/  IMAD.WIDE.U32 R14, R22, UR19, RZ ;  /* 0x00000013160e7c25 */ /* 0x000fca000f8e00ff */
[----:B------:R-:W-:-:S07]  /*0dc0*/  IADD3 R0, PT, PT, R15, R0, RZ ;  /* 0x000000000f007210 */ /* 0x000fce0007ffe0ff */
.L_x_783:
        /* <DEDUP_REMOVED lines=20> */
.L_x_784:
[----:B------:R-:W1:Y:S01]  /*0f10*/  LDCU UR56, c[0x0][0x434] ;  /* 0x00008680ff3877ac */ /* 0x000e620008000800 */
[----:B------:R-:W-:-:S04]  /*0f20*/  UIMAD UR8, UR28, UR48, UR27 ;  /* 0x000000301c0872a4 */ /* 0x000fc8000f8e021b */
[----:B-1----:R-:W-:-:S12]  /*0f30*/  UIMAD UR56, UR8, UR56, URZ ;  /* 0x00000038083872a4 */ /* 0x002fd8000f8e02ff */
.L_x_785:
        /* <DEDUP_REMOVED lines=10> */
.L_x_786:
[----:B------:R-:W1:Y:S01]  /*0fe0*/  LDCU UR55, c[0x0][0x444] ;  /* 0x00008880ff3777ac */ /* 0x000e620008000800 */
[----:B------:R-:W-:-:S04]  /*0ff0*/  UIMAD UR8, UR28, UR48, UR27 ;  /* 0x000000301c0872a4 */ /* 0x000fc8000f8e021b */
[----:B-1----:R-:W-:-:S12]  /*1000*/  UIMAD UR55, UR8, UR55, URZ ;  /* 0x00000037083772a4 */ /* 0x002fd8000f8e02ff */
.L_x_787:
[----:B------:R-:W1:Y:S01]  /*1010*/  LDCU UR9, c[0x0][0x508] ;  /* 0x0000a100ff0977ac */ /* 0x000e620008000800 */
[----:B------:R-:W2:Y:S01]  /*1020*/  S2R R227, SR_TID.X ;  /* 0x0000000000e37919 */ /* 0x000ea20000002100 */
[----:B------:R-:W3:Y:S01]  /*1030*/  LDC.64 R2, c[0x0][0x3b0] ;  /* 0x0000ec00ff027b82 */ /* 0x000ee20000000a00 */
[----:B------:R-:W-:Y:S01]  /*1040*/  MOV R21, RZ ;  /* 0x000000ff00157202 */ /* 0x000fe20000000f00 */
[----:B------:R-:W-:Y:S01]  /*1050*/  UIADD3 UR51, UPT, UPT, UR31, UR43, URZ ;  /* 0x0000002b1f337290 */ /* 0x000fe2000fffe0ff */
[----:B------:R-:W-:Y:S01]  /*1060*/  IMAD R13, R13, UR48, RZ ;  /* 0x000000300d0d7c24 */ /* 0x000fe2000f8e02ff */
[----:B------:R-:W-:Y:S01]  /*1070*/  ISETP.NE.AND P3, PT, RZ, UR57, PT ;  /* 0x00000039ff007c0c */ /* 0x000fe2000bf65270 */
[----:B------:R-:W4:Y:S01]  /*1080*/  LDCU.64 UR60, c[0x0][0x5e8] ;  /* 0x0000bd00ff3c77ac */ /* 0x000f220008000a00 */
[----:B------:R-:W-:Y:S01]  /*1090*/  BSSY.RECONVERGENT B1, `(.L_x_777) ;  /* 0x000094d000017945 */ /* 0x000fe20003800200 */
[----:B------:R-:W-:Y:S02]  /*10a0*/  UIADD3 UR55, UPT, UPT, UR53, UR55, URZ ;  /* 0x0000003735377290 */ /* 0x000fe4000fffe0ff */
[----:B------:R-:W-:-:S02]  /*10b0*/  UIADD3 UR56, UPT, UPT, UR53, UR56, URZ ;  /* 0x0000003835387290 */ /* 0x000fc4000fffe0ff */
[----:B-1----:R-:W-:-:S04]  /*10c0*/  UIADD3 UR9, UPT, UPT, UR51, -UR9, -UR41 ;  /* 0x8000000933097290 */ /* 0x002fc8000fffe829 */
[----:B------:R-:W-:Y:S02]  /*10d0*/  USHF.R.S32.HI UR8, URZ, 0x1f, UR9 ;  /* 0x0000001fff087899 */ /* 0x000fe40008011409 */
[----:B----4-:R-:W-:Y:S01]  /*10e0*/  UIMAD.WIDE UR60, UR55, 0x4, UR60 ;  /* 0x00000004373c78a5 */ /* 0x010fe2000f8e023c */
[----:B---3--:R-:W-:Y:S01]  /*10f0*/  IMAD R9, R2, UR17, RZ ;  /* 0x0000001102097c24 */ /* 0x008fe2000f8e02ff */
[----:B------:R-:W-:-:S03]  /*1100*/  ULEA.HI UR8, UR8, UR9, URZ, 0x6 ;  /* 0x0000000908087291 */ /* 0x000fc6000f8f30ff */
[----:B------:R-:W-:Y:S01]  /*1110*/  IMAD R9, R3, UR53, R9 ;  /* 0x0000003503097c24 */ /* 0x000fe2000f8e0209 */
        /* <DEDUP_REMOVED lines=9> */
[----:B------:R-:W3:Y:S01]  /*11b0*/  LDCU.64 UR20, c[0x0][0x3c8] ;  /* 0x00007900ff1477ac */ /* 0x000ee20008000a00 */
[----:B------:R-:W-:Y:S01]  /*11c0*/  IADD3 R14, P1, P0, R22, R14, R7 ;  /* 0x0000000e160e7210 */ /* 0x000fe2000783e007 */
[----:B------:R-:W-:Y:S01]  /*11d0*/  IMAD.WIDE.U32 R22, R2, UR53, R20 ;  /* 0x0000003502167c25 */ /* 0x000fe2000f8e0014 */
[----:B------:R-:W-:Y:S01]  /*11e0*/  SHF.R.S32.HI R7, RZ, 0x1f, R7 ;  /* 0x0000001fff077819 */ /* 0x000fe20000011407 */
[----:B------:R-:W-:-:S02]  /*11f0*/  UISETP.GT.AND UP0, UPT, UR40, UR50, UPT ;  /* 0x000000322800728c */ /* 0x000fc4000bf04270 */
[----:B-1----:R-:W-:Y:S01]  /*1200*/  IMAD.U32 R24, RZ, RZ, UR8 ;  /* 0x00000008ff187e24 */ /* 0x002fe2000f8e00ff */
[----:B------:R-:W-:Y:S01]  /*1210*/  UIMAD UR19, UR17, UR8, URZ ;  /* 0x00000008111372a4 */ /* 0x000fe2000f8e02ff */
[----:B------:R-:W-:Y:S01]  /*1220*/  IMAD.U32 R18, RZ, RZ, UR10 ;  /* 0x0000000aff127e24 */ /* 0x000fe2000f8e00ff */
[----:B------:R-:W-:Y:S01]  /*1230*/  IADD3.X R12, PT, PT, R12, R0, R7, P1, P0 ;  /* 0x000000000c0c7210 */ /* 0x000fe20000fe0407 */
[----:B------:R-:W-:Y:S01]  /*1240*/  IMAD.WIDE.U32 R24, R24, UR53, R10 ;  /* 0x0000003518187c25 */ /* 0x000fe2000f8e000a */
[----:B------:R-:W-:Y:S01]  /*1250*/  UIMAD UR19, UR53, UR9, UR19 ;  /* 0x00000009351372a4 */ /* 0x000fe2000f8e0213 */
[----:B------:R-:W1:Y:S01]  /*1260*/  LDC.64 R10, c[0x0][0x5f8] ;  /* 0x00017e00ff0a7b82 */ /* 0x000e620000000a00 */
[----:B------:R-:W-:Y:S01]  /*1270*/  LOP3.LUT R7, R227, 0x1f, RZ, 0xc0, !PT ;  /* 0x0000001fe3077812 */ /* 0x000fe200078ec0ff */
[----:B------:R-:W-:Y:S01]  /*1280*/  IMAD.U32 R16, RZ, RZ, UR11 ;  /* 0x0000000bff107e24 */ /* 0x000fe2000f8e00ff */
[----:B------:R-:W-:Y:S01]  /*1290*/  SHF.R.U32.HI R0, RZ, 0x5, R227 ;  /* 0x00000005ff007819 */ /* 0x000fe200000116e3 */
[----:B------:R-:W4:Y:S01]  /*12a0*/  LDCU.64 UR10, c[0x0][0x570] ;  /* 0x0000ae00ff0a77ac */ /* 0x000f220008000a00 */
[----:B------:R-:W-:Y:S01]  /*12b0*/  VIADD R25, R25, UR19 ;  /* 0x0000001319197c36 */ /* 0x000fe20008000000 */
[----:B------:R-:W-:Y:S01]  /*12c0*/  IADD3 R22, P0, PT, R22, UR16, RZ ;  /* 0x0000001016167c10 */ /* 0x000fe2000ff1e0ff */
[----:B------:R-:W5:Y:S01]  /*12d0*/  LDCU.64 UR16, c[0x0][0x550] ;  /* 0x0000aa00ff1077ac */ /* 0x000f620008000a00 */
[----:B------:R-:W-:-:S02]  /*12e0*/  IMAD.WIDE.U32 R18, R18, UR27, R24 ;  /* 0x0000001b12127c25 */ /* 0x000fc4000f8e0018 */
[----:B------:R-:W-:Y:S01]  /*12f0*/  IADD3.X R23, PT, PT, R23, UR18, R9, P0, !PT ;  /* 0x0000001217177c10 */ /* 0x000fe200087fe409 */
[----:B------:R-:W2:Y:S01]  /*1300*/  LDCU.64 UR18, c[0x0][0x380] ;  /* 0x00007000ff1277ac */ /* 0x000ea20008000a00 */
[----:B------:R-:W-:Y:S02]  /*1310*/  IMAD R17, R16, UR27, R19 ;  /* 0x0000001b10117c24 */ /* 0x000fe4000f8e0213 */
[----:B------:R-:W-:Y:S02]  /*1320*/  IMAD.MOV.U32 R16, RZ, RZ, R18 ;  /* 0x000000ffff107224 */ /* 0x000fe400078e0012 */
[C---:B------:R-:W-:Y:S02]  /*1330*/  IMAD R15, R13.reuse, R0, R7 ;  /* 0x000000000d0f7224 */ /* 0x040fe400078e0207 */
[----:B------:R-:W-:Y:S02]  /*1340*/  IMAD.SHL.U32 R13, R13, 0x40, RZ ;  /* 0x000000400d0d7824 */ /* 0x000fe400078e00ff */
[----:B-1----:R-:W-:-:S04]  /*1350*/  IMAD.WIDE.U32 R18, R10, UR25, RZ ;  /* 0x000000190a127c25 */ /* 0x002fc8000f8e00ff */
[----:B------:R-:W-:Y:S01]  /*1360*/  IMAD R10, R11, UR25, R19 ;  /* 0x000000190b0a7c24 */ /* 0x000fe2000f8e0213 */
[----:B------:R-:W-:Y:S01]  /*1370*/  SEL R9, R18, RZ, P3 ;  /* 0x000000ff12097207 */ /* 0x000fe20001800000 */
[----:B---3--:R-:W-:Y:S01]  /*1380*/  IMAD.U32 R18, RZ, RZ, UR20 ;  /* 0x00000014ff127e24 */ /* 0x008fe2000f8e00ff */
[----:B------:R-:W-:Y:S01]  /*1390*/  USHF.L.U64.HI UR20, UR8, 0x5, UR9 ;  /* 0x0000000508147899 */ /* 0x000fe20008010209 */
[----:B------:R-:W-:Y:S01]  /*13a0*/  IMAD.U32 R11, RZ, RZ, UR21 ;  /* 0x00000015ff0b7e24 */ /* 0x000fe2000f8e00ff */
[----:B------:R-:W-:Y:S01]  /*13b0*/  IADD3 R14, P1, P0, R15, R14, R9 ;  /* 0x0000000e0f0e7210 */ /* 0x000fe2000783e009 */
[----:B------:R-:W-:Y:S01]  /*13c0*/  IMAD.WIDE.U32 R18, R18, UR27, R22 ;  /* 0x0000001b12127c25 */ /* 0x000fe2000f8e0016 */
[----:B------:R-:W-:Y:S02]  /*13d0*/  SHF.R.U32.HI R9, RZ, 0x3, R227 ;  /* 0x00000003ff097819 */ /* 0x000fe400000116e3 */
[----:B------:R-:W-:Y:S01]  /*13e0*/  SHF.R.S32.HI R15, RZ, 0x1f, R15 ;  /* 0x0000001fff0f7819 */ /* 0x000fe2000001140f */
[----:B------:R-:W-:Y:S01]  /*13f0*/  IMAD R19, R11, UR27, R19 ;  /* 0x0000001b0b137c24 */ /* 0x000fe2000f8e0213 */
[----:B------:R-:W-:Y:S01]  /*1400*/  SEL R10, R10, RZ, P3 ;  /* 0x000000ff0a0a7207 */ /* 0x000fe20001800000 */
[----:B------:R-:W-:-:S03]  /*1410*/  IMAD.WIDE.U32 R16, R9, UR8, R16 ;  /* 0x0000000809107c25 */ /* 0x000fc6000f8e0010 */
[----:B------:R-:W-:Y:S01]  /*1420*/  IADD3.X R12, PT, PT, R15, R12, R10, P1, P0 ;  /* 0x0000000c0f0c7210 */ /* 0x000fe20000fe040a */
[C---:B------:R-:W-:Y:S01]  /*1430*/  IMAD R11, R9.reuse, UR9, R17 ;  /* 0x00000009090b7c24 */ /* 0x040fe2000f8e0211 */
[C---:B-----5:R-:W-:Y:S01]  /*1440*/  LEA R28, P2, R16.reuse, UR16, 0x1 ;  /* 0x00000010101c7c11 */ /* 0x060fe2000f8408ff */
[----:B------:R-:W-:Y:S01]  /*1450*/  IMAD.WIDE.U32 R18, R9, R2, R18 ;  /* 0x0000000209127225 */ /* 0x000fe200078e0012 */
[----:B------:R-:W-:Y:S01]  /*1460*/  IADD3 R10, P0, PT, R13, R14, RZ ;  /* 0x0000000e0d0a7210 */ /* 0x000fe20007f1e0ff */
[----:B------:R-:W-:Y:S01]  /*1470*/  USHF.L.U32 UR16, UR8, 0x5, URZ ;  /* 0x0000000508107899 */ /* 0x000fe200080006ff */
[----:B------:R-:W-:Y:S01]  /*1480*/  LEA.HI.X R29, R16, UR17, R11, 0x1, P2 ;  /* 0x00000011101d7c11 */ /* 0x000fe200090f0c0b */
[----:B------:R-:W-:Y:S01]  /*1490*/  IMAD R11, R9, R3, R19 ;  /* 0x00000003090b7224 */ /* 0x000fe200078e0213 */
[C---:B--2---:R-:W-:Y:S02]  /*14a0*/  LEA R26, P1, R18.reuse, UR18, 0x1 ;  /* 0x00000012121a7c11 */ /* 0x044fe4000f8208ff */
[----:B------:R-:W-:Y:S01]  /*14b0*/  LEA.HI.X.SX32 R12, R13, R12, 0x1, P0 ;  /* 0x0000000c0d0c7211 */ /* 0x000fe200000f0eff */
[----:B------:R1:W-:Y:S01]  /*14c0*/  STL.64 [R1+0x8], R28 ;  /* 0x0000081c01007387 */ /* 0x0003e20000100a00 */
[----:B------:R-:W-:Y:S01]  /*14d0*/  LEA.HI.X R27, R18, UR19, R11, 0x1, P1 ;  /* 0x00000013121b7c11 */ /* 0x000fe200088f0c0b */
[C---:B------:R-:W-:Y:S01]  /*14e0*/  VIADD R13, R9.reuse, 0x20 ;  /* 0x00000020090d7836 */ /* 0x040fe20000000000 */
[----:B----4-:R-:W-:Y:S01]  /*14f0*/  LEA R238, P0, R10, UR10, 0x2 ;  /* 0x0000000a0aee7c11 */ /* 0x010fe2000f8010ff */
[----:B------:R-:W-:Y:S01]  /*1500*/  UIMAD.WIDE UR18, UR56, 0x4, UR58 ;  /* 0x00000004381278a5 */ /* 0x000fe2000f8e023a */
[----:B------:R-:W-:Y:S01]  /*1510*/  SHF.L.U64.HI R3, R2, 0x5, R3 ;  /* 0x0000000502037819 */ /* 0x000fe20000010203 */
[----:B------:R1:W-:Y:S01]  /*1520*/  STL.64 [R1+0x10], R26 ;  /* 0x0000101a01007387 */ /* 0x0003e20000100a00 */
[----:B------:R-:W-:Y:S01]  /*1530*/  LEA.HI.X R239, R10, UR11, R12, 0x2, P0 ;  /* 0x0000000b0aef7c11 */ /* 0x000fe200080f140c */
[----:B------:R-:W-:Y:S01]  /*1540*/  UMOV UR10, UR60 ;  /* 0x0000003c000a7c82 */ /* 0x000fe20008000000 */
[----:B------:R-:W-:Y:S01]  /*1550*/  IADD3 R10, P0, PT, R9, 0x20, RZ ;  /* 0x00000020090a7810 */ /* 0x000fe20007f1e0ff */
[----:B------:R-:W-:Y:S01]  /*1560*/  UMOV UR11, UR61 ;  /* 0x0000003d000b7c82 */ /* 0x000fe20008000000 */
[----:B------:R-:W-:-:S02]  /*1570*/  SHF.L.U32 R11, R2, 0x5, RZ ;  /* 0x00000005020b7819 */ /* 0x000fc400000006ff */
[C---:B------:R-:W-:Y:S01]  /*1580*/  LOP3.LUT R16, R20.reuse, 0x40, RZ, 0xfc, !PT ;  /* 0x0000004014107812 */ /* 0x040fe200078efcff */
[----:B------:R-:W-:Y:S01]  /*1590*/  IMAD.X R2, RZ, RZ, RZ, P0 ;  /* 0x000000ffff027224 */ /* 0x000fe200000e06ff */
[C---:B------:R-:W-:Y:S02]  /*15a0*/  LOP3.LUT R15, R20.reuse, 0x80, RZ, 0xfc, !PT ;  /* 0x00000080140f7812 */ /* 0x040fe400078efcff */
[----:B------:R-:W-:Y:S01]  /*15b0*/  LOP3.LUT R14, R20, 0xc0, RZ, 0xfc, !PT ;  /* 0x000000c0140e7812 */ /* 0x000fe200078efcff */
[----:B------:R-:W-:Y:S06]  /*15c0*/  BRA.U UP0, `(.L_x_788) ;  /* 0x0000000900347547 */ /* 0x000fec000b800000 */
        /* <DEDUP_REMOVED lines=13> */
.L_x_789:
[----:B------:R-:W2:Y:S01]  /*16a0*/  LDCU.64 UR10, c[0x0][0x5c0] ;  /* 0x0000b800ff0a77ac */ /* 0x000ea20008000a00 */
[----:B------:R-:W-:-:S04]  /*16b0*/  UIADD3 UR8, UPT, UPT, UR42, UR44, URZ ;  /* 0x0000002c2a087290 */ /* 0x000fc8000fffe0ff */
[----:B--2---:R-:W-:Y:S02]  /*16c0*/  UIMAD.WIDE.U32 UR16, UR8, UR10, URZ ;  /* 0x0000000a081072a5 */ /* 0x004fe4000f8e00ff */
[----:B------:R-:W-:-:S04]  /*16d0*/  UIMAD UR8, UR8, UR11, URZ ;  /* 0x0000000b080872a4 */ /* 0x000fc8000f8e02ff */
[----:B------:R-:W-:-:S06]  /*16e0*/  UIADD3 UR8, UPT, UPT, UR17, UR8, URZ ;  /* 0x0000000811087290 */ /* 0x000fcc000fffe0ff */
[----:B------:R-:W-:Y:S02]  /*16f0*/  MOV R3, UR8 ;  /* 0x0000000800037c02 */ /* 0x000fe40008000f00 */
.L_x_790:
        /* <DEDUP_REMOVED lines=13> */
.L_x_791:
[----:B------:R-:W2:Y:S01]  /*17d0*/  LDCU.64 UR8, c[0x0][0x5c8] ;  /* 0x0000b900ff0877ac */ /* 0x000ea20008000a00 */
[----:B------:R-:W-:-:S04]  /*17e0*/  UIADD3 UR42, UPT, UPT, UR42, UR44, URZ ;  /* 0x0000002c2a2a7290 */ /* 0x000fc8000fffe0ff */
[----:B--2---:R-:W-:Y:S02]  /*17f0*/  UIMAD.WIDE.U32 UR14, UR42, UR8, URZ ;  /* 0x000000082a0e72a5 */ /* 0x004fe4000f8e00ff */
[----:B------:R-:W-:-:S04]  /*1800*/  UIMAD UR42, UR42, UR9, URZ ;  /* 0x000000092a2a72a4 */ /* 0x000fc8000f8e02ff */
[----:B------:R-:W-:-:S06]  /*1810*/  UIADD3 UR42, UPT, UPT, UR15, UR42, URZ ;  /* 0x0000002a0f2a7290 */ /* 0x000fcc000fffe0ff */
[----:B------:R-:W-:-:S07]  /*1820*/  MOV R0, UR42 ;  /* 0x0000002a00007c02 */ /* 0x000fce0008000f00 */
.L_x_792:
        /* <DEDUP_REMOVED lines=16> */
[----:B------:R-:W2:Y:S01]  /*1930*/  LDCU UR15, c[0x0][0x440] ;  /* 0x00008800ff0f77ac */ /* 0x000ea20008000800 */
[----:B------:R-:W-:Y:S02]  /*1940*/  IMAD.MOV.U32 R4, RZ, RZ, R6 ;  /* 0x000000ffff047224 */ /* 0x000fe400078e0006 */
[----:B------:R-:W-:Y:S01]  /*1950*/  IMAD.MOV.U32 R5, RZ, RZ, R3 ;  /* 0x000000ffff057224 */ /* 0x000fe200078e0003 */
[----:B------:R-:W3:Y:S01]  /*1960*/  LDCU.64 UR12, c[0x0][0x560] ;  /* 0x0000ac00ff0c77ac */ /* 0x000ee20008000a00 */
[----:B------:R-:W-:-:S04]  /*1970*/  IMAD.WIDE.U32 R18, R9, UR10, R4 ;  /* 0x0000000a09127c25 */ /* 0x000fc8000f8e0004 */
        /* <DEDUP_REMOVED lines=11> */
.L_x_794:
[----:B------:R-:W-:Y:S05]  /*1a30*/  BSYNC.RECONVERGENT B0 ;  /* 0x0000000000007941 */ /* 0x000fea0003800200 */
.L_x_793:
[----:B------:R-:W-:Y:S04]  /*1a40*/  BSSY.RECONVERGENT B0, `(.L_x_795) ;  /* 0x0000013000007945 */ /* 0x000fe80003800200 */
[----:B------:R-:W-:Y:S05]  /*1a50*/  @P5 BRA `(.L_x_796) ;  /* 0x0000000000445947 */ /* 0x000fea0003800000 */
[----:B------:R-:W3:Y:S01]  /*1a60*/  LDCU UR15, c[0x0][0x440] ;  /* 0x00008800ff0f77ac */ /* 0x000ee20008000800 */
[----:B------:R-:W-:Y:S02]  /*1a70*/  IMAD R4, R2, UR10, RZ ;  /* 0x0000000a02047c24 */ /* 0x000fe4000f8e02ff */
[----:B------:R-:W-:Y:S01]  /*1a80*/  IMAD.MOV.U32 R7, RZ, RZ, R3 ;  /* 0x000000ffff077224 */ /* 0x000fe200078e0003 */
[----:B------:R-:W2:Y:S01]  /*1a90*/  LDCU.64 UR12, c[0x0][0x560] ;  /* 0x0000ac00ff0c77ac */ /* 0x000ea20008000a00 */
        /* <DEDUP_REMOVED lines=13> */
.L_x_796:
[----:B------:R-:W-:Y:S05]  /*1b70*/  BSYNC.RECONVERGENT B0 ;  /* 0x0000000000007941 */ /* 0x000fea0003800200 */
.L_x_795:
[----:B------:R-:W4:Y:S01]  /*1b80*/  LDCU.64 UR10, c[0x0][0x5e0] ;  /* 0x0000bc00ff0a77ac */ /* 0x000f220008000a00 */
[----:B------:R-:W-:Y:S01]  /*1b90*/  MOV R3, UR8 ;  /* 0x0000000800037c02 */ /* 0x000fe20008000f00 */
[----:B------:R-:W-:Y:S01]  /*1ba0*/  BSSY.RECONVERGENT B0, `(.L_x_797) ;  /* 0x000001b000007945 */ /* 0x000fe20003800200 */
[----:B------:R-:W-:-:S03]  /*1bb0*/  UIMAD UR49, UR49, UR8, URZ ;  /* 0x00000008313172a4 */ /* 0x000fc6000f8e02ff */
[----:B------:R-:W-:Y:S01]  /*1bc0*/  IMAD.WIDE.U32 R4, R3, UR31, R20 ;  /* 0x0000001f03047c25 */ /* 0x000fe2000f8e0014 */
[----:B------:R-:W-:Y:S02]  /*1bd0*/  UIMAD UR49, UR31, UR9, UR49 ;  /* 0x000000091f3172a4 */ /* 0x000fe4000f8e0231 */
[----:B------:R-:W-:-:S04]  /*1be0*/  IADD3 R6, P0, PT, R4, UR14, RZ ;  /* 0x0000000e04067c10 */ /* 0x000fc8000ff1e0ff */
[----:B------:R-:W-:Y:S02]  /*1bf0*/  IADD3.X R7, PT, PT, R0, UR49, R5, P0, !PT ;  /* 0x0000003100077c10 */ /* 0x000fe400087fe405 */
[----:B----4-:R-:W-:Y:S02]  /*1c00*/  MOV R4, UR10 ;  /* 0x0000000a00047c02 */ /* 0x010fe40008000f00 */
[----:B------:R-:W-:-:S03]  /*1c10*/  MOV R0, UR11 ;  /* 0x0000000b00007c02 */ /* 0x000fc60008000f00 */
[----:B------:R-:W-:-:S04]  /*1c20*/  IMAD.WIDE.U32 R4, R4, UR27, R6 ;  /* 0x0000001b04047c25 */ /* 0x000fc8000f8e0006 */
[----:B------:R-:W-:Y:S01]  /*1c30*/  IMAD R0, R0, UR27, R5 ;  /* 0x0000001b00007c24 */ /* 0x000fe2000f8e0205 */
[----:B------:R-:W-:Y:S06]  /*1c40*/  @P6 BRA `(.L_x_798) ;  /* 0x0000000000406947 */ /* 0x000fec0003800000 */
[----:B------:R-:W4:Y:S01]  /*1c50*/  LDCU UR12, c[0x0][0x440] ;  /* 0x00008800ff0c77ac */ /* 0x000f220008000800 */
[----:B------:R-:W-:Y:S02]  /*1c60*/  IMAD.MOV.U32 R6, RZ, RZ, R4 ;  /* 0x000000ffff067224 */ /* 0x000fe400078e0004 */
[----:B------:R-:W-:Y:S01]  /*1c70*/  IMAD.MOV.U32 R7, RZ, RZ, R0 ;  /* 0x000000ffff077224 */ /* 0x000fe200078e0000 */
[----:B------:R-:W5:Y:S01]  /*1c80*/  LDCU.64 UR10, c[0x0][0x568] ;  /* 0x0000ad00ff0a77ac */ /* 0x000f620008000a00 */
[----:B------:R-:W-:-:S04]  /*1c90*/  IMAD.WIDE.U32 R6, R9, UR8, R6 ;  /* 0x0000000809067c25 */ /* 0x000fc8000f8e0006 */
[----:B------:R-:W-:Y:S01]  /*1ca0*/  IMAD R9, R9, UR9, R7 ;  /* 0x0000000909097c24 */ /* 0x000fe2000f8e0207 */
[----:B----4-:R-:W-:Y:S02]  /*1cb0*/  ISETP.GE.AND P3, PT, R20, UR12, PT ;  /* 0x0000000c14007c0c */ /* 0x010fe4000bf66270 */
[----:B------:R-:W-:Y:S02]  /*1cc0*/  ISETP.GE.AND P2, PT, R16, UR12, PT ;  /* 0x0000000c10007c0c */ /* 0x000fe4000bf46270 */
[----:B------:R-:W-:Y:S02]  /*1cd0*/  ISETP.GE.AND P1, PT, R15, UR12, PT ;  /* 0x0000000c0f007c0c */ /* 0x000fe4000bf26270 */
[----:B------:R-:W-:Y:S02]  /*1ce0*/  ISETP.GE.AND P0, PT, R14, UR12, PT ;  /* 0x0000000c0e007c0c */ /* 0x000fe4000bf06270 */
[----:B-----5:R-:W-:-:S04]  /*1cf0*/  LEA R8, P4, R6, UR10, 0x1 ;  /* 0x0000000a06087c11 */ /* 0x020fc8000f8808ff */
[----:B------:R-:W-:-:S05]  /*1d00*/  LEA.HI.X R9, R6, UR11, R9, 0x1, P4 ;  /* 0x0000000b06097c11 */ /* 0x000fca000a0f0c09 */
[----:B------:R4:W-:Y:S04]  /*1d10*/  @!P3 STG.E.128 desc[UR36][R8.64], RZ ;  /* 0x000000ff0800b986 */ /* 0x0009e8000c101d24 */
[----:B------:R4:W-:Y:S04]  /*1d20*/  @!P2 STG.E.128 desc[UR36][R8.64+0x80], RZ ;  /* 0x000080ff0800a986 */ /* 0x0009e8000c101d24 */
[----:B------:R4:W-:Y:S04]  /*1d30*/  @!P1 STG.E.128 desc[UR36][R8.64+0x100], RZ ;  /* 0x000100ff08009986 */ /* 0x0009e8000c101d24 */
[----:B------:R4:W-:Y:S02]  /*1d40*/  @!P0 STG.E.128 desc[UR36][R8.64+0x180], RZ ;  /* 0x000180ff08008986 */ /* 0x0009e4000c101d24 */
.L_x_798:
[----:B------:R-:W-:Y:S05]  /*1d50*/  BSYNC.RECONVERGENT B0 ;  /* 0x0000000000007941 */ /* 0x000fea0003800200 */
.L_x_797:
        /* <DEDUP_REMOVED lines=20> */
.L_x_788:
        /* <DEDUP_REMOVED lines=9> */
[----:B------:R-:W2:Y:S02]  /*1f30*/  LDCU UR8, c[0x0][0x440] ;  /* 0x00008800ff0877ac */ /* 0x000ea40008000800 */
        /* <DEDUP_REMOVED lines=25> */
.L_x_801:
[----:B------:R3:W-:Y:S04]  /*20d0*/  STS.128 [R12+0x8000], RZ ;  /* 0x008000ff0c007388 */ /* 0x0007e80000000c00 */
[----:B------:R3:W-:Y:S04]  /*20e0*/  STS.128 [R12+0xa000], RZ ;  /* 0x00a000ff0c007388 */ /* 0x0007e80000000c00 */
[----:B------:R3:W-:Y:S04]  /*20f0*/  STS.128 [R12+0xc000], RZ ;  /* 0x00c000ff0c007388 */ /* 0x0007e80000000c00 */
[----:B------:R3:W-:Y:S02]  /*2100*/  STS.128 [R12+0xe000], RZ ;  /* 0x00e000ff0c007388 */ /* 0x0007e40000000c00 */
.L_x_802:
[----:B------:R-:W-:Y:S05]  /*2110*/  BSYNC.RECONVERGENT B0 ;  /* 0x0000000000007941 */ /* 0x000fea0003800200 */
.L_x_800:
[----:B------:R-:W-:Y:S01]  /*2120*/  ISETP.GE.AND P5, PT, R13, UR53, PT ;  /* 0x000000350d007c0c */ /* 0x000fe2000bfa6270 */
[----:B------:R-:W-:-:S12]  /*2130*/  BSSY.RECONVERGENT B0, `(.L_x_803) ;  /* 0x0000024000007945 */ /* 0x000fd80003800200 */
[----:B------:R4:W-:Y:S04]  /*2140*/  @P5 STS.128 [R12+0x9000], RZ ;  /* 0x009000ff0c005388 */ /* 0x0009e80000000c00 */
[----:B------:R4:W-:Y:S04]  /*2150*/  @P5 STS.128 [R12+0xb000], RZ ;  /* 0x00b000ff0c005388 */ /* 0x0009e80000000c00 */
[----:B------:R4:W-:Y:S04]  /*2160*/  @P5 STS.128 [R12+0xd000], RZ ;  /* 0x00d000ff0c005388 */ /* 0x0009e80000000c00 */
[----:B------:R4:W-:Y:S01]  /*2170*/  @P5 STS.128 [R12+0xf000], RZ ;  /* 0x00f000ff0c005388 */ /* 0x0009e20000000c00 */
[----:B------:R-:W-:Y:S05]  /*2180*/  @P5 BRA `(.L_x_804) ;  /* 0x0000000000785947 */ /* 0x000fea0003800000 */
[----:B------:R-:W5:Y:S01]  /*2190*/  LDCU UR8, c[0x0][0x440] ;  /* 0x00008800ff0877ac */ /* 0x000f620008000800 */
[----:B------:R-:W-:Y:S02]  /*21a0*/  IMAD.U32 R19, RZ, RZ, UR16 ;  /* 0x00000010ff137e24 */ /* 0x000fe4000f8e00ff */
        /* <DEDUP_REMOVED lines=28> */
.L_x_804:
[----:B------:R-:W-:Y:S05]  /*2370*/  BSYNC.RECONVERGENT B0 ;  /* 0x0000000000007941 */ /* 0x000fea0003800200 */
.L_x_803:
        /* <DEDUP_REMOVED lines=28> */
.L_x_806:
[----:B------:R1:W-:Y:S04]  /*2540*/  STS.128 [R12], RZ ;  /* 0x000000ff0c007388 */ /* 0x0003e80000000c00 */
[----:B------:R1:W-:Y:S04]  /*2550*/  STS.128 [R12+0x2000], RZ ;  /* 0x002000ff0c007388 */ /* 0x0003e80000000c00 */
[----:B------:R1:W-:Y:S04]  /*2560*/  STS.128 [R12+0x4000], RZ ;  /* 0x004000ff0c007388 */ /* 0x0003e80000000c00 */
[----:B------:R1:W-:Y:S02]  /*2570*/  STS.128 [R12+0x6000], RZ ;  /* 0x006000ff0c007388 */ /* 0x0003e40000000c00 */
.L_x_807:
[----:B------:R-:W-:Y:S05]  /*2580*/  BSYNC.RECONVERGENT B0 ;  /* 0x0000000000007941 */ /* 0x000fea0003800200 */
.L_x_805:
        /* <DEDUP_REMOVED lines=46> */
.L_x_809:
[----:B------:R-:W-:Y:S05]  /*2870*/  BSYNC.RECONVERGENT B0 ;  /* 0x0000000000007941 */ /* 0x000fea0003800200 */
.L_x_808:
[----:B------:R-:W2:Y:S01]  /*2880*/  LDCU.64 UR8, c[0x0][0x3d0] ;  /* 0x00007a00ff0877ac */ /* 0x000ea20008000a00 */
[----:B------:R-:W-:Y:S01]  /*2890*/  MOV R3, UR14 ;  /* 0x0000000e00037c02 */ /* 0x000fe20008000f00 */
[----:B------:R-:W-:Y:S01]  /*28a0*/  BSSY.RECONVERGENT B0, `(.L_x_810) ;  /* 0x0000032000007945 */ /* 0x000fe20003800200 */
[----:B------:R-:W-:Y:S02]  /*28b0*/  UIADD3 UR17, UPT, UPT, -UR31, UR41, URZ ;  /* 0x000000291f117290 */ /* 0x000fe4000fffe1ff */
[----:B------:R-:W-:Y:S01]  /*28c0*/  UIMAD UR21, UR49, UR14, URZ ;  /* 0x0000000e311572a4 */ /* 0x000fe2000f8e02ff */
[----:B-1----:R-:W-:-:S03]  /*28d0*/  IMAD.WIDE.U32 R18, R3, UR31, R20 ;  /* 0x0000001f03127c25 */ /* 0x002fc6000f8e0014 */
        /* <DEDUP_REMOVED lines=42> */
.L_x_811:
[----:B------:R2:W-:Y:S04]  /*2b80*/  STS.128 [R12+0x10000], RZ ;  /* 0x010000ff0c007388 */ /* 0x0005e80000000c00 */
[----:B------:R2:W-:Y:S04]  /*2b90*/  STS.128 [R12+0x12000], RZ ;  /* 0x012000ff0c007388 */ /* 0x0005e80000000c00 */
[----:B------:R2:W-:Y:S04]  /*2ba0*/  STS.128 [R12+0x14000], RZ ;  /* 0x014000ff0c007388 */ /* 0x0005e80000000c00 */
[----:B------:R2:W-:Y:S02]  /*2bb0*/  STS.128 [R12+0x16000], RZ ;  /* 0x016000ff0c007388 */ /* 0x0005e40000000c00 */
.L_x_812:
[----:B------:R-:W-:Y:S05]  /*2bc0*/  BSYNC.RECONVERGENT B0 ;  /* 0x0000000000007941 */ /* 0x000fea0003800200 */
.L_x_810:
[----:B------:R-:W-:Y:S01]  /*2bd0*/  ISETP.GE.AND P5, PT, R13, UR17, PT ;  /* 0x000000110d007c0c */ /* 0x000fe2000bfa6270 */
[----:B------:R-:W-:-:S12]  /*2be0*/  BSSY.RECONVERGENT B0, `(.L_x_813) ;  /* 0x0000027000007945 */ /* 0x000fd80003800200 */
        /* <DEDUP_REMOVED lines=38> */
.L_x_814:
[----:B------:R-:W-:Y:S05]  /*2e50*/  BSYNC.RECONVERGENT B0 ;  /* 0x0000000000007941 */ /* 0x000fea0003800200 */
.L_x_813:
        /* <DEDUP_REMOVED lines=14> */
[----:B-1----:R-:W-:Y:S02]  /*2f40*/  IMAD.MOV.U32 R22, RZ, RZ, R18 ;  /* 0x000000ffff167224 */ /* 0x002fe400078e0012 */
        /* <DEDUP_REMOVED lines=31> */
.L_x_816:
[----:B------:R2:W-:Y:S04]  /*3140*/  STS.128 [R12+0x18000], RZ ;  /* 0x018000ff0c007388 */ /* 0x0005e80000000c00 */
[----:B------:R2:W-:Y:S04]  /*3150*/  STS.128 [R12+0x1a000], RZ ;  /* 0x01a000ff0c007388 */ /* 0x0005e80000000c00 */
[----:B------:R2:W-:Y:S04]  /*3160*/  STS.128 [R12+0x1c000], RZ ;  /* 0x01c000ff0c007388 */ /* 0x0005e80000000c00 */
[----:B------:R2:W-:Y:S02]  /*3170*/  STS.128 [R12+0x1e000], RZ ;  /* 0x01e000ff0c007388 */ /* 0x0005e40000000c00 */
.L_x_817:
[----:B------:R-:W-:Y:S05]  /*3180*/  BSYNC.RECONVERGENT B0 ;  /* 0x0000000000007941 */ /* 0x000fea0003800200 */
.L_x_815:
[----:B------:R1:W-:Y:S01]  /*3190*/  @P5 STS.128 [R12+0x19000], RZ ;  /* 0x019000ff0c005388 */ /* 0x0003e20000000c00 */
[----:B------:R-:W-:Y:S03]  /*31a0*/  BSSY.RECONVERGENT B0, `(.L_x_818) ;  /* 0x0000027000007945 */ /* 0x000fe60003800200 */
[----:B------:R1:W-:Y:S04]  /*31b0*/  @P5 STS.128 [R12+0x1b000], RZ ;  /* 0x01b000ff0c005388 */ /* 0x0003e80000000c00 */
[----:B------:R1:W-:Y:S04]  /*31c0*/  @P5 STS.128 [R12+0x1d000], RZ ;  /* 0x01d000ff0c005388 */ /* 0x0003e80000000c00 */
[----:B------:R1:W-:Y:S01]  /*31d0*/  @P5 STS.128 [R12+0x1f000], RZ ;  /* 0x01f000ff0c005388 */ /* 0x0003e20000000c00 */
[----:B------:R-:W-:Y:S05]  /*31e0*/  @P5 BRA `(.L_x_819) ;  /* 0x0000000000885947 */ /* 0x000fea0003800000 */
[----:B------:R-:W2:Y:S01]  /*31f0*/  LDCU UR14, c[0x0][0x440] ;  /* 0x00008800ff0e77ac */ /* 0x000ea20008000800 */
[----:B------:R-:W-:Y:S02]  /*3200*/  IMAD.MOV.U32 R5, RZ, RZ, R4 ;  /* 0x000000ffff057224 */ /* 0x000fe400078e0004 */
[----:B------:R-:W-:Y:S01]  /*3210*/  IMAD R2, R2, UR12, RZ ;  /* 0x0000000c02027c24 */ /* 0x000fe2000f8e02ff */
        /* <DEDUP_REMOVED lines=31> */
.L_x_819:
[----:B------:R-:W-:Y:S05]  /*3410*/  BSYNC.RECONVERGENT B0 ;  /* 0x0000000000007941 */ /* 0x000fea0003800200 */
.L_x_818:
[----:B------:R-:W2:Y:S01]  /*3420*/  LDCU.64 UR8, c[0x0][0x538] ;  /* 0x0000a700ff0877ac */ /* 0x000ea20008000a00 */
[----:B-1----:R-:W1:Y:S01]  /*3430*/  LDC.64 R8, c[0x0][0x528] ;  /* 0x00014a00ff087b82 */ /* 0x002e620000000a00 */
[----:B------:R-:W-:Y:S01]  /*3440*/  IMAD.U32 R4, RZ, RZ, UR27 ;  /* 0x0000001bff047e24 */ /* 0x000fe2000f8e00ff */
[----:B------:R-:W3:Y:S01]  /*3450*/  S2R R218, SR_TID.X ;  /* 0x0000000000da7919 */ /* 0x000ee20000002100 */
[C---:B------:R-:W-:Y:S01]  /*3460*/  IMAD.SHL.U32 R10, R227.reuse, 0x2, RZ ;  /* 0x00000002e30a7824 */ /* 0x040fe200078e00ff */
[----:B------:R-:W-:Y:S01]  /*3470*/  LOP3.LUT R0, R0, 0x3, RZ, 0xc0, !PT ;  /* 0x0000000300007812 */ /* 0x000fe200078ec0ff */
[----:B------:R-:W-:Y:S01]  /*3480*/  IMAD.SHL.U32 R13, R227, 0x40, RZ ;  /* 0x00000040e30d7824 */ /* 0x000fe200078e00ff */
[----:B------:R-:W1:Y:S01]  /*3490*/  LDCU UR12, c[0x0][0x45c] ;  /* 0x00008b80ff0c77ac */ /* 0x000e620008000800 */
[----:B------:R-:W-:Y:S01]  /*34a0*/  IMAD.U32 R234, RZ, RZ, UR40 ;  /* 0x00000028ffea7e24 */ /* 0x000fe2000f8e00ff */
[----:B------:R-:W1:Y:S01]  /*34b0*/  LDC R242, c[0x0][0x44c] ;  /* 0x00011300fff27b82 */ /* 0x000e620000000800 */
[----:B------:R-:W-:Y:S01]  /*34c0*/  IMAD.U32 R244, RZ, RZ, UR45 ;  /* 0x0000002dfff47e24 */ /* 0x000fe2000f8e00ff */
[----:B------:R-:W-:Y:S01]  /*34d0*/  UIMAD UR48, UR28, UR48, UR27 ;  /* 0x000000301c3072a4 */ /* 0x000fe2000f8e021b */
[----:B------:R-:W0:Y:S01]  /*34e0*/  LDGDEPBAR ;  /* 0x00000000000079af */ /* 0x000e220000000000 */
[----:B------:R-:W1:Y:S01]  /*34f0*/  LDCU.U8 UR13, c[0x0][0x4f8] ;  /* 0x00009f00ff0d77ac */ /* 0x000e620008000000 */
[----:B--2---:R-:W-:-:S04]  /*3500*/  ISETP.NE.U32.AND P0, PT, RZ, UR8, PT ;  /* 0x00000008ff007c0c */ /* 0x004fc8000bf05070 */
[----:B------:R-:W-:-:S13]  /*3510*/  ISETP.NE.AND.EX P0, PT, RZ, UR9, PT, P0 ;  /* 0x00000009ff007c0c */ /* 0x000fda000bf05300 */
[----:B------:R-:W2:Y:S01]  /*3520*/  @P0 LDC.64 R2, c[0x0][0x540] ;  /* 0x00015000ff020b82 */ /* 0x000ea20000000a00 */
[----:B------:R-:W-:Y:S02]  /*3530*/  @P0 IMAD.MOV.U32 R5, RZ, RZ, RZ ;  /* 0x000000ffff050224 */ /* 0x000fe400078e00ff */
[----:B--2---:R-:W-:-:S04]  /*3540*/  @P0 IMAD.WIDE.U32 R4, R2, UR28, R4 ;  /* 0x0000001c02040c25 */ /* 0x004fc8000f8e0004 */
[----:B------:R-:W-:Y:S01]  /*3550*/  @P0 IMAD R3, R3, UR28, R5 ;  /* 0x0000001c03030c24 */ /* 0x000fe2000f8e0205 */
[----:B------:R-:W-:Y:S02]  /*3560*/  @P0 LEA R2, P1, R4, UR8, 0x2 ;  /* 0x0000000804020c11 */ /* 0x000fe4000f8210ff */
[----:B------:R-:W-:Y:S02]  /*3570*/  LOP3.LUT R10, R10, 0x6, RZ, 0xc0, !PT ;  /* 0x000000060a0a7812 */ /* 0x000fe400078ec0ff */
[----:B------:R-:W-:Y:S01]  /*3580*/  LOP3.LUT R6, R13, 0x1c0, RZ, 0xc0, !PT ;  /* 0x000001c00d067812 */ /* 0x000fe200078ec0ff */
[----:B------:R-:W-:Y:S01]  /*3590*/  IMAD R234, R234, 0x4, R0 ;  /* 0x00000004eaea7824 */ /* 0x000fe200078e0200 */
[----:B------:R-:W-:Y:S01]  /*35a0*/  @P0 LEA.HI.X R3, R4, UR9, R3, 0x2, P1 ;  /* 0x0000000904030c11 */ /* 0x000fe200088f1403 */
[----:B---3--:R-:W-:Y:S01]  /*35b0*/  IMAD.SHL.U32 R15, R218, 0x2, RZ ;  /* 0x00000002da0f7824 */ /* 0x008fe200078e00ff */
[----:B-1----:R-:W2:Y:S01]  /*35c0*/  LDG.E.64 R4, desc[UR36][R8.64+0x8] ;  /* 0x0000082408047981 */ /* 0x002ea2000c1e1b00 */
[----:B------:R-:W-:Y:S01]  /*35d0*/  LOP3.LUT R245, R10, 0xe0, R245, 0xf8, !PT ;  /* 0x000000e00af57812 */ /* 0x000fe200078ef8f5 */
[----:B------:R-:W-:Y:S01]  /*35e0*/  IMAD.SHL.U32 R0, R227, 0x10, RZ ;  /* 0x00000010e3007824 */ /* 0x000fe200078e00ff */
[----:B------:R-:W1:Y:S01]  /*35f0*/  @P0 LDC R10, c[0x0][0x458] ;  /* 0x00011600ff0a0b82 */ /* 0x000e620000000800 */
[----:B------:R3:W2:Y:S01]  /*3600*/  @P0 LDG.E R11, desc[UR36][R2.64] ;  /* 0x00000024020b0981 */ /* 0x0006a2000c1e1900 */
[----:B------:R-:W-:Y:S01]  /*3610*/  LOP3.LUT R228, R6, 0x38, R228, 0xf8, !PT ;  /* 0x0000003806e47812 */ /* 0x000fe200078ef8e4 */
[----:B------:R-:W-:Y:S01]  /*3620*/  IMAD.SHL.U32 R217, R218, 0x40, RZ ;  /* 0x00000040dad97824 */ /* 0x000fe200078e00ff */
[----:B------:R-:W-:-:S02]  /*3630*/  LOP3.LUT R13, R13, 0x200, RZ, 0xc0, !PT ;  /* 0x000002000d0d7812 */ /* 0x000fc400078ec0ff */
[----:B------:R-:W-:Y:S01]  /*3640*/  SHF.R.U32.HI R14, RZ, 0x2, R218 ;  /* 0x00000002ff0e7819 */ /* 0x000fe200000116da */
[C---:B------:R-:W-:Y:S02]  /*3650*/  IMAD.SHL.U32 R233, R218.reuse, 0x10, RZ ;  /* 0x00000010dae97824 */ /* 0x040fe400078e00ff */
[----:B------:R-:W-:Y:S01]  /*3660*/  IMAD.SHL.U32 R232, R218, 0x8, RZ ;  /* 0x00000008dae87824 */ /* 0x000fe200078e00ff */
[----:B------:R-:W-:Y:S01]  /*3670*/  USHF.L.U32 UR48, UR48, 0x5, URZ ;  /* 0x0000000530307899 */ /* 0x000fe200080006ff */
[----:B------:R-:W-:Y:S02]  /*3680*/  IMAD.MOV.U32 R224, RZ, RZ, 0x40 ;  /* 0x00000040ffe07424 */ /* 0x000fe400078e00ff */
[----:B------:R-:W-:Y:S02]  /*3690*/  IMAD.MOV.U32 R223, RZ, RZ, 0x20 ;  /* 0x00000020ffdf7424 */ /* 0x000fe400078e00ff */
[----:B------:R-:W-:Y:S01]  /*36a0*/  IMAD.MOV.U32 R216, RZ, RZ, 0x40 ;  /* 0x00000040ffd87424 */ /* 0x000fe200078e00ff */
[----:B------:R-:W-:Y:S01]  /*36b0*/  CS2R R190, SRZ ;  /* 0x0000000000be7805 */ /* 0x000fe2000001ff00 */
[----:B------:R-:W-:Y:S01]  /*36c0*/  IMAD.MOV.U32 R241, RZ, RZ, 0x3f ;  /* 0x0000003ffff17424 */ /* 0x000fe200078e00ff */
[----:B------:R-:W-:Y:S01]  /*36d0*/  CS2R R188, SRZ ;  /* 0x0000000000bc7805 */ /* 0x000fe2000001ff00 */
[----:B------:R-:W-:Y:S01]  /*36e0*/  IMAD.MOV.U32 R240, RZ, RZ, 0x37 ;  /* 0x00000037fff07424 */ /* 0x000fe200078e00ff */
[----:B------:R-:W-:-:S02]  /*36f0*/  CS2R R194, SRZ ;  /* 0x0000000000c27805 */ /* 0x000fc4000001ff00 */
[----:B------:R-:W-:Y:S01]  /*3700*/  CS2R R192, SRZ ;  /* 0x0000000000c07805 */ /* 0x000fe2000001ff00 */
[----:B------:R-:W2:Y:S01]  /*3710*/  LDG.E.64 R8, desc[UR36][R8.64] ;  /* 0x0000002408087981 */ /* 0x000ea2000c1e1b00 */
[----:B------:R-:W-:Y:S02]  /*3720*/  CS2R R186, SRZ ;  /* 0x0000000000ba7805 */ /* 0x000fe4000001ff00 */
[----:B------:R-:W-:Y:S02]  /*3730*/  CS2R R184, SRZ ;  /* 0x0000000000b87805 */ /* 0x000fe4000001ff00 */
[----:B------:R-:W-:Y:S01]  /*3740*/  CS2R R182, SRZ ;  /* 0x0000000000b67805 */ /* 0x000fe2000001ff00 */
[C---:B---3--:R-:W-:Y:S01]  /*3750*/  IMAD.SHL.U32 R2, R227.reuse, 0x20, RZ ;  /* 0x00000020e3027824 */ /* 0x048fe200078e00ff */
[----:B------:R-:W-:Y:S02]  /*3760*/  R2P PR, R227, 0x6 ;  /* 0x00000006e3007804 */ /* 0x000fe40000000000 */
[----:B------:R-:W-:-:S02]  /*3770*/  CS2R R180, SRZ ;  /* 0x0000000000b47805 */ /* 0x000fc4000001ff00 */
[----:B------:R-:W-:Y:S02]  /*3780*/  CS2R R174, SRZ ;  /* 0x0000000000ae7805 */ /* 0x000fe4000001ff00 */
[----:B------:R-:W-:Y:S02]  /*3790*/  CS2R R172, SRZ ;  /* 0x0000000000ac7805 */ /* 0x000fe4000001ff00 */
[----:B------:R-:W-:Y:S01]  /*37a0*/  LOP3.LUT R3, R2, 0x200, RZ, 0xc0, !PT ;  /* 0x0000020002037812 */ /* 0x000fe200078ec0ff */
[----:B-1----:R-:W2:Y:S01]  /*37b0*/  @P0 MUFU.RCP R10, R10 ;  /* 0x0000000a000a0308 */ /* 0x002ea20000001000 */
[----:B------:R-:W-:Y:S02]  /*37c0*/  LOP3.LUT R227, R228, 0x8, R227, 0x78, !PT ;  /* 0x00000008e4e37812 */ /* 0x000fe400078e78e3 */
[----:B------:R-:W-:Y:S02]  /*37d0*/  CS2R R178, SRZ ;  /* 0x0000000000b27805 */ /* 0x000fe4000001ff00 */
[----:B------:R-:W-:Y:S01]  /*37e0*/  LOP3.LUT R0, R3, 0x3800, R0, 0xf8, !PT ;  /* 0x0000380003007812 */ /* 0x000fe200078ef800 */
[----:B------:R-:W-:Y:S01]  /*37f0*/  IMAD.SHL.U32 R3, R218, 0x20, RZ ;  /* 0x00000020da037824 */ /* 0x000fe200078e00ff */
[----:B------:R-:W-:-:S02]  /*3800*/  LOP3.LUT R13, R13, 0xc00, R2, 0xf8, !PT ;  /* 0x00000c000d0d7812 */ /* 0x000fc400078ef802 */
[----:B------:R-:W-:Y:S02]  /*3810*/  CS2R R176, SRZ ;  /* 0x0000000000b07805 */ /* 0x000fe4000001ff00 */
[----:B------:R-:W-:Y:S02]  /*3820*/  LOP3.LUT R2, R15, 0x38, RZ, 0xc0, !PT ;  /* 0x000000380f027812 */ /* 0x000fe400078ec0ff */
[----:B------:R-:W-:Y:S02]  /*3830*/  CS2R R170, SRZ ;  /* 0x0000000000aa7805 */ /* 0x000fe4000001ff00 */
[----:B------:R-:W-:Y:S01]  /*3840*/  LOP3.LUT R227, R0, R227, RZ, 0xfc, !PT ;  /* 0x000000e300e37212 */ /* 0x000fe200078efcff */
[----:B------:R-:W-:Y:S01]  /*3850*/  IMAD.U32 R244, R244, 0x40, R245 ;  /* 0x00000040f4f47824 */ /* 0x000fe200078e00f5 */
[----:B------:R-:W-:Y:S01]  /*3860*/  SHF.R.U32.HI R0, RZ, 0x1, R218 ;  /* 0x00000001ff007819 */ /* 0x000fe200000116da */
[----:B------:R-:W-:Y:S01]  /*3870*/  VIADD R245, R245, UR31 ;  /* 0x0000001ff5f57c36 */ /* 0x000fe20008000000 */
[----:B------:R-:W-:-:S02]  /*3880*/  LOP3.LUT R243, R3, 0x200, RZ, 0xc0, !PT ;  /* 0x0000020003f37812 */ /* 0x000fc400078ec0ff */
[----:B------:R-:W-:Y:S02]  /*3890*/  CS2R R168, SRZ ;  /* 0x0000000000a87805 */ /* 0x000fe4000001ff00 */
[----:B----4-:R-:W-:Y:S02]  /*38a0*/  LOP3.LUT R12, R3, 0xc00, RZ, 0xc0, !PT ;  /* 0x00000c00030c7812 */ /* 0x010fe400078ec0ff */
[----:B------:R-:W-:Y:S02]  /*38b0*/  CS2R R166, SRZ ;  /* 0x0000000000a67805 */ /* 0x000fe4000001ff00 */
[----:B------:R-:W-:Y:S02]  /*38c0*/  LOP3.LUT R14, R2, 0x20, R14, 0x78, !PT ;  /* 0x00000020020e7812 */ /* 0x000fe400078e780e */
[----:B------:R-:W-:Y:S02]  /*38d0*/  CS2R R164, SRZ ;  /* 0x0000000000a47805 */ /* 0x000fe4000001ff00 */
[----:B------:R-:W-:-:S02]  /*38e0*/  LOP3.LUT R2, R217, 0x1c0, RZ, 0xc0, !PT ;  /* 0x000001c0d9027812 */ /* 0x000fc400078ec0ff */
[----:B------:R-:W-:Y:S02]  /*38f0*/  CS2R R158, SRZ ;  /* 0x00000000009e7805 */ /* 0x000fe4000001ff00 */
[----:B------:R-:W-:Y:S02]  /*3900*/  LOP3.LUT R219, R0, 0x10, RZ, 0xc0, !PT ;  /* 0x0000001000db7812 */ /* 0x000fe400078ec0ff */
[----:B------:R-:W-:Y:S02]  /*3910*/  CS2R R156, SRZ ;  /* 0x00000000009c7805 */ /* 0x000fe4000001ff00 */
[----:B------:R-:W-:Y:S02]  /*3920*/  SHF.R.U32.HI R6, RZ, 0x3, R218 ;  /* 0x00000003ff067819 */ /* 0x000fe400000116da */
[----:B------:R-:W-:Y:S02]  /*3930*/  CS2R R162, SRZ ;  /* 0x0000000000a27805 */ /* 0x000fe4000001ff00 */
[----:B------:R-:W-:Y:S01]  /*3940*/  LOP3.LUT R16, R15, 0x20, RZ, 0xc0, !PT ;  /* 0x000000200f107812 */ /* 0x000fe200078ec0ff */
[----:B------:R-:W-:Y:S01]  /*3950*/  VIADD R251, R245, 0x1 ;  /* 0x00000001f5fb7836 */ /* 0x000fe20000000000 */
[----:B------:R-:W-:Y:S01]  /*3960*/  LOP3.LUT R243, R243, 0x3800, R233, 0xf8, !PT ;  /* 0x00003800f3f37812 */ /* 0x000fe200078ef8e9 */
[C---:B------:R-:W-:Y:S01]  /*3970*/  VIADD R250, R245.reuse, 0x8 ;  /* 0x00000008f5fa7836 */ /* 0x040fe20000000000 */
[----:B------:R-:W-:Y:S01]  /*3980*/  LOP3.LUT R12, R12, 0x6, R15, 0xf8, !PT ;  /* 0x000000060c0c7812 */ /* 0x000fe200078ef80f */
[C---:B------:R-:W-:Y:S01]  /*3990*/  VIADD R249, R245.reuse, 0x9 ;  /* 0x00000009f5f97836 */ /* 0x040fe20000000000 */
[----:B------:R-:W-:Y:S01]  /*39a0*/  LOP3.LUT R233, R14, 0x1c0, R233, 0xf8, !PT ;  /* 0x000001c00ee97812 */ /* 0x000fe200078ef8e9 */
[C---:B------:R-:W-:Y:S01]  /*39b0*/  VIADD R248, R245.reuse, 0x10 ;  /* 0x00000010f5f87836 */ /* 0x040fe20000000000 */
[----:B------:R-:W-:Y:S01]  /*39c0*/  I2FP.F32.S32 R252, R245 ;  /* 0x000000f500fc7245 */ /* 0x000fe20000201400 */
[C---:B------:R-:W-:Y:S01]  /*39d0*/  VIADD R247, R245.reuse, 0x11 ;  /* 0x00000011f5f77836 */ /* 0x040fe20000000000 */
[----:B------:R-:W-:Y:S01]  /*39e0*/  LOP3.LUT R2, R2, 0x38, R232, 0xf8, !PT ;  /* 0x0000003802027812 */ /* 0x000fe200078ef8e8 */
[----:B------:R-:W-:Y:S01]  /*39f0*/  VIADD R246, R245, 0x18 ;  /* 0x00000018f5f67836 */ /* 0x000fe20000000000 */
[----:B------:R-:W-:Y:S01]  /*3a00*/  LOP3.LUT R219, R219, 0x8, R218, 0xf8, !PT ;  /* 0x00000008dbdb7812 */ /* 0x000fe200078ef8da */
[----:B------:R-:W-:Y:S01]  /*3a10*/  VIADD R245, R245, 0x19 ;  /* 0x00000019f5f57836 */ /* 0x000fe20000000000 */
[----:B------:R-:W-:-:S02]  /*3a20*/  LOP3.LUT R6, R16, 0x18, R6, 0xf8, !PT ;  /* 0x0000001810067812 */ /* 0x000fc400078ef806 */
[----:B------:R-:W-:Y:S02]  /*3a30*/  CS2R R160, SRZ ;  /* 0x0000000000a07805 */ /* 0x000fe4000001ff00 */
[----:B------:R-:W-:Y:S01]  /*3a40*/  LOP3.LUT R233, R12, R233, RZ, 0xfc, !PT ;  /* 0x000000e90ce97212 */ /* 0x000fe200078efcff */
[----:B------:R-:W-:Y:S01]  /*3a50*/  USHF.R.S32.HI UR14, URZ, 0x1f, UR48 ;  /* 0x0000001fff0e7899 */ /* 0x000fe20008011430 */
[----:B------:R-:W-:Y:S02]  /*3a60*/  LOP3.LUT R219, R219, R2, RZ, 0x3c, !PT ;  /* 0x00000002dbdb7212 */ /* 0x000fe400078e3cff */
[----:B------:R-:W-:Y:S02]  /*3a70*/  CS2R R154, SRZ ;  /* 0x00000000009a7805 */ /* 0x000fe4000001ff00 */
[----:B------:R-:W-:Y:S02]  /*3a80*/  LOP3.LUT R0, R2, 0x8, R0, 0x78, !PT ;  /* 0x0000000802007812 */ /* 0x000fe400078e7800 */
[----:B------:R-:W-:-:S02]  /*3a90*/  CS2R R152, SRZ ;  /* 0x0000000000987805 */ /* 0x000fc4000001ff00 */
[----:B------:R-:W-:Y:S01]  /*3aa0*/  LOP3.LUT R12, R2, 0x8, R218, 0x78, !PT ;  /* 0x00000008020c7812 */ /* 0x000fe200078e78da */
[----:B------:R-:W-:Y:S01]  /*3ab0*/  IMAD.MOV.U32 R2, RZ, RZ, RZ ;  /* 0x000000ffff027224 */ /* 0x000fe200078e00ff */
[----:B------:R-:W-:Y:S02]  /*3ac0*/  I2FP.F32.S32 R251, R251 ;  /* 0x000000fb00fb7245 */ /* 0x000fe40000201400 */
[----:B------:R-:W-:Y:S02]  /*3ad0*/  CS2R R150, SRZ ;  /* 0x0000000000967805 */ /* 0x000fe4000001ff00 */
[----:B------:R-:W-:Y:S02]  /*3ae0*/  I2FP.F32.S32 R250, R250 ;  /* 0x000000fa00fa7245 */ /* 0x000fe40000201400 */
[----:B------:R-:W-:Y:S02]  /*3af0*/  CS2R R148, SRZ ;  /* 0x0000000000947805 */ /* 0x000fe4000001ff00 */
[----:B------:R-:W-:-:S02]  /*3b00*/  I2FP.F32.S32 R249, R249 ;  /* 0x000000f900f97245 */ /* 0x000fc40000201400 */
[----:B------:R-:W-:Y:S02]  /*3b10*/  CS2R R142, SRZ ;  /* 0x00000000008e7805 */ /* 0x000fe4000001ff00 */
        /* <DEDUP_REMOVED lines=8> */
[----:B------:R-:W-:Y:S02]  /*3ba0*/  LOP3.LUT R6, R6, 0x1c0, R217, 0xf8, !PT ;  /* 0x000001c006067812 */ /* 0x000fe400078ef8d9 */
[----:B------:R-:W-:Y:S02]  /*3bb0*/  CS2R R136, SRZ ;  /* 0x0000000000887805 */ /* 0x000fe4000001ff00 */
[----:B------:R-:W-:-:S02]  /*3bc0*/  CS2R R134, SRZ ;  /* 0x0000000000867805 */ /* 0x000fc4000001ff00 */
[----:B------:R-:W-:Y:S02]  /*3bd0*/  CS2R R132, SRZ ;  /* 0x0000000000847805 */ /* 0x000fe4000001ff00 */
[----:B------:R-:W-:Y:S02]  /*3be0*/  LOP3.LUT R220, R6, 0x38, R232, 0x78, !PT ;  /* 0x0000003806dc7812 */ /* 0x000fe400078e78e8 */
[----:B------:R-:W-:Y:S02]  /*3bf0*/  CS2R R78, SRZ ;  /* 0x00000000004e7805 */ /* 0x000fe4000001ff00 */
[----:B------:R-:W-:Y:S02]  /*3c00*/  CS2R R76, SRZ ;  /* 0x00000000004c7805 */ /* 0x000fe4000001ff00 */
[----:B------:R-:W-:Y:S02]  /*3c10*/  CS2R R82, SRZ ;  /* 0x0000000000527805 */ /* 0x000fe4000001ff00 */
[----:B------:R-:W-:-:S02]  /*3c20*/  LOP3.LUT R220, R220, 0x200, R217, 0xf8, !PT ;  /* 0x00000200dcdc7812 */ /* 0x000fc400078ef8d9 */
[----:B------:R-:W-:Y:S02]  /*3c30*/  CS2R R80, SRZ ;  /* 0x0000000000507805 */ /* 0x000fe4000001ff00 */
[----:B------:R-:W-:Y:S02]  /*3c40*/  LOP3.LUT R217, R217, 0x200, RZ, 0xc0, !PT ;  /* 0x00000200d9d97812 */ /* 0x000fe400078ec0ff */
[----:B------:R-:W-:Y:S02]  /*3c50*/  CS2R R74, SRZ ;  /* 0x00000000004a7805 */ /* 0x000fe4000001ff00 */
[----:B------:R-:W-:Y:S02]  /*3c60*/  LOP3.LUT R228, R228, 0x8, R17, 0x78, !PT ;  /* 0x00000008e4e47812 */ /* 0x000fe400078e7811 */
[----:B------:R-:W-:Y:S02]  /*3c70*/  CS2R R72, SRZ ;  /* 0x0000000000487805 */ /* 0x000fe4000001ff00 */
[----:B------:R-:W-:-:S02]  /*3c80*/  CS2R R70, SRZ ;  /* 0x0000000000467805 */ /* 0x000fc4000001ff00 */
[----:B------:R-:W-:Y:S02]  /*3c90*/  CS2R R68, SRZ ;  /* 0x0000000000447805 */ /* 0x000fe4000001ff00 */
[----:B------:R-:W-:Y:S02]  /*3ca0*/  LOP3.LUT R228, R13, R228, RZ, 0xfc, !PT ;  /* 0x000000e40de47212 */ /* 0x000fe400078efcff */
[----:B------:R-:W-:Y:S02]  /*3cb0*/  CS2R R62, SRZ ;  /* 0x00000000003e7805 */ /* 0x000fe4000001ff00 */
[----:B------:R-:W-:Y:S02]  /*3cc0*/  SEL R224, R224, 0xffffffc0, !P2 ;  /* 0xffffffc0e0e07807 */ /* 0x000fe40005000000 */
[----:B------:R-:W-:Y:S02]  /*3cd0*/  CS2R R60, SRZ ;  /* 0x00000000003c7805 */ /* 0x000fe4000001ff00 */
[----:B------:R-:W-:-:S02]  /*3ce0*/  LEA R227, R227, UR38, 0x1 ;  /* 0x00000026e3e37c11 */ /* 0x000fc4000f8e08ff */
[----:B------:R-:W-:Y:S02]  /*3cf0*/  CS2R R66, SRZ ;  /* 0x0000000000427805 */ /* 0x000fe4000001ff00 */
[----:B------:R-:W-:Y:S02]  /*3d00*/  LEA R228, R228, UR38, 0x1 ;  /* 0x00000026e4e47c11 */ /* 0x000fe4000f8e08ff */
[----:B------:R-:W-:Y:S02]  /*3d10*/  CS2R R64, SRZ ;  /* 0x0000000000407805 */ /* 0x000fe4000001ff00 */
[----:B------:R-:W-:Y:S01]  /*3d20*/  SEL R223, R223, 0xffffffe0, !P1 ;  /* 0xffffffe0dfdf7807 */ /* 0x000fe20004800000 */
[C---:B------:R-:W-:Y:S01]  /*3d30*/  IMAD.IADD R222, R224.reuse, 0x1, R227 ;  /* 0x00000001e0de7824 */ /* 0x040fe200078e02e3 */
[----:B------:R-:W-:Y:S01]  /*3d40*/  CS2R R58, SRZ ;  /* 0x00000000003a7805 */ /* 0x000fe2000001ff00 */
[--C-:B------:R-:W-:Y:S01]  /*3d50*/  IMAD.IADD R224, R224, 0x1, R228.reuse ;  /* 0x00000001e0e07824 */ /* 0x100fe200078e02e4 */
[----:B------:R-:W-:Y:S01]  /*3d60*/  LOP3.LUT R243, R243, R12, RZ, 0xfc, !PT ;  /* 0x0000000cf3f37212 */ /* 0x000fe200078efcff */
[----:B------:R-:W-:Y:S01]  /*3d70*/  IMAD.IADD R225, R227, 0x1, R223 ;  /* 0x00000001e3e17824 */ /* 0x000fe200078e02df */
[----:B------:R-:W-:Y:S01]  /*3d80*/  CS2R R56, SRZ ;  /* 0x0000000000387805 */ /* 0x000fe2000001ff00 */
[C---:B------:R-:W-:Y:S01]  /*3d90*/  IMAD.IADD R226, R223.reuse, 0x1, R228 ;  /* 0x00000001dfe27824 */ /* 0x040fe200078e02e4 */
[----:B------:R-:W-:Y:S01]  /*3da0*/  CS2R R54, SRZ ;  /* 0x0000000000367805 */ /* 0x000fe2000001ff00 */
[----:B------:R-:W-:Y:S01]  /*3db0*/  IMAD.IADD R221, R223, 0x1, R222 ;  /* 0x00000001dfdd7824 */ /* 0x000fe200078e02de */
        /* <DEDUP_REMOVED lines=19> */
[----:B------:R-:W-:Y:S01]  /*3ef0*/  LOP3.LUT R219, R219, 0x200, R3, 0xf8, !PT ;  /* 0x00000200dbdb7812 */ /* 0x000fe200078ef803 */
[----:B------:R-:W1:Y:S01]  /*3f00*/  LDCU UR8, c[0x0][0x440] ;  /* 0x00008800ff0877ac */ /* 0x000e620008000800 */
[----:B------:R-:W3:Y:S01]  /*3f10*/  LDCU UR9, c[0x0][0x3e0] ;  /* 0x00007c00ff0977ac */ /* 0x000ee20008000800 */
[----:B------:R-:W-:Y:S01]  /*3f20*/  UIADD3 UR51, UPT, UPT, UR51, 0x40, -UR41 ;  /* 0x0000004033337890 */ /* 0x000fe2000fffe829 */
[----:B--2---:R-:W-:Y:S01]  /*3f30*/  @P0 FMUL.FTZ R2, R11, R10 ;  /* 0x0000000a0b020220 */ /* 0x004fe20000410000 */
[----:B------:R-:W-:Y:S01]  /*3f40*/  IADD3 R4, P3, P0, R4, UR48, R7 ;  /* 0x0000003004047c10 */ /* 0x000fe2000f87e007 */
[----:B------:R-:W-:-:S02]  /*3f50*/  IMAD.U32 R7, RZ, RZ, UR39 ;  /* 0x00000027ff077e24 */ /* 0x000fc4000f8e00ff */
        /* <DEDUP_REMOVED lines=8> */
[----:B------:R-:W-:Y:S01]  /*3fe0*/  IADD3.X R2, PT, PT, R5, UR14, RZ, P3, P0 ;  /* 0x0000000e05027c10 */ /* 0x000fe20009fe04ff */
[----:B------:R-:W-:Y:S01]  /*3ff0*/  IMAD.MOV.U32 R5, RZ, RZ, 0x10 ;  /* 0x00000010ff057424 */ /* 0x000fe200078e00ff */
[----:B------:R-:W-:Y:S01]  /*4000*/  LOP3.LUT P3, RZ, R218, 0x4, RZ, 0xc0, !PT ;  /* 0x00000004daff7812 */ /* 0x000fe2000786c0ff */
[----:B------:R-:W2:Y:S01]  /*4010*/  LDCU UR14, c[0x0][0x590] ;  /* 0x0000b200ff0e77ac */ /* 0x000ea20008000800 */
[----:B------:R-:W-:-:S02]  /*4020*/  IADD3 R7, PT, PT, R7, UR41, R237 ;  /* 0x0000002907077c10 */ /* 0x000fc4000fffe0ed */
[----:B------:R-:W-:Y:S02]  /*4030*/  SEL R5, R5, 0xfffffff0, !P3 ;  /* 0xfffffff005057807 */ /* 0x000fe40005800000 */
[----:B------:R-:W-:Y:S01]  /*4040*/  LOP3.LUT R5, R217, 0xc00, R3, 0xf8, !PT ;  /* 0x00000c00d9057812 */ /* 0x000fe200078ef803 */
[----:B------:R-:W-:-:S03]  /*4050*/  VIADD R6, R7, -UR43 ;  /* 0x8000002b07067c36 */ /* 0x000fc60008000000 */
[----:B------:R-:W-:Y:S01]  /*4060*/  LOP3.LUT R5, R5, R0, RZ, 0xfc, !PT ;  /* 0x0000000005057212 */ /* 0x000fe200078efcff */
[----:B------:R-:W-:Y:S01]  /*4070*/  IMAD.WIDE.U32 R4, R4, -0x2daee0ad, RZ ;  /* 0xd2511f5304047825 */ /* 0x000fe200078e00ff */
[----:B------:R4:W-:Y:S04]  /*4080*/  STL [R1], R2 ;  /* 0x0000000201007387 */ /* 0x0009e80000100800 */
[----:B------:R1:W-:Y:S04]  /*4090*/  STL [R1+0x4], R6 ;  /* 0x0000040601007387 */ /* 0x0003e80000100800 */
[----:B------:R1:W-:Y:S01]  /*40a0*/  STL.64 [R1+0x18], R4 ;  /* 0x0000180401007387 */ /* 0x0003e20000100a00 */
[----:B------:R-:W-:-:S02]  /*40b0*/  R2UR UR58, R8 ;  /* 0x00000000083a72ca */ /* 0x000fc400000e0000 */
[----:B------:R-:W-:Y:S02]  /*40c0*/  R2UR UR59, R9 ;  /* 0x00000000093b72ca */ /* 0x000fe400000e0000 */
[----:B------:R-:W-:Y:S02]  /*40d0*/  LOP3.LUT P0, RZ, R218, 0x2, RZ, 0xc0, !PT ;  /* 0x00000002daff7812 */ /* 0x000fe4000780c0ff */
[----:B------:R-:W-:Y:S01]  /*40e0*/  SEL R216, R216, 0xffffffc0, !P3 ;  /* 0xffffffc0d8d87807 */ /* 0x000fe20005800000 */
[----:B--2---:R-:W-:Y:S01]  /*40f0*/  USHF.L.U32 UR14, UR14, 0x6, URZ ;  /* 0x000000060e0e7899 */ /* 0x004fe200080006ff */
[----:B----4-:R-:W-:-:S05]  /*4100*/  IMAD.MOV.U32 R2, RZ, RZ, 0x20 ;  /* 0x00000020ff027424 */ /* 0x010fca00078e00ff */
[----:B------:R-:W-:Y:S01]  /*4110*/  UIADD3 UR17, UPT, UPT, UR58, -0x61c88647, URZ ;  /* 0x9e3779b93a117890 */ /* 0x000fe2000fffe0ff */
[----:B------:R-:W-:Y:S01]  /*4120*/  SEL R2, R2, 0xffffffe0, !P0 ;  /* 0xffffffe002027807 */ /* 0x000fe20004000000 */
[----:B------:R-:W-:Y:S02]  /*4130*/  UIADD3 UR15, UPT, UPT, UR59, -0x4498517b, URZ ;  /* 0xbb67ae853b0f7890 */ /* 0x000fe4000fffe0ff */
[----:B------:R-:W-:Y:S02]  /*4140*/  UIADD3 UR57, UPT, UPT, UR58, 0x3c6ef372, URZ ;  /* 0x3c6ef3723a397890 */ /* 0x000fe4000fffe0ff */
[----:B------:R-:W-:Y:S02]  /*4150*/  UIADD3 UR56, UPT, UPT, UR59, 0x76cf5d0a, URZ ;  /* 0x76cf5d0a3b387890 */ /* 0x000fe4000fffe0ff */
[----:B------:R-:W-:Y:S02]  /*4160*/  UIADD3 UR55, UPT, UPT, UR58, -0x255992d5, URZ ;  /* 0xdaa66d2b3a377890 */ /* 0x000fe4000fffe0ff */
[----:B------:R-:W-:-:S02]  /*4170*/  UIADD3 UR54, UPT, UPT, UR59, 0x32370b8f, URZ ;  /* 0x32370b8f3b367890 */ /* 0x000fc4000fffe0ff */
[----:B------:R-:W-:Y:S02]  /*4180*/  UIADD3 UR53, UPT, UPT, UR58, 0x78dde6e4, URZ ;  /* 0x78dde6e43a357890 */ /* 0x000fe4000fffe0ff */
[----:B------:R-:W-:Y:S02]  /*4190*/  UIADD3 UR52, UPT, UPT, UR59, -0x126145ec, URZ ;  /* 0xed9eba143b347890 */ /* 0x000fe4000fffe0ff */
[----:B------:R-:W-:Y:S02]  /*41a0*/  UIADD3 UR49, UPT, UPT, UR58, 0x1715609d, URZ ;  /* 0x1715609d3a317890 */ /* 0x000fe4000fffe0ff */
[----:B------:R-:W-:Y:S02]  /*41b0*/  UIADD3 UR48, UPT, UPT, UR59, -0x56f99767, URZ ;  /* 0xa90668993b307890 */ /* 0x000fe4000fffe0ff */
[----:B------:R-:W-:Y:S02]  /*41c0*/  UIADD3 UR43, UPT, UPT, UR58, -0x4ab325aa, URZ ;  /* 0xb54cda563a2b7890 */ /* 0x000fe4000fffe0ff */
[----:B-1-3--:R-:W-:-:S12]  /*41d0*/  UIADD3 UR31, UPT, UPT, UR59, 0x646e171e, URZ ;  /* 0x646e171e3b1f7890 */ /* 0x00afd8000fffe0ff */
.L_x_822:
[----:B------:R-:W0:Y:S01]  /*41e0*/  LDGDEPBAR ;  /* 0x00000000000079af */ /* 0x000e220000000000 */
[----:B------:R-:W-:Y:S01]  /*41f0*/  IMAD.U32 R116, RZ, RZ, UR10 ;  /* 0x0000000aff747e24 */ /* 0x000fe2000f8e00ff */
[----:B------:R-:W-:Y:S01]  /*4200*/  LEA R230, R219, UR4, 0x1 ;  /* 0x00000004dbe67c11 */ /* 0x000fe2000f8e08ff */
[----:B------:R-:W-:Y:S03]  /*4210*/  IMAD.U32 R117, RZ, RZ, UR11 ;  /* 0x0000000bff757e24 */ /* 0x000fe6000f8e00ff */
[----:B--2---:R-:W2:Y:S01]  /*4220*/  LDL.64 R118, [R1+0x18] ;  /* 0x0000180001767983 */ /* 0x004ea20000100a00 */
[----:B------:R-:W-:Y:S01]  /*4230*/  LEA R229, R220, UR4, 0x1 ;  /* 0x00000004dce57c11 */ /* 0x000fe2000f8e08ff */
[----:B------:R-:W-:Y:S01]  /*4240*/  VIADD R234, R234, 0xfffffffc ;  /* 0xfffffffceaea7836 */ /* 0x000fe20000000000 */
[----:B------:R-:W-:Y:S03]  /*4250*/  SHF.R.U32.HI R122, RZ, 0x7, R218 ;  /* 0x00000007ff7a7819 */ /* 0x000fe600000116da */
[----:B------:R-:W3:Y:S01]  /*4260*/  LDL R120, [R1] ;  /* 0x0000000001787983 */ /* 0x000ee20000100800 */
[----:B-----5:R-:W-:Y:S01]  /*4270*/  FSETP.NEU.FTZ.AND P1, PT, R235, -INF , PT ;  /* 0xff800000eb00780b */ /* 0x020fe20003f3d000 */
[----:B------:R-:W-:Y:S01]  /*4280*/  UIADD3 UR39, UPT, UPT, UR39, -0x40, URZ ;  /* 0xffffffc027277890 */ /* 0x000fe2000fffe0ff */
[----:B------:R-:W-:Y:S03]  /*4290*/  FSETP.NEU.FTZ.AND P5, PT, R236, -INF , PT ;  /* 0xff800000ec00780b */ /* 0x000fe60003fbd000 */
[----:B------:R-:W4:Y:S01]  /*42a0*/  LDL R121, [R1+0x4] ;  /* 0x0000040001797983 */ /* 0x000f220000100800 */
[----:B------:R-:W-:Y:S01]  /*42b0*/  USHF.L.U32 UR21, UR45, 0x6, URZ ;  /* 0x000000062d157899 */ /* 0x000fe200080006ff */
[----:B------:R-:W-:Y:S01]  /*42c0*/  LOP3.LUT R231, R217, 0x400, R3, 0xf8, !PT ;  /* 0x00000400d9e77812 */ /* 0x000fe200078ef803 */
[----:B------:R-:W-:Y:S02]  /*42d0*/  UISETP.GE.AND UP0, UPT, UR39, UR51, UPT ;  /* 0x000000332700728c */ /* 0x000fe4000bf06270 */
[----:B------:R-:W-:Y:S01]  /*42e0*/  UIADD3 UR21, UPT, UPT, UR21, 0x40, URZ ;  /* 0x0000004015157890 */ /* 0x000fe2000fffe0ff */
[----:B------:R-:W-:Y:S01]  /*42f0*/  LOP3.LUT R231, R231, R0, RZ, 0xfc, !PT ;  /* 0x00000000e7e77212 */ /* 0x000fe200078efcff */
[----:B------:R-:W-:Y:S02]  /*4300*/  UIADD3 UR40, UPT, UPT, UR40, -0x1, URZ ;  /* 0xffffffff28287890 */ /* 0x000fe4000fffe0ff */
[----:B------:R-:W-:Y:S01]  /*4310*/  UISETP.LT.AND UP0, UPT, UR21, UR41, UP0 ;  /* 0x000000291500728c */ /* 0x000fe20008701270 */
[----:B------:R-:W-:Y:S05]  /*4320*/  LEA R231, R231, UR4, 0x1 ;  /* 0x00000004e7e77c11 */ /* 0x000fea000f8e08ff */
[----:B------:R-:W-:Y:S01]  /*4330*/  PLOP3.LUT P0, PT, PT, PT, UP0, 0x80, 0x8 ;  /* 0x000000000008781c */ /* 0x000fe20003f0f008 */
[----:B------:R-:W-:Y:S11]  /*4340*/  UISETP.GT.AND UP0, UPT, UR40, UR50, UPT ;  /* 0x000000322800728c */ /* 0x000ff6000bf04270 */
[----:B------:R-:W-:Y:S04]  /*4350*/  @UP0 UIADD3 UR28, UP1, UPT, UR18, -0x100, URZ ;  /* 0xffffff00121c0890 */ /* 0x000fe8000ff3e0ff */
[----:B------:R-:W-:Y:S02]  /*4360*/  @UP0 UIADD3.X UR21, UPT, UPT, UR19, -0x1, URZ, UP1, !UPT ;  /* 0xffffffff13150890 */ /* 0x000fe40008ffe4ff */
[----:B------:R-:W-:Y:S04]  /*4370*/  @UP0 UIADD3 UR10, UP1, UPT, UR10, -0x100, URZ ;  /* 0xffffff000a0a0890 */ /* 0x000fe8000ff3e0ff */
[----:B------:R-:W-:Y:S01]  /*4380*/  @UP0 UIADD3.X UR11, UPT, UPT, UR11, -0x1, URZ, UP1, !UPT ;  /* 0xffffffff0b0b0890 */ /* 0x000fe20008ffe4ff */
[----:B------:R-:W-:Y:S04]  /*4390*/  DEPBAR.LE SB0, 0x0 ;  /* 0x000080000000791a */ /* 0x000fe80000000000 */
[----:B------:R-:W-:Y:S06]  /*43a0*/  BAR.SYNC.DEFER_BLOCKING 0x0 ;  /* 0x0000000000007b1d */ /* 0x000fec0000010000 */
[----:B------:R-:W-:Y:S06]  /*43b0*/  LDSM.16.M88.4 R16, [R228] ;  /* 0x00000000e410783b */ /* 0x000fec0000000200 */
[----:B-1----:R-:W1:Y:S06]  /*43c0*/  LDSM.16.M88.4 R8, [R227+0x10000] ;  /* 0x01000000e308783b */ /* 0x002e6c0000000200 */
[----:B------:R-:W1:Y:S06]  /*43d0*/  LDSM.16.M88.4 R84, [R227+0x10800] ;  /* 0x01080000e354783b */ /* 0x000e6c0000000200 */
[----:B------:R-:W-:Y:S06]  /*43e0*/  LDSM.16.M88.4 R88, [R226] ;  /* 0x00000000e258783b */ /* 0x000fec0000000200 */
[----:B------:R-:W1:Y:S06]  /*43f0*/  LDSM.16.M88.4 R92, [R225+0x10000] ;  /* 0x01000000e15c783b */ /* 0x000e6c0000000200 */
[----:B------:R-:W1:Y:S06]  /*4400*/  LDSM.16.M88.4 R96, [R225+0x10800] ;  /* 0x01080000e160783b */ /* 0x000e6c0000000200 */
[----:B------:R-:W-:Y:S06]  /*4410*/  LDSM.16.M88.4 R100, [R224] ;  /* 0x00000000e064783b */ /* 0x000fec0000000200 */
[----:B------:R-:W1:Y:S02]  /*4420*/  LDSM.16.M88.4 R104, [R222+0x10000] ;  /* 0x01000000de68783b */ /* 0x000e640000000200 */
[C---:B-1----:R-:W-:Y:S04]  /*4430*/  HMMA.16816.F32.BF16 R4, R16.reuse, R8, RZ ;  /* 0x000000081004723c */ /* 0x042fe800000418ff */
[----:B------:R-:W-:Y:S04]  /*4440*/  LDSM.16.M88.4 R108, [R223] ;  /* 0x00000000df6c783b */ /* 0x000fe80000000200 */
[C---:B------:R-:W-:Y:S02]  /*4450*/  HMMA.16816.F32.BF16 R8, R16.reuse, R10, RZ ;  /* 0x0000000a1008723c */ /* 0x040fe400000418ff */
[----:B------:R-:W-:Y:S06]  /*4460*/  LDSM.16.M88.4 R112, [R221+0x10000] ;  /* 0x01000000dd70783b */ /* 0x000fec0000000200 */
[C---:B------:R-:W-:Y:S08]  /*4470*/  HMMA.16816.F32.BF16 R12, R16.reuse, R84, RZ ;  /* 0x00000054100c723c */ /* 0x040ff000000418ff */
[----:B------:R-:W-:Y:S01]  /*4480*/  HMMA.16816.F32.BF16 R16, R16, R86, RZ ;  /* 0x000000561010723c */ /* 0x000fe200000418ff */
[----:B------:R-:W1:Y:S07]  /*4490*/  LDSM.16.M88.4 R84, [R222+0x10800] ;  /* 0x01080000de54783b */ /* 0x000e6e0000000200 */
[C---:B------:R-:W-:Y:S08]  /*44a0*/  HMMA.16816.F32.BF16 R4, R88.reuse, R92, R4 ;  /* 0x0000005c5804723c */ /* 0x040ff00000041804 */
[C---:B------:R-:W-:Y:S01]  /*44b0*/  HMMA.16816.F32.BF16 R8, R88.reuse, R94, R8 ;  /* 0x0000005e5808723c */ /* 0x040fe20000041808 */
[----:B------:R-:W-:Y:S07]  /*44c0*/  LDSM.16.M88.4 R92, [R228+0x2000] ;  /* 0x00200000e45c783b */ /* 0x000fee0000000200 */
[C---:B------:R-:W-:Y:S08]  /*44d0*/  HMMA.16816.F32.BF16 R12, R88.reuse, R96, R12 ;  /* 0x00000060580c723c */ /* 0x040ff0000004180c */
[----:B------:R-:W-:Y:S01]  /*44e0*/  HMMA.16816.F32.BF16 R16, R88, R98, R16 ;  /* 0x000000625810723c */ /* 0x000fe20000041810 */
[----:B------:R-:W1:Y:S06]  /*44f0*/  LDSM.16.M88.4 R88, [R221+0x10800] ;  /* 0x01080000dd58783b */ /* 0x000e6c0000000200 */
[----:B------:R-:W1:Y:S01]  /*4500*/  LDSM.16.M88.4 R96, [R227+0x12000] ;  /* 0x01200000e360783b */ /* 0x000e620000000200 */
        /* <DEDUP_REMOVED lines=10> */
[C---:B------:R-:W-:Y:S08]  /*45b0*/  HMMA.16816.F32.BF16 R12, R108.reuse, R88, R12 ;  /* 0x000000586c0c723c */ /* 0x040ff0000004180c */
[----:B------:R-:W-:Y:S01]  /*45c0*/  HMMA.16816.F32.BF16 R16, R108, R90, R16 ;  /* 0x0000005a6c10723c */ /* 0x000fe20000041810 */
[----:B------:R-:W1:Y:S06]  /*45d0*/  LDSM.16.M88.4 R88, [R225+0x12800] ;  /* 0x01280000e158783b */ /* 0x000e6c0000000200 */
        /* <DEDUP_REMOVED lines=11> */
[C---:B------:R-:W-:Y:S08]  /*4690*/  HMMA.16816.F32.BF16 R12, R100.reuse, R88, R12 ;  /* 0x00000058640c723c */ /* 0x040ff0000004180c */
[----:B------:R-:W-:Y:S01]  /*46a0*/  HMMA.16816.F32.BF16 R16, R100, R90, R16 ;  /* 0x0000005a6410723c */ /* 0x000fe20000041810 */
[----:B------:R-:W4:Y:S06]  /*46b0*/  LDSM.16.M88.4 R88, [R221+0x12800] ;  /* 0x01280000dd58783b */ /* 0x000f2c0000000200 */
[----:B------:R-:W4:Y:S01]  /*46c0*/  LDSM.16.M88.4 R100, [R228+0x4000] ;  /* 0x00400000e464783b */ /* 0x000f220000000200 */
[C---:B--2---:R-:W-:Y:S08]  /*46d0*/  HMMA.16816.F32.BF16 R4, R108.reuse, R112, R4 ;  /* 0x000000706c04723c */ /* 0x044ff00000041804 */
[C---:B------:R-:W-:Y:S01]  /*46e0*/  HMMA.16816.F32.BF16 R8, R108.reuse, R114, R8 ;  /* 0x000000726c08723c */ /* 0x040fe20000041808 */
[----:B------:R-:W-:Y:S07]  /*46f0*/  LDSM.16.M88.4 R112, [R225+0x14000] ;  /* 0x01400000e170783b */ /* 0x000fee0000000200 */
[C---:B-1----:R-:W-:Y:S08]  /*4700*/  HMMA.16816.F32.BF16 R12, R108.reuse, R84, R12 ;  /* 0x000000546c0c723c */ /* 0x042ff0000004180c */
[----:B------:R-:W-:Y:S01]  /*4710*/  HMMA.16816.F32.BF16 R16, R108, R86, R16 ;  /* 0x000000566c10723c */ /* 0x000fe20000041810 */
        /* <DEDUP_REMOVED lines=22> */
[----:B------:R-:W-:Y:S01]  /*4880*/  LDSM.16.M88.4 R108, [R227+0x16000] ;  /* 0x01600000e36c783b */ /* 0x000fe20000000200 */
[C---:B----4-:R-:W-:Y:S08]  /*4890*/  HMMA.16816.F32.BF16 R4, R92.reuse, R96, R4 ;  /* 0x000000605c04723c */ /* 0x050ff00000041804 */
[C---:B------:R-:W-:Y:S01]  /*48a0*/  HMMA.16816.F32.BF16 R8, R92.reuse, R98, R8 ;  /* 0x000000625c08723c */ /* 0x040fe20000041808 */
[----:B------:R-:W3:Y:S07]  /*48b0*/  LDSM.16.M88.4 R96, [R228+0x6000] ;  /* 0x00600000e460783b */ /* 0x000eee0000000200 */
[C---:B-1----:R-:W-:Y:S08]  /*48c0*/  HMMA.16816.F32.BF16 R12, R92.reuse, R84, R12 ;  /* 0x000000545c0c723c */ /* 0x042ff0000004180c */
[----:B------:R-:W-:Y:S01]  /*48d0*/  HMMA.16816.F32.BF16 R16, R92, R86, R16 ;  /* 0x000000565c10723c */ /* 0x000fe20000041810 */
[----:B------:R1:W4:Y:S06]  /*48e0*/  LDSM.16.M88.4 R84, [R227+0x16800] ;  /* 0x01680000e354783b */ /* 0x00032c0000000200 */
[----:B------:R-:W-:Y:S01]  /*48f0*/  LDSM.16.M88.4 R92, [R226+0x6000] ;  /* 0x00600000e25c783b */ /* 0x000fe20000000200 */
[C---:B------:R-:W-:Y:S08]  /*4900*/  HMMA.16816.F32.BF16 R4, R100.reuse, R104, R4 ;  /* 0x000000686404723c */ /* 0x040ff00000041804 */
[C---:B------:R-:W-:Y:S01]  /*4910*/  HMMA.16816.F32.BF16 R8, R100.reuse, R106, R8 ;  /* 0x0000006a6408723c */ /* 0x040fe20000041808 */
[----:B------:R-:W4:Y:S07]  /*4920*/  LDSM.16.M88.4 R104, [R225+0x16000] ;  /* 0x01600000e168783b */ /* 0x000f2e0000000200 */
[C---:B--2---:R-:W-:Y:S03]  /*4930*/  HMMA.16816.F32.BF16 R12, R100.reuse, R88, R12 ;  /* 0x00000058640c723c */ /* 0x044fe6000004180c */
[----:B-1----:R-:W-:Y:S05]  /*4940*/  LEA R227, R243, UR4, 0x1 ;  /* 0x00000004f3e37c11 */ /* 0x002fea000f8e08ff */
[----:B------:R-:W-:Y:S01]  /*4950*/  HMMA.16816.F32.BF16 R16, R100, R90, R16 ;  /* 0x0000005a6410723c */ /* 0x000fe20000041810 */
[----:B------:R1:W2:Y:S06]  /*4960*/  LDSM.16.M88.4 R88, [R225+0x16800] ;  /* 0x01680000e158783b */ /* 0x0002ac0000000200 */
[----:B------:R-:W-:Y:S01]  /*4970*/  LDSM.16.M88.4 R100, [R224+0x6000] ;  /* 0x00600000e064783b */ /* 0x000fe20000000200 */
[C---:B---3--:R-:W-:Y:S08]  /*4980*/  HMMA.16816.F32.BF16 R4, R96.reuse, R108, R4 ;  /* 0x0000006c6004723c */ /* 0x048ff00000041804 */
[C---:B------:R-:W-:Y:S01]  /*4990*/  HMMA.16816.F32.BF16 R8, R96.reuse, R110, R8 ;  /* 0x0000006e6008723c */ /* 0x040fe20000041808 */
[----:B------:R3:W2:Y:S07]  /*49a0*/  LDSM.16.M88.4 R108, [R222+0x16000] ;  /* 0x01600000de6c783b */ /* 0x0006ae0000000200 */
[C---:B----4-:R-:W-:Y:S03]  /*49b0*/  HMMA.16816.F32.BF16 R12, R96.reuse, R84, R12 ;  /* 0x00000054600c723c */ /* 0x050fe6000004180c */
[----:B-1----:R-:W-:Y:S05]  /*49c0*/  IMAD.IADD R225, R227, 0x1, R2 ;  /* 0x00000001e3e17824 */ /* 0x002fea00078e0202 */
[----:B------:R-:W-:Y:S01]  /*49d0*/  HMMA.16816.F32.BF16 R16, R96, R86, R16 ;  /* 0x000000566010723c */ /* 0x000fe20000041810 */
[----:B------:R-:W-:Y:S06]  /*49e0*/  LDSM.16.M88.4 R84, [R223+0x6000] ;  /* 0x00600000df54783b */ /* 0x000fec0000000200 */
[----:B------:R-:W1:Y:S01]  /*49f0*/  LDSM.16.M88.4 R96, [R221+0x16000] ;  /* 0x01600000dd60783b */ /* 0x000e620000000200 */
[C---:B------:R-:W-:Y:S05]  /*4a00*/  HMMA.16816.F32.BF16 R4, R92.reuse, R104, R4 ;  /* 0x000000685c04723c */ /* 0x040fea0000041804 */
[----:B---3--:R-:W-:Y:S03]  /*4a10*/  IMAD.IADD R222, R216, 0x1, R227 ;  /* 0x00000001d8de7824 */ /* 0x008fe600078e02e3 */
[C---:B------:R-:W-:Y:S01]  /*4a20*/  HMMA.16816.F32.BF16 R8, R92.reuse, R106, R8 ;  /* 0x0000006a5c08723c */ /* 0x040fe20000041808 */
[----:B------:R-:W-:Y:S05]  /*4a30*/  IMAD.MOV.U32 R106, RZ, RZ, 0x10 ;  /* 0x00000010ff6a7424 */ /* 0x000fea00078e00ff */
[----:B------:R-:W-:Y:S02]  /*4a40*/  SEL R106, R106, 0xfffffff0, !P3 ;  /* 0xfffffff06a6a7807 */ /* 0x000fe40005800000 */
[C---:B--2---:R-:W-:Y:S01]  /*4a50*/  HMMA.16816.F32.BF16 R12, R92.reuse, R88, R12 ;  /* 0x000000585c0c723c */ /* 0x044fe2000004180c */
[----:B------:R-:W-:Y:S04]  /*4a60*/  IMAD.U32 R88, RZ, RZ, UR45 ;  /* 0x0000002dff587e24 */ /* 0x000fe8000f8e00ff */
[----:B------:R-:W-:Y:S03]  /*4a70*/  IMAD R88, R88, 0x2, R122 ;  /* 0x0000000258587824 */ /* 0x000fe600078e027a */
[----:B------:R-:W-:Y:S03]  /*4a80*/  HMMA.16816.F32.BF16 R16, R92, R90, R16 ;  /* 0x0000005a5c10723c */ /* 0x000fe60000041810 */
[----:B------:R-:W-:Y:S01]  /*4a90*/  @!P0 VIADD R92, R244, 0x1 ;  /* 0x00000001f45c8836 */ /* 0x000fe20000000000 */
[C---:B------:R-:W-:Y:S01]  /*4aa0*/  @!P0 VIADDMNMX R95, R121.reuse, -R241, UR41, PT ;  /* 0x00000029795f8e46 */ /* 0x040fe2000b8009f1 */
[----:B------:R-:W-:Y:S01]  /*4ab0*/  FMUL.FTZ R93, R236, 1.4426950216293334961 ;  /* 0x3fb8aa3bec5d7820 */ /* 0x000fe20000410000 */
[----:B------:R-:W-:Y:S02]  /*4ac0*/  @!P0 VIADDMNMX R94, R121, -R240, UR41, PT ;  /* 0x00000029795e8e46 */ /* 0x000fe4000b8009f0 */
[C---:B------:R-:W-:Y:S05]  /*4ad0*/  HMMA.16816.F32.BF16 R4, R100.reuse, R108, R4 ;  /* 0x0000006c6404723c */ /* 0x040fea0000041804 */
[CC--:B------:R-:W-:Y:S02]  /*4ae0*/  @!P0 ISETP.GE.AND P6, PT, R92.reuse, R95.reuse, PT ;  /* 0x0000005f5c00820c */ /* 0x0c0fe40003fc6270 */
[-C--:B------:R-:W-:Y:S01]  /*4af0*/  @!P0 ISETP.GE.AND P2, PT, R92, R94.reuse, PT ;  /* 0x0000005e5c00820c */ /* 0x080fe20003f46270 */
[C---:B------:R-:W-:Y:S03]  /*4b00*/  HMMA.16816.F32.BF16 R8, R100.reuse, R110, R8 ;  /* 0x0000006e6408723c */ /* 0x040fe60000041808 */
[----:B------:R-:W-:Y:S01]  /*4b10*/  FSEL R93, R93, RZ, P5 ;  /* 0x000000ff5d5d7208 */ /* 0x000fe20002800000 */
[----:B------:R-:W-:Y:S04]  /*4b20*/  FMUL.FTZ R92, R235, 1.4426950216293334961 ;  /* 0x3fb8aa3beb5c7820 */ /* 0x000fe80000410000 */
[C---:B------:R-:W-:Y:S03]  /*4b30*/  HMMA.16816.F32.BF16 R12, R100.reuse, R112, R12 ;  /* 0x00000070640c723c */ /* 0x040fe6000004180c */
[----:B------:R-:W-:Y:S02]  /*4b40*/  FSEL R92, R92, RZ, P1 ;  /* 0x000000ff5c5c7208 */ /* 0x000fe40000800000 */
[-C--:B------:R-:W-:Y:S03]  /*4b50*/  @!P0 ISETP.GE.AND P1, PT, R244, R95.reuse, PT ;  /* 0x0000005ff400820c */ /* 0x080fe60003f26270 */
[----:B------:R-:W-:Y:S03]  /*4b60*/  HMMA.16816.F32.BF16 R16, R100, R114, R16 ;  /* 0x000000726410723c */ /* 0x000fe60000041810 */
[----:B------:R-:W-:Y:S02]  /*4b70*/  LOP3.LUT R102, R88, UR59, R119, 0x96, !PT ;  /* 0x0000003b58667c12 */ /* 0x000fe4000f8e9677 */
[----:B------:R2:W3:Y:S01]  /*4b80*/  LDSM.16.M88.4 R88, [R221+0x16800] ;  /* 0x01680000dd58783b */ /* 0x0004e20000000200 */
[----:B------:R-:W-:Y:S02]  /*4b90*/  LEA R119, R233, UR4, 0x1 ;  /* 0x00000004e9777c11 */ /* 0x000fe4000f8e08ff */
[C---:B-1----:R-:W-:Y:S05]  /*4ba0*/  HMMA.16816.F32.BF16 R4, R84.reuse, R96, R4 ;  /* 0x000000605404723c */ /* 0x042fea0000041804 */
[----:B------:R-:W-:Y:S03]  /*4bb0*/  IMAD.WIDE.U32 R96, R234, -0x326172a9, RZ ;  /* 0xcd9e8d57ea607825 */ /* 0x000fe600078e00ff */
[C---:B------:R-:W-:Y:S03]  /*4bc0*/  HMMA.16816.F32.BF16 R8, R84.reuse, R98, R8 ;  /* 0x000000625408723c */ /* 0x040fe60000041808 */
[----:B------:R-:W-:Y:S01]  /*4bd0*/  LOP3.LUT R100, R120, UR58, R97, 0x96, !PT ;  /* 0x0000003a78647c12 */ /* 0x000fe2000f8e9661 */
[----:B------:R-:W-:Y:S04]  /*4be0*/  IMAD.WIDE.U32 R102, R102, -0x326172a9, RZ ;  /* 0xcd9e8d5766667825 */ /* 0x000fe800078e00ff */
[----:B------:R-:W-:Y:S01]  /*4bf0*/  IMAD.WIDE.U32 R100, R100, -0x2daee0ad, RZ ;  /* 0xd2511f5364647825 */ /* 0x000fe200078e00ff */
[----:B------:R-:W-:Y:S03]  /*4c00*/  LOP3.LUT R96, R96, UR17, R103, 0x96, !PT ;  /* 0x0000001160607c12 */ /* 0x000fe6000f8e9667 */
[----:B------:R-:W-:Y:S01]  /*4c10*/  FADD.FTZ R4, R252, R4 ;  /* 0x00000004fc047221 */ /* 0x000fe20000010000 */
[----:B------:R-:W-:Y:S01]  /*4c20*/  @!P0 VIADD R97, R244, 0x8 ;  /* 0x00000008f4618836 */ /* 0x000fe20000000000 */
[----:B------:R-:W-:Y:S01]  /*4c30*/  LOP3.LUT R98, R118, UR15, R101, 0x96, !PT ;  /* 0x0000000f76627c12 */ /* 0x000fe2000f8e9665 */
[----:B------:R-:W-:Y:S04]  /*4c40*/  IMAD.WIDE.U32 R104, R96, -0x2daee0ad, RZ ;  /* 0xd2511f5360687825 */ /* 0x000fe800078e00ff */
[----:B------:R-:W-:Y:S01]  /*4c50*/  FADD.FTZ R5, R251, R5 ;  /* 0x00000005fb057221 */ /* 0x000fe20000010000 */
[----:B------:R-:W-:Y:S01]  /*4c60*/  @!P0 FSEL R4, R4, -INF , !P1 ;  /* 0xff80000004048808 */ /* 0x000fe20004800000 */
[----:B------:R-:W-:Y:S01]  /*4c70*/  IMAD.WIDE.U32 R98, R98, -0x326172a9, RZ ;  /* 0xcd9e8d5762627825 */ /* 0x000fe200078e00ff */
[----:B------:R-:W-:Y:S02]  /*4c80*/  LOP3.LUT R100, R100, UR56, R105, 0x96, !PT ;  /* 0x0000003864647c12 */ /* 0x000fe4000f8e9669 */
[CC--:B------:R-:W-:Y:S01]  /*4c90*/  @!P0 ISETP.GE.AND P5, PT, R97.reuse, R95.reuse, PT ;  /* 0x0000005f6100820c */ /* 0x0c0fe20003fa6270 */
[----:B------:R-:W-:Y:S01]  /*4ca0*/  FADD.FTZ R6, R252, R6 ;  /* 0x00000006fc067221 */ /* 0x000fe20000010000 */
[----:B------:R-:W-:Y:S01]  /*4cb0*/  LOP3.LUT R102, R102, UR57, R99, 0x96, !PT ;  /* 0x0000003966667c12 */ /* 0x000fe2000f8e9663 */
[----:B--2---:R-:W-:Y:S01]  /*4cc0*/  IMAD.IADD R221, R2, 0x1, R222 ;  /* 0x0000000102dd7824 */ /* 0x004fe200078e02de */
[-C--:B------:R-:W-:Y:S01]  /*4cd0*/  @!P0 ISETP.GE.AND P1, PT, R97, R94.reuse, PT ;  /* 0x0000005e6100820c */ /* 0x080fe20003f26270 */
[----:B------:R-:W-:Y:S01]  /*4ce0*/  @!P0 VIADD R97, R244, 0x9 ;  /* 0x00000009f4618836 */ /* 0x000fe20000000000 */
[----:B------:R-:W-:Y:S01]  /*4cf0*/  @!P0 FSEL R5, R5, -INF , !P6 ;  /* 0xff80000005058808 */ /* 0x000fe20007000000 */
[----:B------:R-:W-:Y:S01]  /*4d00*/  IMAD.WIDE.U32 R102, R102, -0x2daee0ad, RZ ;  /* 0xd2511f5366667825 */ /* 0x000fe200078e00ff */
[C---:B---3--:R-:W-:Y:S03]  /*4d10*/  HMMA.16816.F32.BF16 R12, R84.reuse, R88, R12 ;  /* 0x00000058540c723c */ /* 0x048fe6000004180c */
[-C--:B------:R-:W-:Y:S01]  /*4d20*/  @!P0 ISETP.GE.AND P6, PT, R244, R94.reuse, PT ;  /* 0x0000005ef400820c */ /* 0x080fe20003fc6270 */
[----:B------:R-:W-:Y:S01]  /*4d30*/  FADD.FTZ R8, R250, R8 ;  /* 0x00000008fa087221 */ /* 0x000fe20000010000 */
[----:B------:R-:W-:Y:S01]  /*4d40*/  LOP3.LUT R96, R104, UR54, R103, 0x96, !PT ;  /* 0x0000003668607c12 */ /* 0x000fe2000f8e9667 */
[----:B------:R-:W-:Y:S01]  /*4d50*/  IMAD.WIDE.U32 R104, R100, -0x326172a9, RZ ;  /* 0xcd9e8d5764687825 */ /* 0x000fe200078e00ff */
[----:B------:R-:W-:Y:S01]  /*4d60*/  @!P0 FSEL R6, R6, -INF , !P6 ;  /* 0xff80000006068808 */ /* 0x000fe20007000000 */
[----:B------:R-:W-:Y:S03]  /*4d70*/  HMMA.16816.F32.BF16 R16, R84, R90, R16 ;  /* 0x0000005a5410723c */ /* 0x000fe60000041810 */
[----:B------:R-:W-:Y:S01]  /*4d80*/  LOP3.LUT R98, R98, UR55, R105, 0x96, !PT ;  /* 0x0000003762627c12 */ /* 0x000fe2000f8e9669 */
[----:B------:R-:W-:Y:S04]  /*4d90*/  IMAD.WIDE.U32 R100, R96, -0x326172a9, RZ ;  /* 0xcd9e8d5760647825 */ /* 0x000fe800078e00ff */
[----:B------:R-:W-:Y:S01]  /*4da0*/  FADD.FTZ R9, R249, R9 ;  /* 0x00000009f9097221 */ /* 0x000fe20000010000 */
[-C--:B------:R-:W-:Y:S01]  /*4db0*/  @!P0 ISETP.GE.AND P6, PT, R97, R95.reuse, PT ;  /* 0x0000005f6100820c */ /* 0x080fe20003fc6270 */
[----:B------:R-:W-:Y:S01]  /*4dc0*/  FADD.FTZ R7, R251, R7 ;  /* 0x00000007fb077221 */ /* 0x000fe20000010000 */
[----:B------:R-:W-:Y:S01]  /*4dd0*/  @!P0 VIADD R88, R244, 0x10 ;  /* 0x00000010f4588836 */ /* 0x000fe20000000000 */
[----:B------:R-:W-:Y:S01]  /*4de0*/  LOP3.LUT R96, R104, UR53, R101, 0x96, !PT ;  /* 0x0000003568607c12 */ /* 0x000fe2000f8e9665 */
[----:B------:R-:W-:Y:S01]  /*4df0*/  IMAD.WIDE.U32 R98, R98, -0x2daee0ad, RZ ;  /* 0xd2511f5362627825 */ /* 0x000fe200078e00ff */
[----:B------:R-:W-:Y:S02]  /*4e00*/  @!P0 FSEL R8, R8, -INF , !P5 ;  /* 0xff80000008088808 */ /* 0x000fe40006800000 */
[----:B------:R-:W-:Y:S01]  /*4e10*/  @!P0 FSEL R9, R9, -INF , !P6 ;  /* 0xff80000009098808 */ /* 0x000fe20007000000 */
[----:B------:R-:W-:Y:S01]  /*4e20*/  FADD.FTZ R10, R250, R10 ;  /* 0x0000000afa0a7221 */ /* 0x000fe20000010000 */
[----:B------:R-:W-:Y:S01]  /*4e30*/  @!P0 FSEL R7, R7, -INF , !P2 ;  /* 0xff80000007078808 */ /* 0x000fe20005000000 */
[----:B------:R-:W-:Y:S01]  /*4e40*/  FADD.FTZ R11, R249, R11 ;  /* 0x0000000bf90b7221 */ /* 0x000fe20000010000 */
[CC--:B------:R-:W-:Y:S01]  /*4e50*/  @!P0 ISETP.GE.AND P5, PT, R88.reuse, R95.reuse, PT ;  /* 0x0000005f5800820c */ /* 0x0c0fe20003fa6270 */
[----:B------:R-:W-:Y:S01]  /*4e60*/  FADD.FTZ R84, R247, R13 ;  /* 0x0000000df7547221 */ /* 0x000fe20000010000 */
[-C--:B------:R-:W-:Y:S01]  /*4e70*/  @!P0 ISETP.GE.AND P6, PT, R88, R94.reuse, PT ;  /* 0x0000005e5800820c */ /* 0x080fe20003fc6270 */
[----:B------:R-:W-:Y:S01]  /*4e80*/  @!P0 VIADD R88, R244, 0x11 ;  /* 0x00000011f4588836 */ /* 0x000fe20000000000 */
[----:B------:R-:W-:Y:S01]  /*4e90*/  LOP3.LUT R102, R102, UR52, R99, 0x96, !PT ;  /* 0x0000003466667c12 */ /* 0x000fe2000f8e9663 */
[----:B------:R-:W-:Y:S01]  /*4ea0*/  FADD.FTZ R12, R248, R12 ;  /* 0x0000000cf80c7221 */ /* 0x000fe20000010000 */
[-C--:B------:R-:W-:Y:S01]  /*4eb0*/  @!P0 ISETP.GE.AND P2, PT, R97, R94.reuse, PT ;  /* 0x0000005e6100820c */ /* 0x080fe20003f46270 */
[----:B------:R-:W-:Y:S01]  /*4ec0*/  IMAD.WIDE.U32 R96, R96, -0x2daee0ad, RZ ;  /* 0xd2511f5360607825 */ /* 0x000fe200078e00ff */
[----:B------:R-:W-:Y:S02]  /*4ed0*/  @!P0 FSEL R10, R10, -INF , !P1 ;  /* 0xff8000000a0a8808 */ /* 0x000fe40004800000 */
[----:B------:R-:W-:Y:S01]  /*4ee0*/  @!P0 FSEL R11, R11, -INF , !P2 ;  /* 0xff8000000b0b8808 */ /* 0x000fe20005000000 */
[----:B------:R-:W-:Y:S01]  /*4ef0*/  IMAD.WIDE.U32 R102, R102, -0x326172a9, RZ ;  /* 0xcd9e8d5766667825 */ /* 0x000fe200078e00ff */
[CC--:B------:R-:W-:Y:S02]  /*4f00*/  @!P0 ISETP.GE.AND P1, PT, R88.reuse, R95.reuse, PT ;  /* 0x0000005f5800820c */ /* 0x0c0fe40003f26270 */
[-C--:B------:R-:W-:Y:S01]  /*4f10*/  @!P0 ISETP.GE.AND P2, PT, R88, R94.reuse, PT ;  /* 0x0000005e5800820c */ /* 0x080fe20003f46270 */
[----:B------:R-:W-:Y:S01]  /*4f20*/  @!P0 VIADD R86, R244, 0x18 ;  /* 0x00000018f4568836 */ /* 0x000fe20000000000 */
[----:B------:R-:W-:Y:S01]  /*4f30*/  LOP3.LUT R88, R98, UR48, R97, 0x96, !PT ;  /* 0x0000003062587c12 */ /* 0x000fe2000f8e9661 */
[----:B------:R-:W-:Y:S01]  /*4f40*/  @!P0 VIADD R85, R244, 0x19 ;  /* 0x00000019f4558836 */ /* 0x000fe20000000000 */
[----:B------:R-:W-:Y:S01]  /*4f50*/  LOP3.LUT R98, R100, UR49, R103, 0x96, !PT ;  /* 0x0000003164627c12 */ /* 0x000fe2000f8e9667 */
[----:B------:R-:W-:Y:S01]  /*4f60*/  FADD.FTZ R14, R248, R14 ;  /* 0x0000000ef80e7221 */ /* 0x000fe20000010000 */
[----:B------:R-:W-:Y:S01]  /*4f70*/  FADD.FTZ R15, R247, R15 ;  /* 0x0000000ff70f7221 */ /* 0x000fe20000010000 */
[----:B------:R-:W-:Y:S01]  /*4f80*/  IMAD.WIDE.U32 R88, R88, -0x326172a9, RZ ;  /* 0xcd9e8d5758587825 */ /* 0x000fe200078e00ff */
[----:B------:R-:W-:Y:S02]  /*4f90*/  @!P0 FSEL R12, R12, -INF , !P5 ;  /* 0xff8000000c0c8808 */ /* 0x000fe40006800000 */
[----:B------:R-:W-:Y:S01]  /*4fa0*/  @!P0 FSEL R84, R84, -INF , !P1 ;  /* 0xff80000054548808 */ /* 0x000fe20004800000 */
[----:B------:R-:W-:Y:S01]  /*4fb0*/  IMAD.WIDE.U32 R98, R98, -0x2daee0ad, RZ ;  /* 0xd2511f5362627825 */ /* 0x000fe200078e00ff */
[-C--:B------:R-:W-:Y:S02]  /*4fc0*/  @!P0 ISETP.GE.AND P5, PT, R86, R95.reuse, PT ;  /* 0x0000005f5600820c */ /* 0x080fe40003fa6270 */
[----:B------:R-:W-:Y:S01]  /*4fd0*/  @!P0 ISETP.GE.AND P1, PT, R85, R95, PT ;  /* 0x0000005f5500820c */ /* 0x000fe20003f26270 */
[--C-:B------:R-:W-:Y:S01]  /*4fe0*/  FFMA.FTZ R201, R4, UR12, -R93.reuse ;  /* 0x0000000c04c97c23 */ /* 0x100fe2000801085d */
[----:B------:R-:W-:Y:S01]  /*4ff0*/  @!P0 FSEL R14, R14, -INF , !P6 ;  /* 0xff8000000e0e8808 */ /* 0x000fe20007000000 */
[----:B------:R-:W-:Y:S01]  /*5000*/  FFMA.FTZ R5, R5, UR12, -R93 ;  /* 0x0000000c05057c23 */ /* 0x000fe2000801085d */
[----:B------:R-:W-:Y:S01]  /*5010*/  @!P0 FSEL R15, R15, -INF , !P2 ;  /* 0xff8000000f0f8808 */ /* 0x000fe20005000000 */
[----:B------:R-:W-:Y:S01]  /*5020*/  FADD.FTZ R17, R245, R17 ;  /* 0x00000011f5117221 */ /* 0x000fe20000010000 */
[----:B------:R-:W-:Y:S01]  /*5030*/  LOP3.LUT R95, R102, UR43, R89, 0x96, !PT ;  /* 0x0000002b665f7c12 */ /* 0x000fe2000f8e9659 */
[----:B------:R-:W1:Y:S01]  /*5040*/  MUFU.EX2 R201, R201 ;  /* 0x000000c900c97308 */ /* 0x000e620000000800 */
[-C--:B------:R-:W-:Y:S01]  /*5050*/  @!P0 ISETP.GE.AND P6, PT, R86, R94.reuse, PT ;  /* 0x0000005e5600820c */ /* 0x080fe20003fc6270 */
[----:B------:R-:W-:Y:S01]  /*5060*/  FADD.FTZ R18, R246, R18 ;  /* 0x00000012f6127221 */ /* 0x000fe20000010000 */
[----:B------:R-:W-:Y:S07]  /*5070*/  @!P0 ISETP.GE.AND P2, PT, R85, R94, PT ;  /* 0x0000005e5500820c */ /* 0x000fee0003f46270 */
[----:B------:R-:W2:Y:S01]  /*5080*/  MUFU.EX2 R200, R5 ;  /* 0x0000000500c87308 */ /* 0x000ea20000000800 */
[----:B------:R-:W-:Y:S01]  /*5090*/  PRMT R94, R88, 0x7770, RZ ;  /* 0x00007770585e7816 */ /* 0x000fe200000000ff */
[--C-:B------:R-:W-:Y:S01]  /*50a0*/  FFMA.FTZ R6, R6, UR12, -R92.reuse ;  /* 0x0000000c06067c23 */ /* 0x100fe2000801085c */
[C---:B------:R-:W-:Y:S01]  /*50b0*/  PRMT R91, R88.reuse, 0x7771, RZ ;  /* 0x00007771585b7816 */ /* 0x040fe200000000ff */
[----:B------:R-:W-:Y:S01]  /*50c0*/  FADD.FTZ R19, R245, R19 ;  /* 0x00000013f5137221 */ /* 0x000fe20000010000 */
[C---:B------:R-:W-:Y:S01]  /*50d0*/  PRMT R90, R88.reuse, 0x7772, RZ ;  /* 0x00007772585a7816 */ /* 0x040fe200000000ff */
[----:B------:R-:W-:Y:S01]  /*50e0*/  FFMA.FTZ R7, R7, UR12, -R92 ;  /* 0x0000000c07077c23 */ /* 0x000fe2000801085c */
[----:B------:R-:W-:Y:S01]  /*50f0*/  PRMT R89, R88, 0x7773, RZ ;  /* 0x0000777358597816 */ /* 0x000fe200000000ff */
[----:B------:R-:W-:Y:S01]  /*5100*/  FADD.FTZ R88, R246, R16 ;  /* 0x00000010f6587221 */ /* 0x000fe20000010000 */
[----:B------:R-:W-:Y:S01]  /*5110*/  LOP3.LUT R13, R96, UR31, R99, 0x96, !PT ;  /* 0x0000001f600d7c12 */ /* 0x000fe2000f8e9663 */
[----:B------:R-:W3:Y:S01]  /*5120*/  MUFU.EX2 R129, R6 ;  /* 0x0000000600817308 */ /* 0x000ee20000000800 */
[C---:B------:R-:W-:Y:S01]  /*5130*/  LOP3.LUT R96, R95.reuse, 0xff, RZ, 0xc0, !PT ;  /* 0x000000ff5f607812 */ /* 0x040fe200078ec0ff */
[--C-:B------:R-:W-:Y:S01]  /*5140*/  FFMA.FTZ R8, R8, UR12, -R93.reuse ;  /* 0x0000000c08087c23 */ /* 0x100fe2000801085d */
[----:B------:R-:W-:Y:S07]  /*5150*/  @!P0 FSEL R88, R88, -INF , !P5 ;  /* 0xff80000058588808 */ /* 0x000fee0006800000 */
[----:B------:R-:W4:Y:S01]  /*5160*/  MUFU.EX2 R128, R7 ;  /* 0x0000000700807308 */ /* 0x000f220000000800 */
[----:B------:R-:W-:Y:S01]  /*5170*/  ISETP.LE.U32.AND P5, PT, R96, UR13, PT ;  /* 0x0000000d60007c0c */ /* 0x000fe2000bfa3070 */
[----:B------:R-:W-:Y:S01]  /*5180*/  FFMA.FTZ R10, R10, UR12, -R92 ;  /* 0x0000000c0a0a7c23 */ /* 0x000fe2000801085c */
[C---:B------:R-:W-:Y:S07]  /*5190*/  LOP3.LUT R96, R95.reuse, 0xffff, RZ, 0xc0, !PT ;  /* 0x0000ffff5f607812 */ /* 0x040fee00078ec0ff */
[----:B------:R-:W4:Y:S01]  /*51a0*/  MUFU.EX2 R199, R8 ;  /* 0x0000000800c77308 */ /* 0x000f220000000800 */
[----:B------:R-:W-:Y:S01]  /*51b0*/  PRMT R4, R95, 0x7632, R4 ;  /* 0x000076325f047816 */ /* 0x000fe20000000004 */
[--C-:B------:R-:W-:Y:S01]  /*51c0*/  FFMA.FTZ R9, R9, UR12, -R93.reuse ;  /* 0x0000000c09097c23 */ /* 0x100fe2000801085d */
[----:B------:R-:W-:Y:S01]  /*51d0*/  SHF.R.U32.HI R96, RZ, 0x8, R96 ;  /* 0x00000008ff607819 */ /* 0x000fe20000011660 */
[--C-:B------:R-:W-:Y:S01]  /*51e0*/  FFMA.FTZ R11, R11, UR12, -R92.reuse ;  /* 0x0000000c0b0b7c23 */ /* 0x100fe2000801085c */
[----:B------:R-:W-:Y:S05]  /*51f0*/  LOP3.LUT R4, R4, 0xff, RZ, 0xc0, !PT ;  /* 0x000000ff04047812 */ /* 0x000fea00078ec0ff */
[----:B------:R-:W4:Y:S01]  /*5200*/  MUFU.EX2 R127, R10 ;  /* 0x0000000a007f7308 */ /* 0x000f220000000800 */
[----:B------:R-:W-:Y:S01]  /*5210*/  LOP3.LUT R96, R96, 0xffff, RZ, 0xc0, !PT ;  /* 0x0000ffff60607812 */ /* 0x000fe200078ec0ff */
[----:B------:R-:W-:Y:S01]  /*5220*/  FFMA.FTZ R84, R84, UR12, -R93 ;  /* 0x0000000c54547c23 */ /* 0x000fe2000801085d */
[----:B------:R-:W-:Y:S01]  /*5230*/  @!P0 FSEL R17, R17, -INF , !P1 ;  /* 0xff80000011118808 */ /* 0x000fe20004800000 */
[----:B-1----:R-:W-:Y:S01]  /*5240*/  @!P5 FADD.FTZ R201, -R201, -RZ ;  /* 0x800000ffc9c9d221 */ /* 0x002fe20000010100 */
[----:B------:R-:W-:Y:S05]  /*5250*/  ISETP.LE.U32.AND P1, PT, R96, UR13, PT ;  /* 0x0000000d60007c0c */ /* 0x000fea000bf23070 */
[----:B------:R-:W1:Y:S01]  /*5260*/  MUFU.EX2 R198, R9 ;  /* 0x0000000900c67308 */ /* 0x000e620000000800 */
[----:B------:R-:W-:Y:S01]  /*5270*/  SHF.R.U32.HI R95, RZ, 0x18, R95 ;  /* 0x00000018ff5f7819 */ /* 0x000fe2000001165f */
[--C-:B------:R-:W-:Y:S01]  /*5280*/  FFMA.FTZ R12, R12, UR12, -R93.reuse ;  /* 0x0000000c0c0c7c23 */ /* 0x100fe2000801085d */
[----:B------:R-:W-:Y:S07]  /*5290*/  @!P0 FSEL R18, R18, -INF , !P6 ;  /* 0xff80000012128808 */ /* 0x000fee0007000000 */
[----:B------:R-:W1:Y:S01]  /*52a0*/  MUFU.EX2 R126, R11 ;  /* 0x0000000b007e7308 */ /* 0x000e620000000800 */
[----:B------:R-:W-:Y:S01]  /*52b0*/  ISETP.LE.U32.AND P6, PT, R4, UR13, PT ;  /* 0x0000000d04007c0c */ /* 0x000fe2000bfc3070 */
[--C-:B------:R-:W-:Y:S01]  /*52c0*/  FFMA.FTZ R14, R14, UR12, -R92.reuse ;  /* 0x0000000c0e0e7c23 */ /* 0x100fe2000801085c */
[----:B------:R-:W-:Y:S07]  /*52d0*/  @!P0 FSEL R19, R19, -INF , !P2 ;  /* 0xff80000013138808 */ /* 0x000fee0005000000 */
[----:B------:R-:W-:Y:S01]  /*52e0*/  MUFU.EX2 R196, R84 ;  /* 0x0000005400c47308 */ /* 0x000fe20000000800 */
[----:B------:R-:W-:Y:S01]  /*52f0*/  ISETP.LE.U32.AND P5, PT, R95, UR13, PT ;  /* 0x0000000d5f007c0c */ /* 0x000fe2000bfa3070 */
[--C-:B------:R-:W-:Y:S01]  /*5300*/  FFMA.FTZ R15, R15, UR12, -R92.reuse ;  /* 0x0000000c0f0f7c23 */ /* 0x100fe2000801085c */
[----:B------:R-:W-:Y:S01]  /*5310*/  ISETP.LE.U32.AND P2, PT, R94, UR13, PT ;  /* 0x0000000d5e007c0c */ /* 0x000fe2000bf43070 */
[----:B--2---:R-:W-:Y:S01]  /*5320*/  @!P1 FADD.FTZ R200, -R200, -RZ ;  /* 0x800000ffc8c89221 */ /* 0x004fe20000010100 */
[----:B------:R-:W-:Y:S05]  /*5330*/  LOP3.LUT R5, R13, 0xffff, RZ, 0xc0, !PT ;  /* 0x0000ffff0d057812 */ /* 0x000fea00078ec0ff */
[----:B------:R-:W2:Y:S01]  /*5340*/  MUFU.EX2 R197, R12 ;  /* 0x0000000c00c57308 */ /* 0x000ea20000000800 */
[----:B------:R-:W-:Y:S01]  /*5350*/  ISETP.GT.U32.AND P1, PT, R90, UR13, PT ;  /* 0x0000000d5a007c0c */ /* 0x000fe2000bf24070 */
[----:B------:R-:W-:Y:S01]  /*5360*/  FFMA.FTZ R88, R88, UR12, -R93 ;  /* 0x0000000c58587c23 */ /* 0x000fe2000801085d */
[----:B------:R-:W-:Y:S01]  /*5370*/  SHF.R.U32.HI R5, RZ, 0x8, R5 ;  /* 0x00000008ff057819 */ /* 0x000fe20000011605 */
[----:B---3--:R-:W-:Y:S01]  /*5380*/  @!P6 FADD.FTZ R129, -R129, -RZ ;  /* 0x800000ff8181e221 */ /* 0x008fe20000010100 */
[----:B------:R-:W-:Y:S05]  /*5390*/  LOP3.LUT R4, R13, 0xff, RZ, 0xc0, !PT ;  /* 0x000000ff0d047812 */ /* 0x000fea00078ec0ff */
[----:B------:R-:W3:Y:S01]  /*53a0*/  MUFU.EX2 R125, R14 ;  /* 0x0000000e007d7308 */ /* 0x000ee20000000800 */
[----:B------:R-:W-:Y:S01]  /*53b0*/  ISETP.GT.U32.AND P0, PT, R91, UR13, PT ;  /* 0x0000000d5b007c0c */ /* 0x000fe2000bf04070 */
[----:B----4-:R-:W-:Y:S01]  /*53c0*/  @!P5 FADD.FTZ R128, -R128, -RZ ;  /* 0x800000ff8080d221 */ /* 0x010fe20000010100 */
[----:B------:R-:W-:Y:S01]  /*53d0*/  ISETP.GT.U32.AND P6, PT, R89, UR13, PT ;  /* 0x0000000d59007c0c */ /* 0x000fe2000bfc4070 */
[----:B------:R-:W-:Y:S01]  /*53e0*/  @!P2 FADD.FTZ R199, -R199, -RZ ;  /* 0x800000ffc7c7a221 */ /* 0x000fe20000010100 */
[----:B------:R-:W-:Y:S01]  /*53f0*/  LOP3.LUT R5, R5, 0xffff, RZ, 0xc0, !PT ;  /* 0x0000ffff05057812 */ /* 0x000fe200078ec0ff */
[----:B------:R-:W-:Y:S01]  /*5400*/  FFMA.FTZ R18, R18, UR12, -R92 ;  /* 0x0000000c12127c23 */ /* 0x000fe2000801085c */
[----:B------:R-:W-:Y:S01]  /*5410*/  ISETP.LE.U32.AND P5, PT, R4, UR13, PT ;  /* 0x0000000d04007c0c */ /* 0x000fe2000bfa3070 */
[----:B------:R-:W-:Y:S01]  /*5420*/  @P1 FADD.FTZ R127, -R127, -RZ ;  /* 0x800000ff7f7f1221 */ /* 0x000fe20000010100 */
[----:B------:R-:W-:Y:S01]  /*5430*/  ISETP.LE.U32.AND P2, PT, R5, UR13, PT ;  /* 0x0000000d05007c0c */ /* 0x000fe2000bf43070 */
[----:B------:R-:W-:Y:S01]  /*5440*/  FFMA.FTZ R93, R17, UR12, -R93 ;  /* 0x0000000c115d7c23 */ /* 0x000fe2000801085d */
[----:B------:R-:W-:Y:S01]  /*5450*/  PRMT R4, R13, 0x7632, R4 ;  /* 0x000076320d047816 */ /* 0x000fe20000000004 */
[----:B------:R-:W-:Y:S01]  /*5460*/  FFMA.FTZ R92, R19, UR12, -R92 ;  /* 0x0000000c135c7c23 */ /* 0x000fe2000801085c */
[----:B------:R-:W-:Y:S01]  /*5470*/  F2FP.RELU.BF16.F32.PACK_AB R8, R200, R201 ;  /* 0x000000c9c808723e */ /* 0x000fe200000018ff */
[----:B-1----:R-:W-:Y:S01]  /*5480*/  @P0 FADD.FTZ R198, -R198, -RZ ;  /* 0x800000ffc6c60221 */ /* 0x002fe20000010100 */
[----:B------:R-:W-:Y:S01]  /*5490*/  LOP3.LUT R4, R4, 0xff, RZ, 0xc0, !PT ;  /* 0x000000ff04047812 */ /* 0x000fe200078ec0ff */
[----:B------:R-:W-:Y:S01]  /*54a0*/  @P6 FADD.FTZ R126, -R126, -RZ ;  /* 0x800000ff7e7e6221 */ /* 0x000fe20000010100 */
[----:B------:R-:W-:Y:S01]  /*54b0*/  F2FP.RELU.BF16.F32.PACK_AB R7, R128, R129 ;  /* 0x000000818007723e */ /* 0x000fe200000018ff */
[----:B------:R-:W-:Y:S01]  /*54c0*/  STS [R119+0x22000], R8 ;  /* 0x0220000877007388 */ /* 0x000fe20000000800 */
[----:B------:R-:W-:Y:S01]  /*54d0*/  ISETP.LE.U32.AND P1, PT, R4, UR13, PT ;  /* 0x0000000d04007c0c */ /* 0x000fe2000bf23070 */
[----:B--2---:R-:W-:Y:S01]  /*54e0*/  @!P5 FADD.FTZ R197, -R197, -RZ ;  /* 0x800000ffc5c5d221 */ /* 0x004fe20000010100 */
[----:B------:R-:W-:Y:S01]  /*54f0*/  LEA R4, R233, UR5, 0x1 ;  /* 0x00000005e9047c11 */ /* 0x000fe2000f8e08ff */
[----:B------:R-:W-:Y:S01]  /*5500*/  @!P2 FADD.FTZ R196, -R196, -RZ ;  /* 0x800000ffc4c4a221 */ /* 0x000fe20000010100 */
[----:B------:R-:W-:Y:S01]  /*5510*/  F2FP.RELU.BF16.F32.PACK_AB R6, R198, R199 ;  /* 0x000000c7c606723e */ /* 0x000fe200000018ff */
[----:B------:R-:W-:Y:S01]  /*5520*/  STS [R119+0x22400], R7 ;  /* 0x0224000777007388 */ /* 0x000fe20000000800 */
[----:B------:R-:W-:Y:S01]  /*5530*/  F2FP.RELU.BF16.F32.PACK_AB R5, R126, R127 ;  /* 0x0000007f7e05723e */ /* 0x000fe200000018ff */
[C---:B------:R-:W-:Y:S01]  /*5540*/  IMAD.IADD R121, R4.reuse, 0x1, R106 ;  /* 0x0000000104797824 */ /* 0x040fe200078e026a */
[----:B------:R-:W-:Y:S01]  /*5550*/  SHF.R.U32.HI R13, RZ, 0x18, R13 ;  /* 0x00000018ff0d7819 */ /* 0x000fe2000001160d */
[C---:B------:R-:W-:Y:S01]  /*5560*/  VIADD R120, R4.reuse, 0x20 ;  /* 0x0000002004787836 */ /* 0x040fe20000000000 */
[----:B------:R-:W1:Y:S01]  /*5570*/  MUFU.EX2 R124, R15 ;  /* 0x0000000f007c7308 */ /* 0x000e620000000800 */
[----:B------:R-:W-:Y:S01]  /*5580*/  @P4 VIADD R120, R4, 0xffffffe0 ;  /* 0xffffffe004784836 */ /* 0x000fe20000000000 */
[----:B------:R-:W-:Y:S01]  /*5590*/  F2FP.RELU.BF16.F32.PACK_AB R4, R196, R197 ;  /* 0x000000c5c404723e */ /* 0x000fe200000018ff */
[----:B------:R2:W-:Y:S01]  /*55a0*/  STS [R121], R6 ;  /* 0x0000000679007388 */ /* 0x0005e20000000800 */
[----:B---3--:R-:W-:Y:S01]  /*55b0*/  @!P1 FADD.FTZ R125, -R125, -RZ ;  /* 0x800000ff7d7d9221 */ /* 0x008fe20000010100 */
[C---:B------:R-:W-:Y:S05]  /*55c0*/  PRMT R87, R98.reuse, 0x7770, RZ ;  /* 0x0000777062577816 */ /* 0x040fea00000000ff */
[----:B------:R-:W3:Y:S01]  /*55d0*/  MUFU.EX2 R131, R88 ;  /* 0x0000005800837308 */ /* 0x000ee20000000800 */
[----:B------:R4:W-:Y:S01]  /*55e0*/  STS [R121+0x400], R5 ;  /* 0x0004000579007388 */ /* 0x0009e20000000800 */
[----:B------:R-:W-:Y:S01]  /*55f0*/  PRMT R86, R98, 0x7771, RZ ;  /* 0x0000777162567816 */ /* 0x000fe200000000ff */
[----:B------:R-:W-:Y:S01]  /*5600*/  IMAD.IADD R118, R106, 0x1, R120 ;  /* 0x000000016a767824 */ /* 0x000fe200078e0278 */
[C---:B------:R-:W-:Y:S03]  /*5610*/  PRMT R85, R98.reuse, 0x7772, RZ ;  /* 0x0000777262557816 */ /* 0x040fe600000000ff */
[----:B------:R4:W-:Y:S01]  /*5620*/  STS [R120], R4 ;  /* 0x0000000478007388 */ /* 0x0009e20000000800 */
[----:B------:R-:W-:Y:S02]  /*5630*/  PRMT R16, R98, 0x7773, RZ ;  /* 0x0000777362107816 */ /* 0x000fe400000000ff */
[----:B------:R-:W2:Y:S01]  /*5640*/  MUFU.EX2 R130, R93 ;  /* 0x0000005d00827308 */ /* 0x000ea20000000800 */
[----:B------:R-:W-:Y:S02]  /*5650*/  ISETP.LE.U32.AND P1, PT, R13, UR13, PT ;  /* 0x0000000d0d007c0c */ /* 0x000fe4000bf23070 */
[----:B------:R-:W-:Y:S07]  /*5660*/  ISETP.LE.U32.AND P0, PT, R87, UR13, PT ;  /* 0x0000000d57007c0c */ /* 0x000fee000bf03070 */
[----:B------:R-:W4:Y:S01]  /*5670*/  MUFU.EX2 R123, R18 ;  /* 0x00000012007b7308 */ /* 0x000f220000000800 */
[----:B------:R-:W-:Y:S02]  /*5680*/  ISETP.GT.U32.AND P6, PT, R86, UR13, PT ;  /* 0x0000000d56007c0c */ /* 0x000fe4000bfc4070 */
[----:B------:R-:W-:Y:S07]  /*5690*/  ISETP.GT.U32.AND P5, PT, R85, UR13, PT ;  /* 0x0000000d55007c0c */ /* 0x000fee000bfa4070 */
[----:B------:R-:W4:Y:S01]  /*56a0*/  MUFU.EX2 R122, R92 ;  /* 0x0000005c007a7308 */ /* 0x000f220000000800 */
[----:B------:R-:W-:Y:S02]  /*56b0*/  ISETP.GT.U32.AND P2, PT, R16, UR13, PT ;  /* 0x0000000d10007c0c */ /* 0x000fe4000bf44070 */
[----:B------:R-:W-:Y:S01]  /*56c0*/  LOP3.LUT R106, R217, 0xc00, R3, 0xf8, !PT ;  /* 0x00000c00d96a7812 */ /* 0x000fe200078ef803 */
[----:B-1----:R-:W-:Y:S03]  /*56d0*/  @!P1 FADD.FTZ R124, -R124, -RZ ;  /* 0x800000ff7c7c9221 */ /* 0x002fe60000010100 */
[----:B------:R-:W-:Y:S01]  /*56e0*/  LOP3.LUT R106, R106, R0, RZ, 0xfc, !PT ;  /* 0x000000006a6a7212 */ /* 0x000fe200078efcff */
[----:B---3--:R-:W-:Y:S01]  /*56f0*/  @!P0 FADD.FTZ R131, -R131, -RZ ;  /* 0x800000ff83838221 */ /* 0x008fe20000010100 */
[----:B------:R-:W-:Y:S01]  /*5700*/  LEA R202, P0, R237, R116, 0x2 ;  /* 0x00000074edca7211 */ /* 0x000fe200078010ff */
[----:B--2---:R-:W-:Y:S01]  /*5710*/  @P6 FADD.FTZ R130, -R130, -RZ ;  /* 0x800000ff82826221 */ /* 0x004fe20000010100 */
[----:B------:R-:W-:Y:S01]  /*5720*/  F2FP.RELU.BF16.F32.PACK_AB R6, R124, R125 ;  /* 0x0000007d7c06723e */ /* 0x000fe200000018ff */
[----:B----4-:R-:W-:Y:S01]  /*5730*/  @P5 FADD.FTZ R123, -R123, -RZ ;  /* 0x800000ff7b7b5221 */ /* 0x010fe20000010100 */
[----:B------:R-:W-:Y:S01]  /*5740*/  LEA R228, R106, UR4, 0x1 ;  /* 0x000000046ae47c11 */ /* 0x000fe2000f8e08ff */
[----:B------:R-:W-:Y:S01]  /*5750*/  @P2 FADD.FTZ R122, -R122, -RZ ;  /* 0x800000ff7a7a2221 */ /* 0x000fe20000010100 */
[----:B------:R-:W-:Y:S01]  /*5760*/  F2FP.RELU.BF16.F32.PACK_AB R5, R130, R131 ;  /* 0x000000838205723e */ /* 0x000fe200000018ff */
[----:B------:R-:W-:Y:S01]  /*5770*/  STS [R120+0x400], R6 ;  /* 0x0004000678007388 */ /* 0x000fe20000000800 */
[----:B------:R-:W-:Y:S01]  /*5780*/  LEA.HI.X R203, R237, R117, RZ, 0x2, P0 ;  /* 0x00000075edcb7211 */ /* 0x000fe200000f14ff */
[--C-:B------:R-:W-:Y:S01]  /*5790*/  IMAD.IADD R226, R2, 0x1, R228.reuse ;  /* 0x0000000102e27824 */ /* 0x100fe200078e02e4 */
[----:B------:R-:W-:Y:S03]  /*57a0*/  F2FP.RELU.BF16.F32.PACK_AB R4, R122, R123 ;  /* 0x0000007b7a04723e */ /* 0x000fe600000018ff */
[----:B------:R-:W-:Y:S01]  /*57b0*/  STS [R118], R5 ;  /* 0x0000000576007388 */ /* 0x000fe20000000800 */
[----:B------:R-:W-:Y:S01]  /*57c0*/  IMAD.IADD R224, R216, 0x1, R228 ;  /* 0x00000001d8e07824 */ /* 0x000fe200078e02e4 */
[----:B------:R-:W-:Y:S04]  /*57d0*/  FSETP.GE.FTZ.AND P1, PT, R201, RZ, PT ;  /* 0x000000ffc900720b */ /* 0x000fe80003f36000 */
[----:B------:R-:W-:Y:S01]  /*57e0*/  STS [R118+0x400], R4 ;  /* 0x0004000476007388 */ /* 0x000fe20000000800 */
[----:B------:R-:W-:Y:S01]  /*57f0*/  IMAD.IADD R223, R2, 0x1, R224 ;  /* 0x0000000102df7824 */ /* 0x000fe200078e02e0 */
[----:B------:R-:W-:Y:S04]  /*5800*/  FSETP.GE.FTZ.AND P0, PT, R200, RZ, PT ;  /* 0x000000ffc800720b */ /* 0x000fe80003f16000 */
[----:B------:R-:W-:Y:S01]  /*5810*/  LDSM.16.M88.4 R16, [R228+0x8000] ;  /* 0x00800000e410783b */ /* 0x000fe20000000200 */
[----:B------:R-:W-:Y:S02]  /*5820*/  FSETP.GE.FTZ.AND P2, PT, R198, RZ, PT ;  /* 0x000000ffc600720b */ /* 0x000fe40003f56000 */
[----:B------:R-:W-:Y:S02]  /*5830*/  FSETP.GE.FTZ.AND P5, PT, R199, RZ, PT ;  /* 0x000000ffc700720b */ /* 0x000fe40003fb6000 */
[----:B------:R-:W-:Y:S01]  /*5840*/  FSETP.GE.FTZ.AND P6, PT, R126, RZ, PT ;  /* 0x000000ff7e00720b */ /* 0x000fe20003fd6000 */
[----:B------:R-:W1:Y:S06]  /*5850*/  LDSM.16.M88.4 R8, [R227+0x18000] ;  /* 0x01800000e308783b */ /* 0x000e6c0000000200 */
[----:B------:R-:W2:Y:S06]  /*5860*/  LDSM.16.M88.4 R84, [R227+0x18800] ;  /* 0x01880000e354783b */ /* 0x000eac0000000200 */
[----:B------:R-:W-:Y:S06]  /*5870*/  LDSM.16.M88.4 R88, [R226+0x8000] ;  /* 0x00800000e258783b */ /* 0x000fec0000000200 */
[----:B------:R-:W3:Y:S06]  /*5880*/  LDSM.16.M88.4 R92, [R225+0x18000] ;  /* 0x01800000e15c783b */ /* 0x000eec0000000200 */
[----:B------:R-:W4:Y:S06]  /*5890*/  LDG.E R116, desc[UR36][R202.64] ;  /* 0x00000024ca747981 */ /* 0x000f2c000c1e1900 */
[----:B------:R-:W3:Y:S06]  /*58a0*/  LDSM.16.M88.4 R96, [R225+0x18800] ;  /* 0x01880000e160783b */ /* 0x000eec0000000200 */
[----:B------:R-:W4:Y:S06]  /*58b0*/  LDG.E R117, desc[UR36][R202.64+0x20] ;  /* 0x00002024ca757981 */ /* 0x000f2c000c1e1900 */
[----:B------:R-:W-:Y:S01]  /*58c0*/  LDSM.16.M88.4 R100, [R224+0x8000] ;  /* 0x00800000e064783b */ /* 0x000fe20000000200 */
[C---:B-1----:R-:W-:Y:S05]  /*58d0*/  HMMA.16816.F32.BF16 R4, R16.reuse, R8, RZ ;  /* 0x000000081004723c */ /* 0x042fea00000418ff */
[----:B------:R-:W1:Y:S03]  /*58e0*/  LDSM.16.M88.4 R104, [R222+0x18000] ;  /* 0x01800000de68783b */ /* 0x000e660000000200 */
[C---:B------:R-:W-:Y:S03]  /*58f0*/  HMMA.16816.F32.BF16 R8, R16.reuse, R10, RZ ;  /* 0x0000000a1008723c */ /* 0x040fe600000418ff */
[----:B------:R-:W-:Y:S05]  /*5900*/  LDSM.16.M88.4 R108, [R221+0x18000] ;  /* 0x01800000dd6c783b */ /* 0x000fea0000000200 */
[C---:B--2---:R-:W-:Y:S01]  /*5910*/  HMMA.16816.F32.BF16 R12, R16.reuse, R84, RZ ;  /* 0x00000054100c723c */ /* 0x044fe200000418ff */
[----:B------:R-:W-:Y:S07]  /*5920*/  LDSM.16.M88.4 R112, [R227+0x1a000] ;  /* 0x01a00000e370783b */ /* 0x000fee0000000200 */
[----:B------:R-:W-:Y:S01]  /*5930*/  HMMA.16816.F32.BF16 R16, R16, R86, RZ ;  /* 0x000000561010723c */ /* 0x000fe200000418ff */
[----:B------:R-:W2:Y:S07]  /*5940*/  LDSM.16.M88.4 R84, [R222+0x18800] ;  /* 0x01880000de54783b */ /* 0x000eae0000000200 */
[C---:B---3--:R-:W-:Y:S08]  /*5950*/  HMMA.16816.F32.BF16 R4, R88.reuse, R92, R4 ;  /* 0x0000005c5804723c */ /* 0x048ff00000041804 */
[C---:B------:R-:W-:Y:S01]  /*5960*/  HMMA.16816.F32.BF16 R8, R88.reuse, R94, R8 ;  /* 0x0000005e5808723c */ /* 0x040fe20000041808 */
[----:B------:R-:W3:Y:S07]  /*5970*/  LDSM.16.M88.4 R92, [R223+0x8000] ;  /* 0x00800000df5c783b */ /* 0x000eee0000000200 */
[C---:B------:R-:W-:Y:S08]  /*5980*/  HMMA.16816.F32.BF16 R12, R88.reuse, R96, R12 ;  /* 0x00000060580c723c */ /* 0x040ff0000004180c */
[----:B------:R-:W-:Y:S01]  /*5990*/  HMMA.16816.F32.BF16 R16, R88, R98, R16 ;  /* 0x000000625810723c */ /* 0x000fe20000041810 */
[----:B------:R-:W3:Y:S06]  /*59a0*/  LDSM.16.M88.4 R88, [R221+0x18800] ;  /* 0x01880000dd58783b */ /* 0x000eec0000000200 */
[----:B------:R-:W3:Y:S01]  /*59b0*/  LDSM.16.M88.4 R96, [R228+0xa000] ;  /* 0x00a00000e460783b */ /* 0x000ee20000000200 */
[C---:B-1----:R-:W-:Y:S08]  /*59c0*/  HMMA.16816.F32.BF16 R4, R100.reuse, R104, R4 ;  /* 0x000000686404723c */ /* 0x042ff00000041804 */
[C---:B------:R-:W-:Y:S01]  /*59d0*/  HMMA.16816.F32.BF16 R8, R100.reuse, R106, R8 ;  /* 0x0000006a6408723c */ /* 0x040fe20000041808 */
[----:B------:R-:W-:Y:S07]  /*59e0*/  LDSM.16.M88.4 R104, [R225+0x1a000] ;  /* 0x01a00000e168783b */ /* 0x000fee0000000200 */
[C---:B--2---:R-:W-:Y:S08]  /*59f0*/  HMMA.16816.F32.BF16 R12, R100.reuse, R84, R12 ;  /* 0x00000054640c723c */ /* 0x044ff0000004180c */
[----:B------:R-:W-:Y:S01]  /*5a00*/  HMMA.16816.F32.BF16 R16, R100, R86, R16 ;  /* 0x000000566410723c */ /* 0x000fe20000041810 */
[----:B------:R-:W1:Y:S06]  /*5a10*/  LDSM.16.M88.4 R84, [R227+0x1a800] ;  /* 0x01a80000e354783b */ /* 0x000e6c0000000200 */
[----:B------:R-:W2:Y:S01]  /*5a20*/  LDSM.16.M88.4 R100, [R226+0xa000] ;  /* 0x00a00000e264783b */ /* 0x000ea20000000200 */
[C---:B---3--:R-:W-:Y:S08]  /*5a30*/  HMMA.16816.F32.BF16 R4, R92.reuse, R108, R4 ;  /* 0x0000006c5c04723c */ /* 0x048ff00000041804 */
[C---:B------:R-:W-:Y:S01]  /*5a40*/  HMMA.16816.F32.BF16 R8, R92.reuse, R110, R8 ;  /* 0x0000006e5c08723c */ /* 0x040fe20000041808 */
[----:B------:R-:W-:Y:S07]  /*5a50*/  LDSM.16.M88.4 R108, [R222+0x1a000] ;  /* 0x01a00000de6c783b */ /* 0x000fee0000000200 */
[C---:B------:R-:W-:Y:S08]  /*5a60*/  HMMA.16816.F32.BF16 R12, R92.reuse, R88, R12 ;  /* 0x000000585c0c723c */ /* 0x040ff0000004180c */
[----:B------:R-:W-:Y:S01]  /*5a70*/  HMMA.16816.F32.BF16 R16, R92, R90, R16 ;  /* 0x0000005a5c10723c */ /* 0x000fe20000041810 */
[----:B------:R-:W3:Y:S06]  /*5a80*/  LDSM.16.M88.4 R88, [R225+0x1a800] ;  /* 0x01a80000e158783b */ /* 0x000eec0000000200 */
        /* <DEDUP_REMOVED lines=64> */
[C---:B----4-:R-:W-:Y:S05]  /*5e90*/  HMMA.16816.F32.BF16 R4, R96.reuse, R112, R4 ;  /* 0x000000706004723c */ /* 0x050fea0000041804 */
[----:B------:R-:W-:Y:S03]  /*5ea0*/  LEA R112, R219, UR5, 0x1 ;  /* 0x00000005db707c11 */ /* 0x000fe6000f8e08ff */
[C---:B------:R-:W-:Y:S03]  /*5eb0*/  HMMA.16816.F32.BF16 R8, R96.reuse, R114, R8 ;  /* 0x000000726008723c */ /* 0x040fe60000041808 */
[----:B------:R-:W-:Y:S05]  /*5ec0*/  IMAD.IADD R112, R216, 0x1, R112 ;  /* 0x00000001d8707824 */ /* 0x000fea00078e0270 */
[C---:B--2---:R-:W-:Y:S08]  /*5ed0*/  HMMA.16816.F32.BF16 R12, R96.reuse, R88, R12 ;  /* 0x00000058600c723c */ /* 0x044ff0000004180c */
[----:B------:R-:W-:Y:S01]  /*5ee0*/  HMMA.16816.F32.BF16 R16, R96, R90, R16 ;  /* 0x0000005a6010723c */ /* 0x000fe20000041810 */
[----:B------:R-:W2:Y:S07]  /*5ef0*/  LDSM.16.M88.4 R88, [R221+0x1e800] ;  /* 0x01e80000dd58783b */ /* 0x000eae0000000200 */
[C---:B---3--:R-:W-:Y:S08]  /*5f00*/  HMMA.16816.F32.BF16 R4, R100.reuse, R104, R4 ;  /* 0x000000686404723c */ /* 0x048ff00000041804 */
[C---:B------:R-:W-:Y:S08]  /*5f10*/  HMMA.16816.F32.BF16 R8, R100.reuse, R106, R8 ;  /* 0x0000006a6408723c */ /* 0x040ff00000041808 */
[C---:B-1----:R-:W-:Y:S08]  /*5f20*/  HMMA.16816.F32.BF16 R12, R100.reuse, R84, R12 ;  /* 0x00000054640c723c */ /* 0x042ff0000004180c */
[----:B------:R-:W-:Y:S08]  /*5f30*/  HMMA.16816.F32.BF16 R16, R100, R86, R16 ;  /* 0x000000566410723c */ /* 0x000ff00000041810 */
[C---:B------:R-:W-:Y:S08]  /*5f40*/  HMMA.16816.F32.BF16 R4, R92.reuse, R108, R4 ;  /* 0x0000006c5c04723c */ /* 0x040ff00000041804 */
[C---:B------:R-:W-:Y:S08]  /*5f50*/  HMMA.16816.F32.BF16 R8, R92.reuse, R110, R8 ;  /* 0x0000006e5c08723c */ /* 0x040ff00000041808 */
[C---:B--2---:R-:W-:Y:S03]  /*5f60*/  HMMA.16816.F32.BF16 R12, R92.reuse, R88, R12 ;  /* 0x000000585c0c723c */ /* 0x044fe6000004180c */
[C---:B------:R-:W-:Y:S01]  /*5f70*/  FADD.FTZ R84, -R116.reuse, R4 ;  /* 0x0000000474547221 */ /* 0x040fe20000010100 */
[----:B------:R-:W-:Y:S01]  /*5f80*/  FADD.FTZ R4, -R116, R5 ;  /* 0x0000000574047221 */ /* 0x000fe20000010100 */
[C---:B------:R-:W-:Y:S01]  /*5f90*/  FADD.FTZ R6, -R117.reuse, R6 ;  /* 0x0000000675067221 */ /* 0x040fe20000010100 */
[C---:B------:R-:W-:Y:S02]  /*5fa0*/  FADD.FTZ R7, -R117.reuse, R7 ;  /* 0x0000000775077221 */ /* 0x040fe40000010100 */
[----:B------:R-:W-:Y:S03]  /*5fb0*/  HMMA.16816.F32.BF16 R16, R92, R90, R16 ;  /* 0x0000005a5c10723c */ /* 0x000fe60000041810 */
[-C--:B------:R-:W-:Y:S01]  /*5fc0*/  FSEL R4, R4, R116.reuse, P0 ;  /* 0x0000007404047208 */ /* 0x080fe20000000000 */
[----:B------:R-:W-:Y:S01]  /*5fd0*/  FADD.FTZ R9, -R116, R9 ;  /* 0x0000000974097221 */ /* 0x000fe20000010100 */
[----:B------:R-:W-:Y:S01]  /*5fe0*/  FSETP.GE.FTZ.AND P0, PT, R130, RZ, PT ;  /* 0x000000ff8200720b */ /* 0x000fe20003f16000 */
[----:B------:R-:W-:Y:S01]  /*5ff0*/  FADD.FTZ R8, -R116, R8 ;  /* 0x0000000874087221 */ /* 0x000fe20000010100 */
[-C--:B------:R-:W-:Y:S01]  /*6000*/  FSEL R5, R84, R116.reuse, P1 ;  /* 0x0000007454057208 */ /* 0x080fe20000800000 */
[----:B------:R-:W-:Y:S01]  /*6010*/  FADD.FTZ R10, -R117, R10 ;  /* 0x0000000a750a7221 */ /* 0x000fe20000010100 */
[----:B------:R-:W-:Y:S01]  /*6020*/  FSETP.GE.FTZ.AND P1, PT, R197, RZ, PT ;  /* 0x000000ffc500720b */ /* 0x000fe20003f36000 */
[----:B------:R-:W-:Y:S01]  /*6030*/  FADD.FTZ R11, -R117, R11 ;  /* 0x0000000b750b7221 */ /* 0x000fe20000010100 */
[C---:B------:R-:W-:Y:S01]  /*6040*/  FADD.FTZ R12, -R116.reuse, R12 ;  /* 0x0000000c740c7221 */ /* 0x040fe20000010100 */
[-C--:B------:R-:W-:Y:S01]  /*6050*/  FSEL R9, R9, R116.reuse, P2 ;  /* 0x0000007409097208 */ /* 0x080fe20001000000 */
[----:B------:R-:W-:Y:S01]  /*6060*/  FADD.FTZ R13, -R116, R13 ;  /* 0x0000000d740d7221 */ /* 0x000fe20000010100 */
[----:B------:R-:W-:Y:S01]  /*6070*/  FSETP.GE.FTZ.AND P2, PT, R196, RZ, PT ;  /* 0x000000ffc400720b */ /* 0x000fe20003f56000 */
[C---:B------:R-:W-:Y:S01]  /*6080*/  FADD.FTZ R14, -R117.reuse, R14 ;  /* 0x0000000e750e7221 */ /* 0x040fe20000010100 */
[-C--:B------:R-:W-:Y:S01]  /*6090*/  FSEL R12, R12, R116.reuse, P1 ;  /* 0x000000740c0c7208 */ /* 0x080fe20000800000 */
[----:B------:R-:W-:Y:S01]  /*60a0*/  FADD.FTZ R15, -R117, R15 ;  /* 0x0000000f750f7221 */ /* 0x000fe20000010100 */
[----:B------:R-:W-:Y:S01]  /*60b0*/  FSETP.GE.FTZ.AND P1, PT, R131, RZ, PT ;  /* 0x000000ff8300720b */ /* 0x000fe20003f36000 */
[----:B------:R-:W-:Y:S01]  /*60c0*/  FADD.FTZ R16, -R116, R16 ;  /* 0x0000001074107221 */ /* 0x000fe20000010100 */
[-C--:B------:R-:W-:Y:S01]  /*60d0*/  FSEL R8, R8, R116.reuse, P5 ;  /* 0x0000007408087208 */ /* 0x080fe20002800000 */
[----:B------:R-:W-:Y:S01]  /*60e0*/  FMUL.FTZ R5, R201, R5 ;  /* 0x00000005c9057220 */ /* 0x000fe20000410000 */
[----:B------:R-:W-:Y:S01]  /*60f0*/  FSEL R13, R13, R116, P2 ;  /* 0x000000740d0d7208 */ /* 0x000fe20001000000 */
[----:B------:R-:W-:Y:S01]  /*6100*/  FMUL.FTZ R4, R200, R4 ;  /* 0x00000004c8047220 */ /* 0x000fe20000410000 */
[----:B------:R-:W-:Y:S01]  /*6110*/  FSEL R16, R16, R116, P1 ;  /* 0x0000007410107208 */ /* 0x000fe20000800000 */
[----:B------:R-:W-:Y:S01]  /*6120*/  @P0 FADD.FTZ R116, -R116, R17 ;  /* 0x0000001174740221 */ /* 0x000fe20000010100 */
[----:B------:R-:W-:Y:S01]  /*6130*/  FSETP.GE.FTZ.AND P1, PT, R129, RZ, PT ;  /* 0x000000ff8100720b */ /* 0x000fe20003f36000 */
[----:B------:R-:W-:Y:S01]  /*6140*/  FADD.FTZ R18, -R117, R18 ;  /* 0x0000001275127221 */ /* 0x000fe20000010100 */
[----:B------:R-:W-:Y:S01]  /*6150*/  FSETP.GE.FTZ.AND P0, PT, R128, RZ, PT ;  /* 0x000000ff8000720b */ /* 0x000fe20003f16000 */
[----:B------:R-:W-:Y:S01]  /*6160*/  FMUL.FTZ R9, R198, R9 ;  /* 0x00000009c6097220 */ /* 0x000fe20000410000 */
[-C--:B------:R-:W-:Y:S01]  /*6170*/  FSEL R6, R6, R117.reuse, P1 ;  /* 0x0000007506067208 */ /* 0x080fe20000800000 */
[----:B------:R-:W-:Y:S01]  /*6180*/  FMUL.FTZ R8, R199, R8 ;  /* 0x00000008c7087220 */ /* 0x000fe20000410000 */
[----:B------:R-:W-:Y:S01]  /*6190*/  FSEL R7, R7, R117, P0 ;  /* 0x0000007507077208 */ /* 0x000fe20000000000 */
[----:B------:R-:W-:Y:S01]  /*61a0*/  FMUL.FTZ R13, R196, R13 ;  /* 0x0000000dc40d7220 */ /* 0x000fe20000410000 */
[----:B------:R-:W-:Y:S01]  /*61b0*/  FSETP.GE.FTZ.AND P0, PT, R122, RZ, PT ;  /* 0x000000ff7a00720b */ /* 0x000fe20003f16000 */
[----:B------:R-:W-:Y:S01]  /*61c0*/  FMUL.FTZ R6, R129, R6 ;  /* 0x0000000681067220 */ /* 0x000fe20000410000 */
        /* <DEDUP_REMOVED lines=12> */
[----:B------:R-:W-:Y:S02]  /*6290*/  FSEL R15, R15, R117, P2 ;  /* 0x000000750f0f7208 */ /* 0x000fe40001000000 */
[----:B------:R-:W-:Y:S01]  /*62a0*/  FSETP.GE.FTZ.AND P1, PT, R123, RZ, PT ;  /* 0x000000ff7b00720b */ /* 0x000fe20003f36000 */
[----:B------:R-:W-:Y:S01]  /*62b0*/  FMUL.FTZ R14, R125, R14 ;  /* 0x0000000e7d0e7220 */ /* 0x000fe20000410000 */
[----:B------:R-:W-:Y:S01]  /*62c0*/  F2FP.BF16.F32.PACK_AB R4, R4, R5 ;  /* 0x000000050404723e */ /* 0x000fe200000010ff */
[----:B------:R-:W-:Y:S01]  /*62d0*/  FMUL.FTZ R15, R124, R15 ;  /* 0x0000000f7c0f7220 */ /* 0x000fe20000410000 */
[----:B------:R-:W-:Y:S02]  /*62e0*/  F2FP.BF16.F32.PACK_AB R6, R7, R6 ;  /* 0x000000060706723e */ /* 0x000fe400000010ff */
[----:B------:R-:W-:Y:S01]  /*62f0*/  FSEL R18, R18, R117, P1 ;  /* 0x0000007512127208 */ /* 0x000fe20000800000 */
[----:B------:R-:W-:Y:S01]  /*6300*/  @P0 FADD.FTZ R117, -R117, R19 ;  /* 0x0000001375750221 */ /* 0x000fe20000010100 */
[----:B------:R-:W-:Y:S01]  /*6310*/  F2FP.BF16.F32.PACK_AB R8, R9, R8 ;  /* 0x000000080908723e */ /* 0x000fe200000010ff */
[----:B------:R-:W-:Y:S01]  /*6320*/  STS [R119+0x20000], R4 ;  /* 0x0200000477007388 */ /* 0x000fe20000000800 */
[----:B------:R-:W-:Y:S01]  /*6330*/  F2FP.BF16.F32.PACK_AB R10, R11, R10 ;  /* 0x0000000a0b0a723e */ /* 0x000fe200000010ff */
[----:B------:R-:W-:Y:S01]  /*6340*/  FMUL.FTZ R117, R122, R117 ;  /* 0x000000757a757220 */ /* 0x000fe20000410000 */
[----:B------:R-:W-:Y:S03]  /*6350*/  FMUL.FTZ R18, R123, R18 ;  /* 0x000000127b127220 */ /* 0x000fe60000410000 */
[----:B------:R-:W-:Y:S01]  /*6360*/  STS [R119+0x20400], R6 ;  /* 0x0204000677007388 */ /* 0x000fe20000000800 */
[----:B------:R-:W-:Y:S02]  /*6370*/  F2FP.BF16.F32.PACK_AB R12, R13, R12 ;  /* 0x0000000c0d0c723e */ /* 0x000fe400000010ff */
[----:B------:R-:W-:Y:S03]  /*6380*/  F2FP.BF16.F32.PACK_AB R14, R15, R14 ;  /* 0x0000000e0f0e723e */ /* 0x000fe600000010ff */
[----:B------:R-:W-:Y:S01]  /*6390*/  STS [R121+-0x2000], R8 ;  /* 0xffe0000879007388 */ /* 0x000fe20000000800 */
[----:B------:R-:W-:Y:S02]  /*63a0*/  F2FP.BF16.F32.PACK_AB R16, R116, R16 ;  /* 0x000000107410723e */ /* 0x000fe400000010ff */
[----:B------:R-:W-:Y:S03]  /*63b0*/  F2FP.BF16.F32.PACK_AB R18, R117, R18 ;  /* 0x000000127512723e */ /* 0x000fe600000010ff */
[----:B------:R-:W-:Y:S06]  /*63c0*/  STS [R121+-0x1c00], R10 ;  /* 0xffe4000a79007388 */ /* 0x000fec0000000800 */
        /* <DEDUP_REMOVED lines=22> */
[-C--:B---3--:R-:W-:Y:S08]  /*6530*/  HMMA.16816.F32.BF16 R36, R4, R16.reuse, R36 ;  /* 0x000000100424723c */ /* 0x088ff00000041824 */
[C---:B------:R-:W-:Y:S08]  /*6540*/  HMMA.16816.F32.BF16 R40, R12.reuse, R16, R40 ;  /* 0x000000100c28723c */ /* 0x040ff00000041828 */
[-C--:B------:R-:W-:Y:S08]  /*6550*/  HMMA.16816.F32.BF16 R44, R12, R18.reuse, R44 ;  /* 0x000000120c2c723c */ /* 0x080ff0000004182c */
[C---:B------:R-:W-:Y:S01]  /*6560*/  HMMA.16816.F32.BF16 R48, R4.reuse, R18, R48 ;  /* 0x000000120430723c */ /* 0x040fe20000041830 */
[----:B------:R-:W-:Y:S06]  /*6570*/  LDSM.16.MT88.4 R16, [R112+0x1000] ;  /* 0x001000007010783b */ /* 0x000fec0000004200 */
[----:B------:R-:W-:Y:S01]  /*6580*/  LDSM.16.MT88.4 R112, [R112+0x1800] ;  /* 0x001800007070783b */ /* 0x000fe20000004200 */
        /* <DEDUP_REMOVED lines=68> */
[----:B------:R-:W2:Y:S01]  /*69d0*/  LDL.LU.64 R206, [R1+0x8] ;  /* 0x0000080001ce7983 */ /* 0x000ea20000300a00 */
[----:B------:R-:W-:Y:S01]  /*69e0*/  IADD3 R9, P0, PT, RZ, -UR34, RZ ;  /* 0x80000022ff097c10 */ /* 0x000fe2000ff1e0ff */
[----:B------:R-:W-:Y:S01]  /*69f0*/  IMAD.U32 R6, RZ, RZ, UR16 ;  /* 0x00000010ff067e24 */ /* 0x000fe2000f8e00ff */
[C---:B------:R-:W-:Y:S02]  /*6a00*/  LOP3.LUT R204, R232.reuse, 0x38, RZ, 0xc0, !PT ;  /* 0x00000038e8cc7812 */ /* 0x040fe400078ec0ff */
[----:B------:R-:W-:Y:S01]  /*6a10*/  LOP3.LUT R8, R232, 0x1f8, RZ, 0xc0, !PT ;  /* 0x000001f8e8087812 */ /* 0x000fe200078ec0ff */
[----:B------:R-:W-:Y:S01]  /*6a20*/  IMAD.X R10, RZ, RZ, ~UR14, P0 ;  /* 0x8000000eff0a7e24 */ /* 0x000fe200080e06ff */
[----:B------:R-:W-:Y:S02]  /*6a30*/  ISETP.GE.AND P6, PT, R204, UR8, PT ;  /* 0x00000008cc007c0c */ /* 0x000fe4000bfc6270 */
[----:B------:R-:W-:Y:S02]  /*6a40*/  LOP3.LUT R8, R8, 0x38, R218, 0x78, !PT ;  /* 0x0000003808087812 */ /* 0x000fe400078e78da */
[----:B------:R-:W-:Y:S02]  /*6a50*/  SHF.R.S64 R9, R9, 0x1f, R10 ;  /* 0x0000001f09097819 */ /* 0x000fe4000000100a */
[----:B------:R-:W-:Y:S02]  /*6a60*/  LOP3.LUT R5, R204, 0x40, RZ, 0xfc, !PT ;  /* 0x00000040cc057812 */ /* 0x000fe400078efcff */
[----:B------:R-:W-:Y:S02]  /*6a70*/  LOP3.LUT R8, R8, 0x1e00, R232, 0xf8, !PT ;  /* 0x00001e0008087812 */ /* 0x000fe400078ef8e8 */
[----:B------:R-:W-:Y:S01]  /*6a80*/  ISETP.GE.AND P5, PT, R5, UR8, PT ;  /* 0x0000000805007c0c */ /* 0x000fe2000bfa6270 */
[----:B------:R-:W-:Y:S01]  /*6a90*/  IMAD.U32 R5, RZ, RZ, UR16 ;  /* 0x00000010ff057e24 */ /* 0x000fe2000f8e00ff */
[----:B------:R-:W-:Y:S02]  /*6aa0*/  LEA R8, R8, UR4, 0x1 ;  /* 0x0000000408087c11 */ /* 0x000fe4000f8e08ff */
[C---:B------:R-:W-:Y:S02]  /*6ab0*/  LOP3.LUT R4, R204.reuse, 0x80, RZ, 0xfc, !PT ;  /* 0x00000080cc047812 */ /* 0x040fe400078efcff */
[----:B------:R-:W-:Y:S02]  /*6ac0*/  LOP3.LUT R7, R204, 0xc0, RZ, 0xfc, !PT ;  /* 0x000000c0cc077812 */ /* 0x000fe400078efcff */
[----:B------:R-:W-:Y:S01]  /*6ad0*/  ISETP.GE.AND P2, PT, R4, UR8, PT ;  /* 0x0000000804007c0c */ /* 0x000fe2000bf46270 */
[----:B------:R-:W-:Y:S01]  /*6ae0*/  IMAD.U32 R4, RZ, RZ, UR20 ;  /* 0x00000014ff047e24 */ /* 0x000fe2000f8e00ff */
[----:B------:R-:W-:Y:S02]  /*6af0*/  ISETP.GE.AND P1, PT, R7, UR8, PT ;  /* 0x0000000807007c0c */ /* 0x000fe4000bf26270 */
[----:B--2---:R-:W-:Y:S04]  /*6b00*/  IADD3 R9, P0, PT, R206, R9, RZ ;  /* 0x00000009ce097210 */ /* 0x004fe80007f1e0ff */
[----:B------:R-:W-:Y:S05]  /*6b10*/  LEA.HI.X.SX32 R10, R10, R207, 0x1, P0 ;  /* 0x000000cf0a0a7211 */ /* 0x000fea00000f0eff */
[----:B------:R-:W-:Y:S02]  /*6b20*/  IMAD.MOV.U32 R11, RZ, RZ, R10 ;  /* 0x000000ffff0b7224 */ /* 0x000fe400078e000a */
[----:B------:R-:W-:Y:S05]  /*6b30*/  IMAD.MOV.U32 R10, RZ, RZ, R9 ;  /* 0x000000ffff0a7224 */ /* 0x000fea00078e0009 */
[----:B------:R-:W-:Y:S01]  /*6b40*/  @!PT LDS RZ, [RZ] ;  /* 0x00000000fffff984 */ /* 0x000fe20000000800 */
[----:B------:R-:W-:Y:S01]  /*6b50*/  @!PT LDS RZ, [RZ] ;  /* 0x00000000fffff984 */ /* 0x000fe20000000800 */
[----:B------:R-:W-:Y:S01]  /*6b60*/  @!PT LDS RZ, [RZ] ;  /* 0x00000000fffff984 */ /* 0x000fe20000000800 */
[----:B------:R1:W-:Y:S01]  /*6b70*/  @!P6 LDGSTS.E.BYPASS.LTC128B.128 [R8+0x8000], desc[UR36][R10.64] ;  /* 0x080000000a08efae */ /* 0x0003e2000b981a24 */
[----:B------:R-:W-:Y:S03]  /*6b80*/  LEA R6, P0, R6, R10, 0x1 ;  /* 0x0000000a06067211 */ /* 0x000fe600078008ff */
[----:B------:R1:W-:Y:S01]  /*6b90*/  @P6 STS.128 [R8+0x8000], RZ ;  /* 0x008000ff08006388 */ /* 0x0003e20000000c00 */
[----:B------:R-:W-:Y:S03]  /*6ba0*/  LEA.HI.X R7, R5, R11, R4, 0x1, P0 ;  /* 0x0000000b05077211 */ /* 0x000fe600000f0c04 */
        /* <DEDUP_REMOVED lines=35> */
[----:B------:R1:W-:Y:S04]  /*6de0*/  STL.64 [R1+0x8], R10 ;  /* 0x0000080a01007387 */ /* 0x0003e80000100a00 */
[----:B------:R-:W0:Y:S02]  /*6df0*/  LDGDEPBAR ;  /* 0x00000000000079af */ /* 0x000e240000000000 */
.L_x_820:
[----:B------:R-:W-:Y:S01]  /*6e00*/  LDSM.16.M88.4 R128, [R231+0x20000] ;  /* 0x02000000e780783b */ /* 0x000fe20000000200 */
[--C-:B------:R-:W-:Y:S01]  /*6e10*/  IMAD.IADD R208, R2, 0x1, R231.reuse ;  /* 0x0000000102d07824 */ /* 0x100fe200078e02e7 */
[----:B------:R-:W-:Y:S01]  /*6e20*/  PLOP3.LUT P5, PT, PT, PT, UP0, 0x80, 0x8 ;  /* 0x000000000008781c */ /* 0x000fe20003faf008 */
[----:B------:R-:W-:Y:S01]  /*6e30*/  UISETP.GT.AND UP1, UPT, UR40, UR50, UPT ;  /* 0x000000322800728c */ /* 0x000fe2000bf24270 */
[----:B------:R-:W1:Y:S01]  /*6e40*/  LDSM.16.MT88.4 R16, [R229+0x10000] ;  /* 0x01000000e510783b */ /* 0x000e620000004200 */
[----:B------:R-:W-:Y:S03]  /*6e50*/  PLOP3.LUT P2, PT, PT, PT, UP0, 0x80, 0x8 ;  /* 0x000000000008781c */ /* 0x000fe60003f4f008 */
[----:B------:R2:W3:Y:S04]  /*6e60*/  LDSM.16.M88.4 R124, [R231+0x21000] ;  /* 0x02100000e77c783b */ /* 0x0004e80000000200 */
[----:B------:R-:W4:Y:S04]  /*6e70*/  LDSM.16.MT88.4 R96, [R229+0x12000] ;  /* 0x01200000e560783b */ /* 0x000f280000004200 */
[----:B------:R-:W4:Y:S04]  /*6e80*/  LDSM.16.MT88.4 R112, [R229+0x14000] ;  /* 0x01400000e570783b */ /* 0x000f280000004200 */
[----:B------:R-:W4:Y:S04]  /*6e90*/  LDSM.16.MT88.4 R196, [R229+0x16000] ;  /* 0x01600000e5c4783b */ /* 0x000f280000004200 */
[----:B------:R-:W-:Y:S04]  /*6ea0*/  LDSM.16.M88.4 R200, [R208+0x20000] ;  /* 0x02000000d0c8783b */ /* 0x000fe80000000200 */
[----:B------:R-:W4:Y:S01]  /*6eb0*/  LDSM.16.MT88.4 R204, [R229+0x10800] ;  /* 0x01080000e5cc783b */ /* 0x000f220000004200 */
[----:B--2---:R-:W-:Y:S03]  /*6ec0*/  IMAD.IADD R231, R216, 0x1, R231 ;  /* 0x00000001d8e77824 */ /* 0x004fe600078e02e7 */
[----:B------:R-:W2:Y:S04]  /*6ed0*/  LDSM.16.M88.4 R208, [R208+0x21000] ;  /* 0x02100000d0d0783b */ /* 0x000ea80000000200 */
[----:B------:R-:W-:Y:S04]  /*6ee0*/  LDSM.16.MT88.4 R212, [R229+0x14800] ;  /* 0x01480000e5d4783b */ /* 0x000fe80000004200 */
[----:B------:R-:W-:Y:S01]  /*6ef0*/  STL.64 [R1+0x20], R20 ;  /* 0x0000201401007387 */ /* 0x000fe20000100a00 */
        /* <DEDUP_REMOVED lines=18> */
[C---:B--2---:R-:W-:Y:S08]  /*7020*/  HMMA.16816.F32.BF16 R8, R208.reuse, R204, R8 ;  /* 0x000000ccd008723c */ /* 0x044ff00000041808 */
        /* <DEDUP_REMOVED lines=8> */
[-C--:B------:R-:W-:Y:S08]  /*70b0*/  HMMA.16816.F32.BF16 R100, R200, R212.reuse, R100 ;  /* 0x000000d4c864723c */ /* 0x080ff00000041864 */
        /* <DEDUP_REMOVED lines=36> */
[C---:B---3--:R-:W-:Y:S04]  /*7300*/  HMMA.16816.F32.BF16 R8, R212.reuse, R204, R8 ;  /* 0x000000ccd408723c */ /* 0x048fe80000041808 */
[C---:B------:R-:W-:Y:S04]  /*7310*/  IMAD.U32 R204, R231.reuse, -0x40, RZ ;  /* 0xffffffc0e7cc7824 */ /* 0x040fe800078e00ff */
[-C--:B------:R-:W-:Y:S03]  /*7320*/  HMMA.16816.F32.BF16 R12, R212, R206.reuse, R12 ;  /* 0x000000ced40c723c */ /* 0x080fe6000004180c */
[C---:B------:R-:W-:Y:S04]  /*7330*/  LEA R238, P0, R204.reuse, R238, 0x2 ;  /* 0x000000eeccee7211 */ /* 0x040fe800078010ff */
[----:B------:R-:W-:Y:S01]  /*7340*/  LEA.HI.X.SX32 R239, R204, R239, 0x2, P0 ;  /* 0x000000efccef7211 */ /* 0x000fe200000f16ff */
[C---:B------:R-:W-:Y:S01]  /*7350*/  HMMA.16816.F32.BF16 R16, R200.reuse, R206, R16 ;  /* 0x000000cec810723c */ /* 0x040fe20000041810 */
[----:B------:R-:W1:Y:S07]  /*7360*/  LDSM.16.MT88.4 R204, [R229+0x17800] ;  /* 0x01780000e5cc783b */ /* 0x000e6e0000004200 */
[-C--:B----4-:R-:W-:Y:S08]  /*7370*/  HMMA.16816.F32.BF16 R84, R200, R196.reuse, R84 ;  /* 0x000000c4c854723c */ /* 0x090ff00000041854 */
[C---:B------:R-:W-:Y:S04]  /*7380*/  HMMA.16816.F32.BF16 R88, R212.reuse, R196, R88 ;  /* 0x000000c4d458723c */ /* 0x040fe80000041858 */
[----:B------:R-:W-:Y:S04]  /*7390*/  IMAD.SHL.U32 R197, R231, 0x8, RZ ;  /* 0x00000008e7c57824 */ /* 0x000fe800078e00ff */
[-C--:B------:R-:W-:Y:S03]  /*73a0*/  HMMA.16816.F32.BF16 R92, R212, R198.reuse, R92 ;  /* 0x000000c6d45c723c */ /* 0x080fe6000004185c */
[C---:B------:R-:W-:Y:S04]  /*73b0*/  LEA R196, P0, R197.reuse, R238, 0x2 ;  /* 0x000000eec5c47211 */ /* 0x040fe800078010ff */
[----:B------:R-:W-:Y:S01]  /*73c0*/  LEA.HI.X.SX32 R197, R197, R239, 0x2, P0 ;  /* 0x000000efc5c57211 */ /* 0x000fe200000f16ff */
        /* <DEDUP_REMOVED lines=16> */
[----:B------:R-:W-:Y:S02]  /*74d0*/  PLOP3.LUT P0, PT, PT, PT, UP0, 0x80, 0x8 ;  /* 0x000000000008781c */ /* 0x000fe40003f0f008 */
[C---:B------:R-:W-:Y:S01]  /*74e0*/  LEA R214, P1, R231.reuse, R204, 0x5 ;  /* 0x000000cce7d67211 */ /* 0x040fe200078228ff */
[----:B------:R-:W-:Y:S04]  /*74f0*/  HMMA.16816.F32.BF16 R128, R200, R206, R128 ;  /* 0x000000cec880723c */ /* 0x000fe80000041880 */
[C---:B------:R-:W-:Y:S02]  /*7500*/  LEA.HI.X.SX32 R215, R231.reuse, R205, 0x5, P1 ;  /* 0x000000cde7d77211 */ /* 0x040fe400008f2eff */
[C---:B------:R-:W-:Y:S02]  /*7510*/  LEA R212, P1, R231.reuse, R214, 0x5 ;  /* 0x000000d6e7d47211 */ /* 0x040fe400078228ff */
[--C-:B------:R-:W-:Y:S02]  /*7520*/  SHF.R.U32.HI R201, RZ, 0x1, R218.reuse ;  /* 0x00000001ffc97819 */ /* 0x100fe400000116da */
[----:B------:R-:W-:Y:S02]  /*7530*/  LEA.HI.X.SX32 R213, R231, R215, 0x5, P1 ;  /* 0x000000d7e7d57211 */ /* 0x000fe400008f2eff */
[----:B------:R-:W-:Y:S02]  /*7540*/  @P0 LOP3.LUT R201, R201, 0x30, RZ, 0xc0, !PT ;  /* 0x00000030c9c90812 */ /* 0x000fe400078ec0ff */
[----:B------:R-:W-:Y:S01]  /*7550*/  SHF.R.U32.HI R200, RZ, 0x2, R218 ;  /* 0x00000002ffc87819 */ /* 0x000fe200000116da */
[----:B------:R-:W-:Y:S01]  /*7560*/  IMAD.WIDE R202, R231, -0xc0, R212 ;  /* 0xffffff40e7ca7825 */ /* 0x000fe200078e02d4 */
        /* <DEDUP_REMOVED lines=33> */
[C---:B------:R-:W-:Y:S03]  /*7780*/  LEA.HI.X.SX32 R7, R231.reuse, R199, 0x5, P0 ;  /* 0x000000c7e7077211 */ /* 0x040fe600000f2eff */
[----:B------:R4:W-:Y:S01]  /*7790*/  REDG.E.ADD.F32.FTZ.RN.STRONG.GPU desc[UR36][R196.64+0x80], R13 ;  /* 0x0000800dc40079a6 */ /* 0x0009e2000c12f324 */
[C---:B------:R-:W-:Y:S03]  /*77a0*/  IMAD.WIDE R208, R231.reuse, -0xc0, R6 ;  /* 0xffffff40e7d07825 */ /* 0x040fe600078e0206 */
[----:B------:R4:W-:Y:S01]  /*77b0*/  REDG.E.ADD.F32.FTZ.RN.STRONG.GPU desc[UR36][R198.64+0x80], R14 ;  /* 0x0000800ec60079a6 */ /* 0x0009e2000c12f324 */
[C---:B------:R-:W-:Y:S03]  /*77c0*/  LEA R210, P0, R231.reuse, R208, 0x5 ;  /* 0x000000d0e7d27211 */ /* 0x040fe600078028ff */
[----:B------:R4:W-:Y:S01]  /*77d0*/  REDG.E.ADD.F32.FTZ.RN.STRONG.GPU desc[UR36][R6.64+0x80], R15 ;  /* 0x0000800f060079a6 */ /* 0x0009e2000c12f324 */
[C---:B------:R-:W-:Y:S03]  /*77e0*/  LEA.HI.X.SX32 R211, R231.reuse, R209, 0x5, P0 ;  /* 0x000000d1e7d37211 */ /* 0x040fe600000f2eff */
[----:B------:R4:W-:Y:S01]  /*77f0*/  REDG.E.ADD.F32.FTZ.RN.STRONG.GPU desc[UR36][R238.64+0x100], R84 ;  /* 0x00010054ee0079a6 */ /* 0x0009e2000c12f324 */
[C---:B------:R-:W-:Y:S03]  /*7800*/  LEA R8, P0, R231.reuse, R210, 0x5 ;  /* 0x000000d2e7087211 */ /* 0x040fe600078028ff */
[----:B------:R-:W-:Y:S01]  /*7810*/  REDG.E.ADD.F32.FTZ.RN.STRONG.GPU desc[UR36][R208.64+0x100], R85 ;  /* 0x00010055d00079a6 */ /* 0x000fe2000c12f324 */
[C---:B------:R-:W-:Y:S02]  /*7820*/  LEA.HI.X.SX32 R9, R231.reuse, R211, 0x5, P0 ;  /* 0x000000d3e7097211 */ /* 0x040fe400000f2eff */
[C---:B------:R-:W-:Y:S01]  /*7830*/  LEA R204, P0, R231.reuse, R8, 0x5 ;  /* 0x00000008e7cc7211 */ /* 0x040fe200078028ff */
[----:B------:R-:W-:Y:S03]  /*7840*/  REDG.E.ADD.F32.FTZ.RN.STRONG.GPU desc[UR36][R210.64+0x100], R86 ;  /* 0x00010056d20079a6 */ /* 0x000fe6000c12f324 */
[C---:B------:R-:W-:Y:S01]  /*7850*/  LEA.HI.X.SX32 R205, R231.reuse, R9, 0x5, P0 ;  /* 0x00000009e7cd7211 */ /* 0x040fe200000f2eff */
[----:B------:R-:W-:Y:S01]  /*7860*/  REDG.E.ADD.F32.FTZ.RN.STRONG.GPU desc[UR36][R8.64+0x100], R87 ;  /* 0x00010057080079a6 */ /* 0x000fe2000c12f324 */
[C---:B-1----:R-:W-:Y:S03]  /*7870*/  LEA R214, P0, R231.reuse, R204, 0x5 ;  /* 0x000000cce7d67211 */ /* 0x042fe600078028ff */
[----:B------:R-:W-:Y:S01]  /*7880*/  REDG.E.ADD.F32.FTZ.RN.STRONG.GPU desc[UR36][R204.64+0x100], R88 ;  /* 0x00010058cc0079a6 */ /* 0x000fe2000c12f324 */
[C---:B------:R-:W-:Y:S02]  /*7890*/  LEA.HI.X.SX32 R215, R231.reuse, R205, 0x5, P0 ;  /* 0x000000cde7d77211 */ /* 0x040fe400000f2eff */
[C---:B------:R-:W-:Y:S03]  /*78a0*/  LEA R10, P0, R231.reuse, R214, 0x5 ;  /* 0x000000d6e70a7211 */ /* 0x040fe600078028ff */
[----:B------:R-:W-:Y:S01]  /*78b0*/  REDG.E.ADD.F32.FTZ.RN.STRONG.GPU desc[UR36][R214.64+0x100], R89 ;  /* 0x00010059d60079a6 */ /* 0x000fe2000c12f324 */
[C---:B--2---:R-:W-:Y:S02]  /*78c0*/  LEA.HI.X.SX32 R11, R231.reuse, R215, 0x5, P0 ;  /* 0x000000d7e70b7211 */ /* 0x044fe400000f2eff */
        /* <DEDUP_REMOVED lines=36> */
[C---:B------:R-:W-:Y:S01]  /*7b10*/  LEA R84, P0, R231.reuse, R6, 0x5 ;  /* 0x00000006e7547211 */ /* 0x040fe200078028ff */
[----:B-1----:R1:W5:Y:S03]  /*7b20*/  LDL.LU.64 R20, [R1+0x20] ;  /* 0x0000200001147983 */ /* 0x0023660000300a00 */
        /* <DEDUP_REMOVED lines=8> */
[----:B--2---:R-:W-:Y:S01]  /*7bb0*/  LOP3.LUT R197, R232, 0x38, RZ, 0xc0, !PT ;  /* 0x00000038e8c57812 */ /* 0x004fe200078ec0ff */
[C---:B------:R-:W-:Y:S02]  /*7bc0*/  IMAD.WIDE R86, R231.reuse, -0xc0, R208 ;  /* 0xffffff40e7567825 */ /* 0x040fe400078e02d0 */
[----:B------:R-:W-:Y:S01]  /*7bd0*/  REDG.E.ADD.F32.FTZ.RN.STRONG.GPU desc[UR36][R208.64+0x200], R107 ;  /* 0x0002006bd00079a6 */ /* 0x000fe2000c12f324 */
[C---:B------:R-:W-:Y:S03]  /*7be0*/  LEA R8, P0, R231.reuse, R86, 0x5 ;  /* 0x00000056e7087211 */ /* 0x040fe600078028ff */
[----:B------:R2:W-:Y:S01]  /*7bf0*/  REDG.E.ADD.F32.FTZ.RN.STRONG.GPU desc[UR36][R238.64+0x280], R112 ;  /* 0x00028070ee0079a6 */ /* 0x0005e2000c12f324 */
[C---:B------:R-:W-:Y:S03]  /*7c00*/  LEA.HI.X.SX32 R9, R231.reuse, R87, 0x5, P0 ;  /* 0x00000057e7097211 */ /* 0x040fe600000f2eff */
        /* <DEDUP_REMOVED lines=15> */
[C---:B------:R-:W-:Y:S01]  /*7d00*/  LEA R10, P0, R231.reuse, R214, 0x5 ;  /* 0x000000d6e70a7211 */ /* 0x040fe200078028ff */
[C---:B--2---:R-:W-:Y:S02]  /*7d10*/  VIADD R112, R230.reuse, 0x40 ;  /* 0x00000040e6707836 */ /* 0x044fe40000000000 */
[----:B------:R-:W-:Y:S01]  /*7d20*/  REDG.E.ADD.F32.FTZ.RN.STRONG.GPU desc[UR36][R214.64+0x280], R110 ;  /* 0x0002806ed60079a6 */ /* 0x000fe2000c12f324 */
[C---:B------:R-:W-:Y:S01]  /*7d30*/  LEA.HI.X.SX32 R11, R231.reuse, R215, 0x5, P0 ;  /* 0x000000d7e70b7211 */ /* 0x040fe200000f2eff */
[----:B------:R-:W-:Y:S02]  /*7d40*/  @P3 VIADD R112, R230, 0xffffffc0 ;  /* 0xffffffc0e6703836 */ /* 0x000fe40000000000 */
        /* <DEDUP_REMOVED lines=40> */
[C---:B---3--:R-:W-:Y:S01]  /*7fd0*/  LEA R8, P0, R231.reuse, R6, 0x5 ;  /* 0x00000006e7087211 */ /* 0x048fe200078028ff */
[----:B------:R-:W-:Y:S03]  /*7fe0*/  LDSM.16.MT88.4 R92, [R230+0x20800] ;  /* 0x02080000e65c783b */ /* 0x000fe60000004200 */
[C---:B------:R-:W-:Y:S01]  /*7ff0*/  LEA.HI.X.SX32 R9, R231.reuse, R7, 0x5, P0 ;  /* 0x00000007e7097211 */ /* 0x040fe200000f2eff */
[----:B------:R-:W-:Y:S01]  /*8000*/  REDG.E.ADD.F32.FTZ.RN.STRONG.GPU desc[UR36][R6.64+0x380], R125 ;  /* 0x0003807d060079a6 */ /* 0x000fe2000c12f324 */
[C---:B--2---:R-:W-:Y:S03]  /*8010*/  LEA R10, P0, R231.reuse, R8, 0x5 ;  /* 0x00000008e70a7211 */ /* 0x044fe600078028ff */
[----:B------:R-:W-:Y:S01]  /*8020*/  REDG.E.ADD.F32.FTZ.RN.STRONG.GPU desc[UR36][R8.64+0x380], R126 ;  /* 0x0003807e080079a6 */ /* 0x000fe2000c12f324 */
[----:B------:R-:W-:Y:S03]  /*8030*/  LEA.HI.X.SX32 R11, R231, R9, 0x5, P0 ;  /* 0x00000009e70b7211 */ /* 0x000fe600000f2eff */
[----:B------:R-:W-:Y:S04]  /*8040*/  LDSM.16.MT88.4 R4, [R230+0x20000] ;  /* 0x02000000e604783b */ /* 0x000fe80000004200 */
[----:B------:R-:W-:Y:S04]  /*8050*/  REDG.E.ADD.F32.FTZ.RN.STRONG.GPU desc[UR36][R10.64+0x380], R127 ;  /* 0x0003807f0a0079a6 */ /* 0x000fe8000c12f324 */
[----:B------:R-:W2:Y:S04]  /*8060*/  LDSM.16.MT88.4 R8, [R229] ;  /* 0x00000000e508783b */ /* 0x000ea80000004200 */
[----:B------:R-:W3:Y:S04]  /*8070*/  LDSM.16.MT88.4 R100, [R112+0x20800] ;  /* 0x020800007064783b */ /* 0x000ee80000004200 */
[----:B------:R-:W4:Y:S04]  /*8080*/  LDSM.16.MT88.4 R108, [R229+0x4800] ;  /* 0x00480000e56c783b */ /* 0x000f280000004200 */
        /* <DEDUP_REMOVED lines=22> */
[----:B------:R-:W1:Y:S04]  /*81f0*/  LDSM.16.MT88.4 R4, [R230+0x21000] ;  /* 0x02100000e604783b */ /* 0x000e680000004200 */
        /* <DEDUP_REMOVED lines=15> */
[----:B------:R-:W4:Y:S07]  /*82f0*/  LDSM.16.MT88.4 R108, [R229+0x1800] ;  /* 0x00180000e56c783b */ /* 0x000f2e0000004200 */
[-C--:B--2---:R-:W-:Y:S08]  /*8300*/  HMMA.16816.F32.BF16 R180, R92, R8.reuse, R180 ;  /* 0x000000085cb4723c */ /* 0x084ff000000418b4 */
[C---:B------:R-:W-:Y:S08]  /*8310*/  HMMA.16816.F32.BF16 R184, R100.reuse, R8, R184 ;  /* 0x0000000864b8723c */ /* 0x040ff000000418b8 */
[-C--:B------:R-:W-:Y:S01]  /*8320*/  HMMA.16816.F32.BF16 R188, R100, R10.reuse, R188 ;  /* 0x0000000a64bc723c */ /* 0x080fe200000418bc */
[----:B------:R-:W2:Y:S07]  /*8330*/  LDSM.16.MT88.4 R100, [R229+0x3800] ;  /* 0x00380000e564783b */ /* 0x000eae0000004200 */
[----:B------:R-:W-:Y:S01]  /*8340*/  HMMA.16816.F32.BF16 R192, R92, R10, R192 ;  /* 0x0000000a5cc0723c */ /* 0x000fe200000418c0 */
[----:B------:R-:W2:Y:S07]  /*8350*/  LDSM.16.MT88.4 R8, [R229+0x7800] ;  /* 0x00780000e508783b */ /* 0x000eae0000004200 */
        /* <DEDUP_REMOVED lines=18> */
[-C--:B----4-:R-:W-:Y:S05]  /*8480*/  HMMA.16816.F32.BF16 R132, R104, R108.reuse, R132 ;  /* 0x0000006c6884723c */ /* 0x090fea0000041884 */
        /* <DEDUP_REMOVED lines=22> */
[----:B------:R-:W2:Y:S01]  /*85f0*/  LDL.LU.64 R198, [R1+0x10] ;  /* 0x0000100001c67983 */ /* 0x000ea20000300a00 */
[----:B------:R-:W1:Y:S08]  /*8600*/  LDC R5, c[0x0][0x3b0] ;  /* 0x0000ec00ff057b82 */ /* 0x000e700000000800 */
[----:B------:R-:W-:Y:S01]  /*8610*/  BAR.SYNC.DEFER_BLOCKING 0x0 ;  /* 0x0000000000007b1d */ /* 0x000fe20000010000 */
[----:B------:R-:W-:Y:S02]  /*8620*/  IADD3 R11, P0, PT, RZ, -UR35, RZ ;  /* 0x80000023ff0b7c10 */ /* 0x000fe4000ff1e0ff */
[----:B------:R-:W-:Y:S02]  /*8630*/  ISETP.GE.AND P5, PT, R197, UR8, PT ;  /* 0x00000008c5007c0c */ /* 0x000fe4000bfa6270 */
[----:B------:R-:W-:Y:S02]  /*8640*/  ISETP.GE.AND P2, PT, R9, UR8, PT ;  /* 0x0000000809007c0c */ /* 0x000fe4000bf46270 */
[----:B------:R-:W-:Y:S01]  /*8650*/  ISETP.GE.AND P1, PT, R8, UR8, PT ;  /* 0x0000000808007c0c */ /* 0x000fe2000bf26270 */
[----:B------:R-:W3:Y:S01]  /*8660*/  LDC R4, c[0x0][0x3b4] ;  /* 0x0000ed00ff047b82 */ /* 0x000ee20000000800 */
[----:B-1----:R-:W-:Y:S04]  /*8670*/  IMAD.SHL.U32 R10, R5, 0x40, RZ ;  /* 0x00000040050a7824 */ /* 0x002fe800078e00ff */
[----:B------:R-:W-:Y:S05]  /*8680*/  IMAD.X R10, RZ, RZ, ~R10, P0 ;  /* 0x000000ffff0a7224 */ /* 0x000fea00000e0e0a */
[----:B------:R-:W-:Y:S04]  /*8690*/  SHF.R.S64 R11, R11, 0x1f, R10 ;  /* 0x0000001f0b0b7819 */ /* 0x000fe8000000100a */
[----:B--2---:R-:W-:Y:S04]  /*86a0*/  IADD3 R11, P0, PT, R198, R11, RZ ;  /* 0x0000000bc60b7210 */ /* 0x004fe80007f1e0ff */
[----:B------:R-:W-:Y:S01]  /*86b0*/  LEA.HI.X.SX32 R10, R10, R199, 0x1, P0 ;  /* 0x000000c70a0a7211 */ /* 0x000fe200000f0eff */
[----:B------:R-:W-:Y:S01]  /*86c0*/  IMAD.MOV.U32 R12, RZ, RZ, R11 ;  /* 0x000000ffff0c7224 */ /* 0x000fe200078e000b */
[----:B------:R-:W-:Y:S03]  /*86d0*/  ISETP.GE.AND P0, PT, R7, UR8, PT ;  /* 0x0000000807007c0c */ /* 0x000fe6000bf06270 */
[----:B------:R-:W-:Y:S01]  /*86e0*/  IMAD.MOV.U32 R13, RZ, RZ, R10 ;  /* 0x000000ffff0d7224 */ /* 0x000fe200078e000a */
[C---:B------:R-:W-:Y:S04]  /*86f0*/  LEA R10, P6, R5.reuse, R12, 0x6 ;  /* 0x0000000c050a7211 */ /* 0x040fe800078c30ff */
[----:B------:R-:W-:Y:S01]  /*8700*/  @!PT LDS RZ, [RZ] ;  /* 0x00000000fffff984 */ /* 0x000fe20000000800 */
[----:B------:R-:W-:Y:S01]  /*8710*/  @!PT LDS RZ, [RZ] ;  /* 0x00000000fffff984 */ /* 0x000fe20000000800 */
[----:B------:R-:W-:Y:S01]  /*8720*/  @!PT LDS RZ, [RZ] ;  /* 0x00000000fffff984 */ /* 0x000fe20000000800 */
[----:B------:R1:W-:Y:S01]  /*8730*/  @!P5 LDGSTS.E.BYPASS.LTC128B.128 [R6], desc[UR36][R12.64] ;  /* 0x000000000c06dfae */ /* 0x0003e2000b981a24 */
[----:B---3--:R-:W-:Y:S03]  /*8740*/  LEA.HI.X R11, R5, R13, R4, 0x6, P6 ;  /* 0x0000000d050b7211 */ /* 0x008fe600030f3404 */
        /* <DEDUP_REMOVED lines=38> */
.L_x_821:
[----:B------:R-:W2:Y:S02]  /*89b0*/  LDL.LU R4, [R1+0x4] ;  /* 0x0000040001047983 */ /* 0x000ea40000300800 */
[----:B--2---:R-:W-:Y:S05]  /*89c0*/  IADD3 R4, PT, PT, R4, -0x40, RZ ;  /* 0xffffffc004047810 */ /* 0x004fea0007ffe0ff */
[----:B------:R2:W-:Y:S01]  /*89d0*/  STL [R1+0x4], R4 ;  /* 0x0000040401007387 */ /* 0x0005e20000100800 */
[----:B------:R-:W-:Y:S05]  /*89e0*/  BRA.U UP1, `(.L_x_822) ;  /* 0xffffffb501fc7547 */ /* 0x000fea000b83ffff */
[----:B------:R-:W3:Y:S01]  /*89f0*/  S2R R0, SR_TID.X ;  /* 0x0000000000007919 */ /* 0x000ee20000002100 */
[C---:B------:R-:W-:Y:S01]  /*8a00*/  SHF.L.U32 R2, R218.reuse, 0x4, RZ ;  /* 0x00000004da027819 */ /* 0x040fe200000006ff */
[----:B------:R-:W4:Y:S01]  /*8a10*/  LDCU UR8, c[0x0][0x500] ;  /* 0x0000a000ff0877ac */ /* 0x000f220008000800 */
[----:B------:R-:W-:Y:S02]  /*8a20*/  SHF.L.U32 R3, R218, 0x5, RZ ;  /* 0x00000005da037819 */ /* 0x000fe400000006ff */
[----:B------:R-:W-:Y:S01]  /*8a30*/  LOP3.LUT R2, R2, 0x1c0, RZ, 0xc0, !PT ;  /* 0x000001c002027812 */ /* 0x000fe200078ec0ff */
[----:B------:R-:W1:Y:S01]  /*8a40*/  LDCU UR9, c[0x0][0x4fc] ;  /* 0x00009f80ff0977ac */ /* 0x000e620008000800 */
[C---:B------:R-:W-:Y:S02]  /*8a50*/  LOP3.LUT P0, RZ, R218.reuse, 0x10, RZ, 0xc0, !PT ;  /* 0x00000010daff7812 */ /* 0x040fe4000780c0ff */
[----:B------:R-:W-:Y:S01]  /*8a60*/  SHF.L.U32 R218, R218, 0x1, RZ ;  /* 0x00000001dada7819 */ /* 0x000fe200000006ff */
[----:B------:R-:W-:Y:S01]  /*8a70*/  UISETP.NE.AND UP0, UPT, UR44, -0x1, UPT ;  /* 0xffffffff2c00788c */ /* 0x000fe2000bf05270 */
[----:B------:R-:W-:Y:S01]  /*8a80*/  LOP3.LUT R3, R3, 0x400, RZ, 0xc0, !PT ;  /* 0x0000040003037812 */ /* 0x000fe200078ec0ff */
[----:B------:R-:W-:Y:S01]  /*8a90*/  UMOV UR28, UR22 ;  /* 0x00000016001c7c82 */ /* 0x000fe20008000000 */
[----:B------:R-:W-:-:S02]  /*8aa0*/  UISETP.NE.AND UP1, UPT, UR44, -0x1, UPT ;  /* 0xffffffff2c00788c */ /* 0x000fc4000bf25270 */
[----:B------:R-:W-:Y:S01]  /*8ab0*/  LOP3.LUT R3, R3, 0x6, R218, 0xf8, !PT ;  /* 0x0000000603037812 */ /* 0x000fe200078ef8da */
[----:B----4-:R-:W-:Y:S01]  /*8ac0*/  FMUL.FTZ R132, R132, UR8 ;  /* 0x0000000884847c20 */ /* 0x010fe20008410000 */
        /* <DEDUP_REMOVED lines=11> */
[----:B---3--:R-:W-:Y:S01]  /*8b80*/  SHF.R.U32.HI R0, RZ, 0x3, R0 ;  /* 0x00000003ff007819 */ /* 0x008fe20000011600 */
        /* <DEDUP_REMOVED lines=19> */
[----:B--2---:R-:W-:Y:S01]  /*8cc0*/  IADD3 R4, PT, PT, R2, 0x10000, RZ ;  /* 0x0001000002047810 */ /* 0x004fe20007ffe0ff */
        /* <DEDUP_REMOVED lines=73> */
[----:B-1---5:R-:W-:Y:S01]  /*9160*/  FMUL.FTZ R20, R20, UR9 ;  /* 0x0000000914147c20 */ /* 0x022fe20008410000 */
        /* <DEDUP_REMOVED lines=127> */
[----:B------:R-:W1:Y:S01]  /*9960*/  @UP0 LDCU.64 UR10, c[0x0][0x5c0] ;  /* 0x0000b800ff0a07ac */ /* 0x000e620008000a00 */
        /* <DEDUP_REMOVED lines=16> */
[----:B-1----:R-:W-:-:S02]  /*9a70*/  @UP0 UIMAD.WIDE.U32 UR18, UR16, UR10, URZ ;  /* 0x0000000a101202a5 */ /* 0x002fc4000f8e00ff */
        /* <DEDUP_REMOVED lines=19> */
[----:B------:R-:W1:Y:S01]  /*9bb0*/  LDCU.64 UR10, c[0x0][0x5c0] ;  /* 0x0000b800ff0a77ac */ /* 0x000e620008000a00 */
[----:B------:R-:W3:Y:S01]  /*9bc0*/  LDCU.64 UR8, c[0x0][0x5a8] ;  /* 0x0000b500ff0877ac */ /* 0x000ee20008000a00 */
[----:B------:R-:W-:-:S04]  /*9bd0*/  USHF.R.S32.HI UR12, URZ, 0x1f, UR42 ;  /* 0x0000001fff0c7899 */ /* 0x000fc8000801142a */
[----:B-1----:R-:W-:Y:S02]  /*9be0*/  UIMAD UR12, UR12, UR10, URZ ;  /* 0x0000000a0c0c72a4 */ /* 0x002fe4000f8e02ff */
[----:B------:R-:W-:Y:S02]  /*9bf0*/  UIMAD.WIDE.U32 UR14, UR42, UR10, URZ ;  /* 0x0000000a2a0e72a5 */ /* 0x000fe4000f8e00ff */
[----:B------:R-:W-:-:S04]  /*9c00*/  UIMAD UR12, UR42, UR11, UR12 ;  /* 0x0000000b2a0c72a4 */ /* 0x000fc8000f8e020c */
[----:B------:R-:W-:-:S03]  /*9c10*/  UIADD3 UR13, UPT, UPT, UR15, UR12, URZ ;  /* 0x0000000c0f0d7290 */ /* 0x000fc6000fffe0ff */
[----:B------:R-:W-:Y:S02]  /*9c20*/  UMOV UR12, UR14 ;  /* 0x0000000e000c7c82 */ /* 0x000fe40008000000 */
[----:B---3--:R-:W-:-:S04]  /*9c30*/  UIMAD.WIDE.U32 UR18, UR28, UR8, UR12 ;  /* 0x000000081c1272a5 */ /* 0x008fc8000f8e000c */
[----:B------:R-:W-:-:S12]  /*9c40*/  UIMAD UR16, UR28, UR9, UR19 ;  /* 0x000000091c1072a4 */ /* 0x000fd8000f8e0213 */
.L_x_823:
        /* <DEDUP_REMOVED lines=12> */
.L_x_824:
[----:B------:R-:W1:Y:S01]  /*9d10*/  LDCU.64 UR8, c[0x0][0x5c8] ;  /* 0x0000b900ff0877ac */ /* 0x000e620008000a00 */
[----:B------:R-:W-:-:S04]  /*9d20*/  UIADD3 UR12, UPT, UPT, UR42, UR44, URZ ;  /* 0x0000002c2a0c7290 */ /* 0x000fc8000fffe0ff */
[----:B-1----:R-:W-:Y:S02]  /*9d30*/  UIMAD.WIDE.U32 UR20, UR12, UR8, URZ ;  /* 0x000000080c1472a5 */ /* 0x002fe4000f8e00ff */
[----:B------:R-:W-:-:S04]  /*9d40*/  UIMAD UR12, UR12, UR9, URZ ;  /* 0x000000090c0c72a4 */ /* 0x000fc8000f8e02ff */
[----:B------:R-:W-:-:S06]  /*9d50*/  UIADD3 UR12, UPT, UPT, UR21, UR12, URZ ;  /* 0x0000000c150c7290 */ /* 0x000fcc000fffe0ff */
[----:B------:R-:W-:-:S07]  /*9d60*/  MOV R10, UR12 ;  /* 0x0000000c000a7c02 */ /* 0x000fce0008000f00 */
.L_x_825:
        /* <DEDUP_REMOVED lines=59> */
.L_x_827:
[----:B------:R-:W-:Y:S05]  /*a120*/  BSYNC.RECONVERGENT B0 ;  /* 0x0000000000007941 */ /* 0x000fea0003800200 */
.L_x_826:
        /* <DEDUP_REMOVED lines=21> */
.L_x_829:
[----:B------:R-:W-:Y:S05]  /*a280*/  BSYNC.RECONVERGENT B0 ;  /* 0x0000000000007941 */ /* 0x000fea0003800200 */
.L_x_828:
        /* <DEDUP_REMOVED lines=26> */
.L_x_831:
[----:B------:R-:W-:Y:S05]  /*a430*/  BSYNC.RECONVERGENT B0 ;  /* 0x0000000000007941 */ /* 0x000fea0003800200 */
.L_x_830:
        /* <DEDUP_REMOVED lines=18> */
.L_x_799:
[----:B------:R-:W-:Y:S05]  /*a560*/  BSYNC.RECONVERGENT B1 ;  /* 0x0000000000017941 */ /* 0x000fea0003800200 */
.L_x_777:
[----:B------:R-:W5:Y:S01]  /*a570*/  LDCU UR9, c[0x0][0x438] ;  /* 0x00008700ff0977ac */ /* 0x000f620008000800 */
[----:B------:R-:W3:Y:S01]  /*a580*/  LDCU UR10, c[0x0][0x370] ;  /* 0x00006e00ff0a77ac */ /* 0x000ee20008000800 */
[----:B-----5:R-:W-:-:S04]  /*a590*/  UIADD3 UR9, UPT, UPT, UR9, 0x3f, URZ ;  /* 0x0000003f09097890 */ /* 0x020fc8000fffe0ff */
[----:B------:R-:W-:Y:S02]  /*a5a0*/  USHF.R.S32.HI UR8, URZ, 0x1f, UR9 ;  /* 0x0000001fff087899 */ /* 0x000fe40008011409 */
[----:B---3--:R-:W-:Y:S02]  /*a5b0*/  UIADD3 UR45, UPT, UPT, UR10, UR45, URZ ;  /* 0x0000002d0a2d7290 */ /* 0x008fe4000fffe0ff */
[----:B------:R-:W-:Y:S01]  /*a5c0*/  ULEA.HI UR8, UR8, UR9, URZ, 0x6 ;  /* 0x0000000908087291 */ /* 0x000fe2000f8f30ff */
[----:B------:R-:W-:-:S03]  /*a5d0*/  UMOV UR10, UR23 ;  /* 0x00000017000a7c82 */ /* 0x000fc60008000000 */
[----:B------:R-:W-:-:S04]  /*a5e0*/  USHF.R.S32.HI UR8, URZ, 0x6, UR8 ;  /* 0x00000006ff087899 */ /* 0x000fc80008011408 */
[----:B------:R-:W-:-:S09]  /*a5f0*/  UISETP.GE.AND UP0, UPT, UR45, UR8, UPT ;  /* 0x000000082d00728c */ /* 0x000fd2000bf06270 */
[----:B------:R-:W-:Y:S05]  /*a600*/  BRA.U !UP0, `(.L_x_832) ;  /* 0xffffff5d08407547 */ /* 0x000fea000b83ffff */
[----:B------:R-:W-:Y:S05]  /*a610*/  EXIT ;  /* 0x000000000000794d */ /* 0x000fea0003800000 */
.L_x_833:
        /* <DEDUP_REMOVED lines=14> */
.L_x_1275:


//--------------------- .text._ZN5flash44flash_bwd_dq_dk_dv_loop_seqk_parallel_kernelI23Flash_bwd_kernel_traitsILi256ELi64ELi64ELi8ELi4ELi2ELi2ELb0ELb1EN7cutlass10bfloat16_tE19Flash_kernel_traitsILi256ELi64ELi64ELi8ES3_EELb0ELb1ELb0ELb1ELb0ELb0ELb1EEEvNS_16Flash_bwd_paramsE --------------------------
	.section	.text._ZN5flash44flash_bwd_dq_dk_dv_loop_seqk_parallel_kernelI23Flash_bwd_kernel_traitsILi256ELi64ELi64ELi8ELi4ELi2ELi2ELb0ELb1EN7cutlass10bfloat16_tE19Flash_kernel_traitsILi256ELi64ELi64ELi8ES3_EELb0ELb1ELb0ELb1ELb0ELb0ELb1EEEvNS_16Flash_bwd_paramsE,"ax",@progbits
	.align	128
        .global         _ZN5flash44flash_bwd_dq_dk_dv_loop_seqk_parallel_kernelI23Flash_bwd_kernel_traitsILi256ELi64ELi64ELi8ELi4ELi2ELi2ELb0ELb1EN7cutlass10bfloat16_tE19Flash_kernel_traitsILi256ELi64ELi64ELi8ES3_EELb0ELb1ELb0ELb1ELb0ELb0ELb1EEEvNS_16Flash_bwd_paramsE
        .type           _ZN5flash44flash_bwd_dq_dk_dv_loop_seqk_parallel_kernelI23Flash_bwd_kernel_traitsILi256ELi64ELi64ELi8ELi4ELi2ELi2ELb0ELb1EN7cutlass10bfloat16_tE19Flash_kernel_traitsILi256ELi64ELi64ELi8ES3_EELb0ELb1ELb0ELb1ELb0ELb0ELb1EEEvNS_16Flash_bwd_paramsE,@function
        .size           _ZN5flash44flash_bwd_dq_dk_dv_loop_seqk_parallel_kernelI23Flash_bwd_kernel_traitsILi256ELi64ELi64ELi8ELi4ELi2ELi2ELb0ELb1EN7cutlass10bfloat16_tE19Flash_kernel_traitsILi256ELi64ELi64ELi8ES3_EELb0ELb1ELb0ELb1ELb0ELb0ELb1EEEvNS_16Flash_bwd_paramsE,(.L_x_1276 - _ZN5flash44flash_bwd_dq_dk_dv_loop_seqk_parallel_kernelI23Flash_bwd_kernel_traitsILi256ELi64ELi64ELi8ELi4ELi2ELi2ELb0ELb1EN7cutlass10bfloat16_tE19Flash_kernel_traitsILi256ELi64ELi64ELi8ES3_EELb0ELb1ELb0ELb1ELb0ELb0ELb1EEEvNS_16Flash_bwd_paramsE)
        .other          _ZN5flash44flash_bwd_dq_dk_dv_loop_seqk_parallel_kernelI23Flash_bwd_kernel_traitsILi256ELi64ELi64ELi8ELi4ELi2ELi2ELb0ELb1EN7cutlass10bfloat16_tE19Flash_kernel_traitsILi256ELi64ELi64ELi8ES3_EELb0ELb1ELb0ELb1ELb0ELb0ELb1EEEvNS_16Flash_bwd_paramsE,@"STO_CUDA_ENTRY STV_DEFAULT"
_ZN5flash44flash_bwd_dq_dk_dv_loop_seqk_parallel_kernelI23Flash_bwd_kernel_traitsILi256ELi64ELi64ELi8ELi4ELi2ELi2ELb0ELb1EN7cutlass10bfloat16_tE19Flash_kernel_traitsILi256ELi64ELi64ELi8ES3_EELb0ELb1ELb0ELb1ELb0ELb0ELb1EEEvNS_16Flash_bwd_paramsE:
.text._ZN5flash44flash_bwd_dq_dk_dv_loop_seqk_parallel_kernelI23Flash_bwd_kernel_traitsILi256ELi64ELi64ELi8ELi4ELi2ELi2ELb0ELb1EN7cutlass10bfloat16_tE19Flash_kernel_traitsILi256ELi64ELi64ELi8ES3_EELb0ELb1ELb0ELb1ELb0ELb0ELb1EEEvNS_16Flash_bwd_paramsE:
        /* <DEDUP_REMOVED lines=50> */
.L_x_890:
        /* <DEDUP_REMOVED lines=52> */
.L_x_834:
        /* <DEDUP_REMOVED lines=34> */
.L_x_836:
[----:B------:R-:W1:Y:S01]  /*0880*/  LDCU.64 UR14, c[0x0][0x3b8] ;  /* 0x00007700ff0e77ac */ /* 0x000e620008000a00 */
[----:B------:R-:W-:-:S04]  /*0890*/  UIADD3 UR8, UPT, UPT, UR43, UR45, URZ ;  /* 0x0000002d2b087290 */ /* 0x000fc8000fffe0ff */
[----:B-1----:R-:W-:Y:S02]  /*08a0*/  UIMAD.WIDE.U32 UR54, UR8, UR14, URZ ;  /* 0x0000000e083672a5 */ /* 0x002fe4000f8e00ff */
[----:B------:R-:W-:-:S04]  /*08b0*/  UIMAD UR8, UR8, UR15, URZ ;  /* 0x0000000f080872a4 */ /* 0x000fc8000f8e02ff */
[----:B------:R-:W-:-:S06]  /*08c0*/  UIADD3 UR8, UPT, UPT, UR55, UR8, URZ ;  /* 0x0000000837087290 */ /* 0x000fcc000fffe0ff */
[----:B------:R-:W-:Y:S02]  /*08d0*/  MOV R9, UR8 ;  /* 0x0000000800097c02 */ /* 0x000fe40008000f00 */
.L_x_837:
        /* <DEDUP_REMOVED lines=42> */
.L_x_838:
[----:B------:R-:W1:Y:S01]  /*0b80*/  LDCU.64 UR12, c[0x0][0x3c0] ;  /* 0x00007800ff0c77ac */ /* 0x000e620008000a00 */
[----:B------:R-:W-:-:S04]  /*0b90*/  UIADD3 UR8, UPT, UPT, UR43, UR45, URZ ;  /* 0x0000002d2b087290 */ /* 0x000fc8000fffe0ff */
[----:B-1----:R-:W-:Y:S02]  /*0ba0*/  UIMAD.WIDE.U32 UR10, UR8, UR12, URZ ;  /* 0x0000000c080a72a5 */ /* 0x002fe4000f8e00ff */
[----:B------:R-:W-:-:S04]  /*0bb0*/  UIMAD UR8, UR8, UR13, URZ ;  /* 0x0000000d080872a4 */ /* 0x000fc8000f8e02ff */
[----:B------:R-:W-:Y:S01]  /*0bc0*/  UIADD3 UR8, UPT, UPT, UR11, UR8, URZ ;  /* 0x000000080b087290 */ /* 0x000fe2000fffe0ff */
[----:B------:R-:W-:-:S05]  /*0bd0*/  UMOV UR52, UR10 ;  /* 0x0000000a00347c82 */ /* 0x000fca0008000000 */
[----:B------:R-:W-:-:S07]  /*0be0*/  MOV R10, UR8 ;  /* 0x00000008000a7c02 */ /* 0x000fce0008000f00 */
.L_x_839:
        /* <DEDUP_REMOVED lines=28> */
.L_x_840:
[----:B------:R-:W-:Y:S02]  /*0db0*/  IMAD R18, R25, UR19, RZ ;  /* 0x0000001319127c24 */ /* 0x000fe4000f8e02ff */
[----:B------:R-:W-:-:S05]  /*0dc0*/  IMAD.WIDE.U32 R14, R24, UR19, RZ ;  /* 0x00000013180e7c25 */ /* 0x000fca000f8e00ff */
[----:B------:R-:W-:-:S07]  /*0dd0*/  IADD3 R18, PT, PT, R15, R18, RZ ;  /* 0x000000120f127210 */ /* 0x000fce0007ffe0ff */
.L_x_841:
        /* <DEDUP_REMOVED lines=21> */
.L_x_842:
[----:B------:R-:W1:Y:S01]  /*0f30*/  LDCU UR56, c[0x0][0x434] ;  /* 0x00008680ff3877ac */ /* 0x000e620008000800 */
[----:B------:R-:W-:-:S04]  /*0f40*/  UIMAD UR8, UR29, UR20, UR28 ;  /* 0x000000141d0872a4 */ /* 0x000fc8000f8e021c */
[----:B-1----:R-:W-:-:S12]  /*0f50*/  UIMAD UR56, UR8, UR56, URZ ;  /* 0x00000038083872a4 */ /* 0x002fd8000f8e02ff */
.L_x_843:
        /* <DEDUP_REMOVED lines=10> */
.L_x_844:
[----:B------:R-:W1:Y:S01]  /*1000*/  LDCU UR55, c[0x0][0x444] ;  /* 0x00008880ff3777ac */ /* 0x000e620008000800 */
[----:B------:R-:W-:-:S04]  /*1010*/  UIMAD UR8, UR29, UR20, UR28 ;  /* 0x000000141d0872a4 */ /* 0x000fc8000f8e021c */
[----:B-1----:R-:W-:-:S12]  /*1020*/  UIMAD UR55, UR8, UR55, URZ ;  /* 0x00000037083772a4 */ /* 0x002fd8000f8e02ff */
.L_x_845:
        /* <DEDUP_REMOVED lines=104> */
.L_x_847:
[----:B------:R-:W1:Y:S01]  /*16b0*/  LDCU.64 UR10, c[0x0][0x5c0] ;  /* 0x0000b800ff0a77ac */ /* 0x000e620008000a00 */
[----:B------:R-:W-:-:S04]  /*16c0*/  UIADD3 UR8, UPT, UPT, UR43, UR45, URZ ;  /* 0x0000002d2b087290 */ /* 0x000fc8000fffe0ff */
[----:B-1----:R-:W-:Y:S02]  /*16d0*/  UIMAD.WIDE.U32 UR16, UR8, UR10, URZ ;  /* 0x0000000a081072a5 */ /* 0x002fe4000f8e00ff */
[----:B------:R-:W-:-:S04]  /*16e0*/  UIMAD UR8, UR8, UR11, URZ ;  /* 0x0000000b080872a4 */ /* 0x000fc8000f8e02ff */
[----:B------:R-:W-:-:S06]  /*16f0*/  UIADD3 UR8, UPT, UPT, UR17, UR8, URZ ;  /* 0x0000000811087290 */ /* 0x000fcc000fffe0ff */
[----:B------:R-:W-:Y:S02]  /*1700*/  MOV R3, UR8 ;  /* 0x0000000800037c02 */ /* 0x000fe40008000f00 */
.L_x_848:
        /* <DEDUP_REMOVED lines=13> */
.L_x_849:
[----:B------:R-:W1:Y:S01]  /*17e0*/  LDCU.64 UR8, c[0x0][0x5c8] ;  /* 0x0000b900ff0877ac */ /* 0x000e620008000a00 */
[----:B------:R-:W-:-:S04]  /*17f0*/  UIADD3 UR43, UPT, UPT, UR43, UR45, URZ ;  /* 0x0000002d2b2b7290 */ /* 0x000fc8000fffe0ff */
[----:B-1----:R-:W-:Y:S02]  /*1800*/  UIMAD.WIDE.U32 UR14, UR43, UR8, URZ ;  /* 0x000000082b0e72a5 */ /* 0x002fe4000f8e00ff */
[----:B------:R-:W-:-:S04]  /*1810*/  UIMAD UR43, UR43, UR9, URZ ;  /* 0x000000092b2b72a4 */ /* 0x000fc8000f8e02ff */
[----:B------:R-:W-:-:S06]  /*1820*/  UIADD3 UR43, UPT, UPT, UR15, UR43, URZ ;  /* 0x0000002b0f2b7290 */ /* 0x000fcc000fffe0ff */
[----:B------:R-:W-:-:S07]  /*1830*/  MOV R0, UR43 ;  /* 0x0000002b00007c02 */ /* 0x000fce0008000f00 */
.L_x_850:
        /* <DEDUP_REMOVED lines=32> */
.L_x_852:
[----:B------:R-:W-:Y:S05]  /*1a40*/  BSYNC.RECONVERGENT B0 ;  /* 0x0000000000007941 */ /* 0x000fea0003800200 */
.L_x_851:
        /* <DEDUP_REMOVED lines=19> */
.L_x_854:
[----:B------:R-:W-:Y:S05]  /*1b80*/  BSYNC.RECONVERGENT B0 ;  /* 0x0000000000007941 */ /* 0x000fea0003800200 */
.L_x_853:
        /* <DEDUP_REMOVED lines=29> */
.L_x_856:
[----:B------:R-:W-:Y:S05]  /*1d60*/  BSYNC.RECONVERGENT B0 ;  /* 0x0000000000007941 */ /* 0x000fea0003800200 */
.L_x_855:
        /* <DEDUP_REMOVED lines=20> */
.L_x_846:
        /* <DEDUP_REMOVED lines=35> */
.L_x_859:
[----:B------:R2:W-:Y:S04]  /*20e0*/  STS.128 [R14+0x8000], RZ ;  /* 0x008000ff0e007388 */ /* 0x0005e80000000c00 */
[----:B------:R2:W-:Y:S04]  /*20f0*/  STS.128 [R14+0xa000], RZ ;  /* 0x00a000ff0e007388 */ /* 0x0005e80000000c00 */
[----:B------:R2:W-:Y:S04]  /*2100*/  STS.128 [R14+0xc000], RZ ;  /* 0x00c000ff0e007388 */ /* 0x0005e80000000c00 */
[----:B------:R2:W-:Y:S02]  /*2110*/  STS.128 [R14+0xe000], RZ ;  /* 0x00e000ff0e007388 */ /* 0x0005e40000000c00 */
.L_x_860:
[----:B------:R-:W-:Y:S05]  /*2120*/  BSYNC.RECONVERGENT B0 ;  /* 0x0000000000007941 */ /* 0x000fea0003800200 */
.L_x_858:
        /* <DEDUP_REMOVED lines=37> */
.L_x_862:
[----:B------:R-:W-:Y:S05]  /*2380*/  BSYNC.RECONVERGENT B0 ;  /* 0x0000000000007941 */ /* 0x000fea0003800200 */
.L_x_861:
        /* <DEDUP_REMOVED lines=28> */
.L_x_864:
[----:B------:R1:W-:Y:S04]  /*2550*/  STS.128 [R14], RZ ;  /* 0x000000ff0e007388 */ /* 0x0003e80000000c00 */
[----:B------:R1:W-:Y:S04]  /*2560*/  STS.128 [R14+0x2000], RZ ;  /* 0x002000ff0e007388 */ /* 0x0003e80000000c00 */
[----:B------:R1:W-:Y:S04]  /*2570*/  STS.128 [R14+0x4000], RZ ;  /* 0x004000ff0e007388 */ /* 0x0003e80000000c00 */
[----:B------:R1:W-:Y:S02]  /*2580*/  STS.128 [R14+0x6000], RZ ;  /* 0x006000ff0e007388 */ /* 0x0003e40000000c00 */
.L_x_865:
[----:B------:R-:W-:Y:S05]  /*2590*/  BSYNC.RECONVERGENT B0 ;  /* 0x0000000000007941 */ /* 0x000fea0003800200 */
.L_x_863:
        /* <DEDUP_REMOVED lines=46> */
.L_x_867:
[----:B------:R-:W-:Y:S05]  /*2880*/  BSYNC.RECONVERGENT B0 ;  /* 0x0000000000007941 */ /* 0x000fea0003800200 */
.L_x_866:
        /* <DEDUP_REMOVED lines=48> */
.L_x_869:
[----:B------:R2:W-:Y:S04]  /*2b90*/  STS.128 [R14+0x10000], RZ ;  /* 0x010000ff0e007388 */ /* 0x0005e80000000c00 */
[----:B------:R2:W-:Y:S04]  /*2ba0*/  STS.128 [R14+0x12000], RZ ;  /* 0x012000ff0e007388 */ /* 0x0005e80000000c00 */
[----:B------:R2:W-:Y:S04]  /*2bb0*/  STS.128 [R14+0x14000], RZ ;  /* 0x014000ff0e007388 */ /* 0x0005e80000000c00 */
[----:B------:R2:W-:Y:S02]  /*2bc0*/  STS.128 [R14+0x16000], RZ ;  /* 0x016000ff0e007388 */ /* 0x0005e40000000c00 */
.L_x_870:
[----:B------:R-:W-:Y:S05]  /*2bd0*/  BSYNC.RECONVERGENT B0 ;  /* 0x0000000000007941 */ /* 0x000fea0003800200 */
.L_x_868:
        /* <DEDUP_REMOVED lines=40> */
.L_x_872:
[----:B------:R-:W-:Y:S05]  /*2e60*/  BSYNC.RECONVERGENT B0 ;  /* 0x0000000000007941 */ /* 0x000fea0003800200 */
.L_x_871:
        /* <DEDUP_REMOVED lines=46> */
.L_x_874:
[----:B------:R2:W-:Y:S04]  /*3150*/  STS.128 [R14+0x18000], RZ ;  /* 0x018000ff0e007388 */ /* 0x0005e80000000c00 */
[----:B------:R2:W-:Y:S04]  /*3160*/  STS.128 [R14+0x1a000], RZ ;  /* 0x01a000ff0e007388 */ /* 0x0005e80000000c00 */
[----:B------:R2:W-:Y:S04]  /*3170*/  STS.128 [R14+0x1c000], RZ ;  /* 0x01c000ff0e007388 */ /* 0x0005e80000000c00 */
[----:B------:R2:W-:Y:S02]  /*3180*/  STS.128 [R14+0x1e000], RZ ;  /* 0x01e000ff0e007388 */ /* 0x0005e40000000c00 */
.L_x_875:
[----:B------:R-:W-:Y:S05]  /*3190*/  BSYNC.RECONVERGENT B0 ;  /* 0x0000000000007941 */ /* 0x000fea0003800200 */
.L_x_873:
        /* <DEDUP_REMOVED lines=40> */
.L_x_877:
[----:B------:R-:W-:Y:S05]  /*3420*/  BSYNC.RECONVERGENT B0 ;  /* 0x0000000000007941 */ /* 0x000fea0003800200 */
.L_x_876:
        /* <DEDUP_REMOVED lines=19> */
[----:B---3--:R-:W-:Y:S02]  /*3560*/  IMAD.SHL.U32 R225, R210, 0x10, RZ ;  /* 0x00000010d2e17824 */ /* 0x008fe400078e00ff */
[----:B------:R-:W-:Y:S01]  /*3570*/  IMAD.MOV.U32 R217, RZ, RZ, 0x40 ;  /* 0x00000040ffd97424 */ /* 0x000fe200078e00ff */
[----:B------:R-:W-:Y:S01]  /*3580*/  @P0 LEA.HI.X R3, R8, UR9, R3, 0x2, P1 ;  /* 0x0000000908030c11 */ /* 0x000fe200088f1403 */
[----:B------:R-:W-:Y:S01]  /*3590*/  IMAD.SHL.U32 R209, R210, 0x40, RZ ;  /* 0x00000040d2d17824 */ /* 0x000fe200078e00ff */
[----:B------:R-:W-:Y:S01]  /*35a0*/  LOP3.LUT R8, R220, 0x200, RZ, 0xc0, !PT ;  /* 0x00000200dc087812 */ /* 0x000fe200078ec0ff */
[----:B------:R-:W-:Y:S02]  /*35b0*/  IMAD.SHL.U32 R224, R210, 0x8, RZ ;  /* 0x00000008d2e07824 */ /* 0x000fe400078e00ff */
[----:B------:R-:W-:Y:S01]  /*35c0*/  IMAD.MOV.U32 R215, RZ, RZ, 0x20 ;  /* 0x00000020ffd77424 */ /* 0x000fe200078e00ff */
[----:B------:R2:W3:Y:S01]  /*35d0*/  @P0 LDG.E R5, desc[UR38][R2.64] ;  /* 0x0000002602050981 */ /* 0x0004e2000c1e1900 */
[----:B------:R-:W-:Y:S01]  /*35e0*/  LOP3.LUT R219, R8, 0x3800, R219, 0xf8, !PT ;  /* 0x0000380008db7812 */ /* 0x000fe200078ef8db */
[----:B------:R-:W-:Y:S01]  /*35f0*/  IMAD.SHL.U32 R8, R210, 0x2, RZ ;  /* 0x00000002d2087824 */ /* 0x000fe200078e00ff */
[----:B------:R-:W-:Y:S01]  /*3600*/  R2P PR, R0, 0x6 ;  /* 0x0000000600007804 */ /* 0x000fe20000000000 */
[----:B------:R-:W-:Y:S01]  /*3610*/  IMAD.MOV.U32 R208, RZ, RZ, 0x40 ;  /* 0x00000040ffd07424 */ /* 0x000fe200078e00ff */
[----:B------:R-:W-:Y:S01]  /*3620*/  LOP3.LUT P3, RZ, R210, 0x4, RZ, 0xc0, !PT ;  /* 0x00000004d2ff7812 */ /* 0x000fe2000786c0ff */
[----:B------:R-:W-:Y:S01]  /*3630*/  IMAD.MOV.U32 R248, RZ, RZ, 0x10 ;  /* 0x00000010fff87424 */ /* 0x000fe200078e00ff */
[----:B-1----:R-:W-:Y:S01]  /*3640*/  LOP3.LUT R10, R8, 0x20, RZ, 0xc0, !PT ;  /* 0x00000020080a7812 */ /* 0x002fe200078ec0ff */
[----:B------:R-:W-:Y:S01]  /*3650*/  IMAD.MOV.U32 R232, RZ, RZ, 0x3f ;  /* 0x0000003fffe87424 */ /* 0x000fe200078e00ff */
[----:B------:R-:W-:Y:S01]  /*3660*/  SEL R217, R217, 0xffffffc0, !P2 ;  /* 0xffffffc0d9d97807 */ /* 0x000fe20005000000 */
[----:B------:R-:W-:Y:S01]  /*3670*/  IMAD.MOV.U32 R229, RZ, RZ, 0x37 ;  /* 0x00000037ffe57424 */ /* 0x000fe200078e00ff */
        /* <DEDUP_REMOVED lines=13> */
[----:B------:R-:W-:Y:S01]  /*3750*/  CS2R R170, SRZ ;  /* 0x0000000000aa7805 */ /* 0x000fe2000001ff00 */
[C---:B--2---:R-:W-:Y:S01]  /*3760*/  IMAD.SHL.U32 R2, R0.reuse, 0x2, RZ ;  /* 0x0000000200027824 */ /* 0x044fe200078e00ff */
[----:B------:R-:W-:Y:S01]  /*3770*/  CS2R R168, SRZ ;  /* 0x0000000000a87805 */ /* 0x000fe2000001ff00 */
[----:B------:R-:W-:Y:S01]  /*3780*/  IMAD.SHL.U32 R3, R0, 0x40, RZ ;  /* 0x0000004000037824 */ /* 0x000fe200078e00ff */
[----:B------:R-:W-:Y:S02]  /*3790*/  CS2R R166, SRZ ;  /* 0x0000000000a67805 */ /* 0x000fe4000001ff00 */
[----:B------:R-:W-:Y:S02]  /*37a0*/  CS2R R164, SRZ ;  /* 0x0000000000a47805 */ /* 0x000fe4000001ff00 */
[----:B------:R-:W-:Y:S02]  /*37b0*/  LOP3.LUT R2, R2, 0x6, RZ, 0xc0, !PT ;  /* 0x0000000602027812 */ /* 0x000fe400078ec0ff */
[----:B------:R-:W-:-:S02]  /*37c0*/  CS2R R158, SRZ ;  /* 0x00000000009e7805 */ /* 0x000fc4000001ff00 */
[C---:B------:R-:W-:Y:S02]  /*37d0*/  LOP3.LUT R11, R3.reuse, 0x1c0, RZ, 0xc0, !PT ;  /* 0x000001c0030b7812 */ /* 0x040fe400078ec0ff */
[----:B------:R-:W-:Y:S02]  /*37e0*/  CS2R R156, SRZ ;  /* 0x00000000009c7805 */ /* 0x000fe4000001ff00 */
[----:B------:R-:W-:Y:S02]  /*37f0*/  LOP3.LUT R7, R2, 0xe0, R7, 0xf8, !PT ;  /* 0x000000e002077812 */ /* 0x000fe400078ef807 */
[----:B------:R-:W-:Y:S01]  /*3800*/  CS2R R162, SRZ ;  /* 0x0000000000a27805 */ /* 0x000fe2000001ff00 */
[----:B------:R-:W1:Y:S01]  /*3810*/  @P0 LDC R2, c[0x0][0x458] ;  /* 0x00011600ff020b82 */ /* 0x000e620000000800 */
[----:B------:R-:W-:Y:S02]  /*3820*/  LOP3.LUT R3, R3, 0x200, RZ, 0xc0, !PT ;  /* 0x0000020003037812 */ /* 0x000fe400078ec0ff */
[----:B------:R-:W-:-:S02]  /*3830*/  CS2R R160, SRZ ;  /* 0x0000000000a07805 */ /* 0x000fc4000001ff00 */
[----:B------:R-:W-:Y:S01]  /*3840*/  LOP3.LUT R11, R11, 0x38, R4, 0xf8, !PT ;  /* 0x000000380b0b7812 */ /* 0x000fe200078ef804 */
[----:B------:R-:W-:Y:S01]  /*3850*/  IMAD.U32 R235, R235, 0x40, R7 ;  /* 0x00000040ebeb7824 */ /* 0x000fe200078e0007 */
[----:B------:R-:W-:Y:S02]  /*3860*/  SHF.R.U32.HI R4, RZ, 0x3, R210 ;  /* 0x00000003ff047819 */ /* 0x000fe400000116d2 */
[----:B------:R-:W-:Y:S02]  /*3870*/  CS2R R154, SRZ ;  /* 0x00000000009a7805 */ /* 0x000fe4000001ff00 */
[----:B------:R-:W-:Y:S01]  /*3880*/  LOP3.LUT R220, R3, 0xc00, R220, 0xf8, !PT ;  /* 0x00000c0003dc7812 */ /* 0x000fe200078ef8dc */
[----:B------:R-:W-:Y:S01]  /*3890*/  IMAD.SHL.U32 R3, R210, 0x20, RZ ;  /* 0x00000020d2037824 */ /* 0x000fe200078e00ff */
[----:B------:R-:W-:Y:S02]  /*38a0*/  LOP3.LUT R9, R11, 0x8, R0, 0x78, !PT ;  /* 0x000000080b097812 */ /* 0x000fe400078e7800 */
[----:B------:R-:W-:-:S02]  /*38b0*/  CS2R R152, SRZ ;  /* 0x0000000000987805 */ /* 0x000fc4000001ff00 */
[----:B------:R-:W-:Y:S02]  /*38c0*/  LOP3.LUT R4, R10, 0x18, R4, 0xf8, !PT ;  /* 0x000000180a047812 */ /* 0x000fe400078ef804 */
[----:B------:R-:W-:Y:S02]  /*38d0*/  CS2R R150, SRZ ;  /* 0x0000000000967805 */ /* 0x000fe4000001ff00 */
[----:B------:R-:W-:Y:S02]  /*38e0*/  SHF.R.U32.HI R0, RZ, 0x2, R210 ;  /* 0x00000002ff007819 */ /* 0x000fe400000116d2 */
[----:B------:R-:W-:Y:S02]  /*38f0*/  CS2R R148, SRZ ;  /* 0x0000000000947805 */ /* 0x000fe4000001ff00 */
[----:B------:R-:W-:Y:S02]  /*3900*/  LOP3.LUT R10, R8, 0x38, RZ, 0xc0, !PT ;  /* 0x00000038080a7812 */ /* 0x000fe400078ec0ff */
[----:B------:R-:W-:-:S02]  /*3910*/  CS2R R142, SRZ ;  /* 0x00000000008e7805 */ /* 0x000fc4000001ff00 */
[----:B------:R-:W-:Y:S02]  /*3920*/  LOP3.LUT R234, R3, 0x200, RZ, 0xc0, !PT ;  /* 0x0000020003ea7812 */ /* 0x000fe400078ec0ff */
[----:B------:R-:W-:Y:S02]  /*3930*/  CS2R R140, SRZ ;  /* 0x00000000008c7805 */ /* 0x000fe4000001ff00 */
[----:B------:R-:W-:Y:S02]  /*3940*/  LOP3.LUT R0, R10, 0x20, R0, 0x78, !PT ;  /* 0x000000200a007812 */ /* 0x000fe400078e7800 */
[----:B------:R-:W-:Y:S02]  /*3950*/  CS2R R146, SRZ ;  /* 0x0000000000927805 */ /* 0x000fe4000001ff00 */
[----:B------:R-:W-:Y:S02]  /*3960*/  LOP3.LUT R6, R11, 0x8, R6, 0x78, !PT ;  /* 0x000000080b067812 */ /* 0x000fe400078e7806 */
[----:B------:R-:W-:-:S02]  /*3970*/  CS2R R144, SRZ ;  /* 0x0000000000907805 */ /* 0x000fc4000001ff00 */
[--C-:B------:R-:W-:Y:S02]  /*3980*/  LOP3.LUT R234, R234, 0x3800, R225.reuse, 0xf8, !PT ;  /* 0x00003800eaea7812 */ /* 0x100fe400078ef8e1 */
[----:B------:R-:W-:Y:S02]  /*3990*/  CS2R R138, SRZ ;  /* 0x00000000008a7805 */ /* 0x000fe4000001ff00 */
[----:B------:R-:W-:Y:S02]  /*39a0*/  LOP3.LUT R225, R0, 0x1c0, R225, 0xf8, !PT ;  /* 0x000001c000e17812 */ /* 0x000fe400078ef8e1 */
[----:B------:R-:W-:Y:S02]  /*39b0*/  CS2R R136, SRZ ;  /* 0x0000000000887805 */ /* 0x000fe4000001ff00 */
[----:B------:R-:W-:Y:S02]  /*39c0*/  SHF.R.U32.HI R0, RZ, 0x1, R210 ;  /* 0x00000001ff007819 */ /* 0x000fe400000116d2 */
[----:B------:R-:W-:-:S02]  /*39d0*/  CS2R R134, SRZ ;  /* 0x0000000000867805 */ /* 0x000fc4000001ff00 */
[----:B------:R-:W-:Y:S02]  /*39e0*/  LOP3.LUT R220, R220, R6, RZ, 0xfc, !PT ;  /* 0x00000006dcdc7212 */ /* 0x000fe400078efcff */
[----:B------:R-:W-:Y:S02]  /*39f0*/  CS2R R132, SRZ ;  /* 0x0000000000847805 */ /* 0x000fe4000001ff00 */
[----:B------:R-:W-:Y:S01]  /*3a00*/  LOP3.LUT R11, R3, 0xc00, RZ, 0xc0, !PT ;  /* 0x00000c00030b7812 */ /* 0x000fe200078ec0ff */
[----:B-1----:R1:W3:Y:S01]  /*3a10*/  @P0 MUFU.RCP R6, R2 ;  /* 0x0000000200060308 */ /* 0x0022e20000001000 */
[----:B------:R-:W-:Y:S02]  /*3a20*/  LOP3.LUT R211, R0, 0x10, RZ, 0xc0, !PT ;  /* 0x0000001000d37812 */ /* 0x000fe400078ec0ff */
[----:B------:R-:W-:Y:S02]  /*3a30*/  CS2R R78, SRZ ;  /* 0x00000000004e7805 */ /* 0x000fe4000001ff00 */
[----:B------:R-:W-:-:S02]  /*3a40*/  LOP3.LUT R8, R11, 0x6, R8, 0xf8, !PT ;  /* 0x000000060b087812 */ /* 0x000fc400078ef808 */
[----:B------:R-:W-:Y:S02]  /*3a50*/  CS2R R76, SRZ ;  /* 0x00000000004c7805 */ /* 0x000fe4000001ff00 */
[----:B------:R-:W-:Y:S02]  /*3a60*/  LOP3.LUT R211, R211, 0x8, R210, 0xf8, !PT ;  /* 0x00000008d3d37812 */ /* 0x000fe400078ef8d2 */
[----:B------:R-:W-:Y:S02]  /*3a70*/  CS2R R82, SRZ ;  /* 0x0000000000527805 */ /* 0x000fe4000001ff00 */
[----:B------:R-:W-:Y:S02]  /*3a80*/  LOP3.LUT R225, R8, R225, RZ, 0xfc, !PT ;  /* 0x000000e108e17212 */ /* 0x000fe400078efcff */
[----:B------:R-:W-:Y:S02]  /*3a90*/  CS2R R80, SRZ ;  /* 0x0000000000507805 */ /* 0x000fe4000001ff00 */
[----:B------:R-:W-:-:S02]  /*3aa0*/  LOP3.LUT R4, R4, 0x1c0, R209, 0xf8, !PT ;  /* 0x000001c004047812 */ /* 0x000fc400078ef8d1 */
[----:B------:R-:W-:Y:S02]  /*3ab0*/  CS2R R74, SRZ ;  /* 0x00000000004a7805 */ /* 0x000fe4000001ff00 */
[----:B------:R-:W-:Y:S02]  /*3ac0*/  LOP3.LUT R219, R219, R9, RZ, 0xfc, !PT ;  /* 0x00000009dbdb7212 */ /* 0x000fe400078efcff */
[----:B------:R-:W-:Y:S02]  /*3ad0*/  CS2R R72, SRZ ;  /* 0x0000000000487805 */ /* 0x000fe4000001ff00 */
[----:B------:R-:W-:Y:S02]  /*3ae0*/  LOP3.LUT R212, R4, 0x38, R224, 0x78, !PT ;  /* 0x0000003804d47812 */ /* 0x000fe400078e78e0 */
[----:B------:R-:W-:Y:S02]  /*3af0*/  CS2R R70, SRZ ;  /* 0x0000000000467805 */ /* 0x000fe4000001ff00 */
[----:B------:R-:W-:-:S02]  /*3b00*/  LEA R219, R219, UR37, 0x1 ;  /* 0x00000025dbdb7c11 */ /* 0x000fc4000f8e08ff */
[----:B------:R-:W-:Y:S02]  /*3b10*/  CS2R R68, SRZ ;  /* 0x0000000000447805 */ /* 0x000fe4000001ff00 */
[----:B------:R-:W-:Y:S02]  /*3b20*/  LOP3.LUT R212, R212, 0x200, R209, 0xf8, !PT ;  /* 0x00000200d4d47812 */ /* 0x000fe400078ef8d1 */
[----:B------:R-:W-:Y:S02]  /*3b30*/  CS2R R62, SRZ ;  /* 0x00000000003e7805 */ /* 0x000fe4000001ff00 */
[----:B-1----:R-:W-:Y:S01]  /*3b40*/  LOP3.LUT R2, R209, 0x1c0, RZ, 0xc0, !PT ;  /* 0x000001c0d1027812 */ /* 0x002fe200078ec0ff */
[----:B------:R-:W-:Y:S01]  /*3b50*/  IMAD.IADD R214, R217, 0x1, R219 ;  /* 0x00000001d9d67824 */ /* 0x000fe200078e02db */
[----:B------:R-:W-:Y:S01]  /*3b60*/  LEA R220, R220, UR37, 0x1 ;  /* 0x00000025dcdc7c11 */ /* 0x000fe2000f8e08ff */
[----:B------:R-:W-:Y:S01]  /*3b70*/  IMAD.IADD R216, R219, 0x1, R215 ;  /* 0x00000001dbd87824 */ /* 0x000fe200078e02d7 */
[----:B------:R-:W-:Y:S01]  /*3b80*/  LOP3.LUT R2, R2, 0x38, R224, 0xf8, !PT ;  /* 0x0000003802027812 */ /* 0x000fe200078ef8e0 */
[----:B------:R-:W-:Y:S01]  /*3b90*/  IMAD.IADD R213, R215, 0x1, R214 ;  /* 0x00000001d7d57824 */ /* 0x000fe200078e02d6 */
[----:B------:R-:W-:Y:S01]  /*3ba0*/  LOP3.LUT R209, R209, 0x200, RZ, 0xc0, !PT ;  /* 0x00000200d1d17812 */ /* 0x000fe200078ec0ff */
[--C-:B------:R-:W-:Y:S01]  /*3bb0*/  IMAD.IADD R217, R217, 0x1, R220.reuse ;  /* 0x00000001d9d97824 */ /* 0x100fe200078e02dc */
[----:B------:R-:W-:Y:S01]  /*3bc0*/  LOP3.LUT R211, R211, R2, RZ, 0x3c, !PT ;  /* 0x00000002d3d37212 */ /* 0x000fe200078e3cff */
[----:B------:R-:W-:Y:S01]  /*3bd0*/  IMAD.IADD R218, R215, 0x1, R220 ;  /* 0x00000001d7da7824 */ /* 0x000fe200078e02dc */
[----:B------:R-:W-:-:S02]  /*3be0*/  LOP3.LUT R0, R2, 0x8, R0, 0x78, !PT ;  /* 0x0000000802007812 */ /* 0x000fc400078e7800 */
[----:B------:R-:W-:Y:S02]  /*3bf0*/  CS2R R60, SRZ ;  /* 0x00000000003c7805 */ /* 0x000fe4000001ff00 */
[----:B------:R-:W-:Y:S01]  /*3c00*/  LOP3.LUT R8, R2, 0x8, R210, 0x78, !PT ;  /* 0x0000000802087812 */ /* 0x000fe200078e78d2 */
[----:B------:R-:W-:Y:S01]  /*3c10*/  VIADD R2, R7, UR34 ;  /* 0x0000002207027c36 */ /* 0x000fe20008000000 */
[----:B------:R-:W-:Y:S02]  /*3c20*/  LOP3.LUT R249, R209, 0xc00, R3, 0xf8, !PT ;  /* 0x00000c00d1f97812 */ /* 0x000fe400078ef803 */
        /* <DEDUP_REMOVED lines=44> */
[----:B------:R-:W2:Y:S01]  /*3ef0*/  LDCU UR9, c[0x0][0x3e0] ;  /* 0x00007c00ff0977ac */ /* 0x000ea20008000800 */
[----:B------:R-:W-:Y:S02]  /*3f00*/  LOP3.LUT R211, R211, 0x200, R3, 0xf8, !PT ;  /* 0x00000200d3d37812 */ /* 0x000fe400078ef803 */
[----:B------:R-:W-:Y:S01]  /*3f10*/  LOP3.LUT R249, R249, R0, RZ, 0xfc, !PT ;  /* 0x00000000f9f97212 */ /* 0x000fe200078efcff */
[----:B----4-:R-:W-:Y:S02]  /*3f20*/  USHF.L.U32 UR14, UR14, 0x6, URZ ;  /* 0x000000060e0e7899 */ /* 0x010fe400080006ff */
[----:B------:R-:W-:Y:S01]  /*3f30*/  UIADD3 UR51, UPT, UPT, UR51, 0x40, -UR42 ;  /* 0x0000004033337890 */ /* 0x000fe2000fffe82a */
[----:B---3--:R-:W-:Y:S01]  /*3f40*/  @P0 FMUL.FTZ R236, R5, R6 ;  /* 0x0000000605ec0220 */ /* 0x008fe20000410000 */
        /* <DEDUP_REMOVED lines=13> */
[----:B-12---:R-:W-:-:S07]  /*4020*/  VIADD R244, R5, -UR44 ;  /* 0x8000002c05f47c36 */ /* 0x006fce0008000000 */
.L_x_880:
[----:B------:R-:W0:Y:S01]  /*4030*/  LDGDEPBAR ;  /* 0x00000000000079af */ /* 0x000e220000000000 */
[----:B------:R-:W-:Y:S01]  /*4040*/  MOV R116, UR10 ;  /* 0x0000000a00747c02 */ /* 0x000fe20008000f00 */
[----:B------:R-:W-:Y:S01]  /*4050*/  UIADD3 UR40, UPT, UPT, UR40, -0x40, URZ ;  /* 0xffffffc028287890 */ /* 0x000fe2000fffe0ff */
[----:B------:R-:W-:Y:S03]  /*4060*/  MOV R117, UR11 ;  /* 0x0000000b00757c02 */ /* 0x000fe60008000f00 */
[----:B------:R-:W-:Y:S01]  /*4070*/  STL.64 [R1], R132 ;  /* 0x0000008401007387 */ /* 0x000fe20000100a00 */
[C---:B------:R-:W-:Y:S01]  /*4080*/  LEA R126, R225.reuse, UR4, 0x1 ;  /* 0x00000004e17e7c11 */ /* 0x040fe2000f8e08ff */
[----:B------:R-:W-:Y:S01]  /*4090*/  UISETP.GE.AND UP0, UPT, UR40, UR51, UPT ;  /* 0x000000332800728c */ /* 0x000fe2000bf06270 */
[----:B------:R-:W-:Y:S01]  /*40a0*/  LEA R128, R225, UR5, 0x1 ;  /* 0x00000005e1807c11 */ /* 0x000fe2000f8e08ff */
[----:B------:R-:W-:Y:S01]  /*40b0*/  USHF.L.U32 UR15, UR46, 0x6, URZ ;  /* 0x000000062e0f7899 */ /* 0x000fe200080006ff */
[----:B-----5:R-:W-:Y:S01]  /*40c0*/  FSETP.NEU.FTZ.AND P1, PT, R226, -INF , PT ;  /* 0xff800000e200780b */ /* 0x020fe20003f3d000 */
[----:B------:R-:W-:Y:S01]  /*40d0*/  UIADD3 UR41, UPT, UPT, UR41, -0x1, URZ ;  /* 0xffffffff29297890 */ /* 0x000fe2000fffe0ff */
[C---:B------:R-:W-:Y:S01]  /*40e0*/  IADD3 R127, PT, PT, R128.reuse, 0x20, RZ ;  /* 0x00000020807f7810 */ /* 0x040fe20007ffe0ff */
[----:B------:R-:W-:Y:S01]  /*40f0*/  UIADD3 UR15, UPT, UPT, UR15, 0x40, URZ ;  /* 0x000000400f0f7890 */ /* 0x000fe2000fffe0ff */
[C---:B------:R-:W-:Y:S02]  /*4100*/  @P4 IADD3 R127, PT, PT, R128.reuse, -0x20, RZ ;  /* 0xffffffe0807f4810 */ /* 0x040fe40007ffe0ff */
[----:B------:R-:W-:Y:S01]  /*4110*/  IADD3 R128, PT, PT, R128, R248, RZ ;  /* 0x000000f880807210 */ /* 0x000fe20007ffe0ff */
[----:B------:R-:W-:Y:S01]  /*4120*/  UISETP.LT.AND UP0, UPT, UR15, UR42, UP0 ;  /* 0x0000002a0f00728c */ /* 0x000fe20008701270 */
[----:B------:R-:W-:Y:S02]  /*4130*/  IADD3 R123, PT, PT, R248, R127, RZ ;  /* 0x0000007ff87b7210 */ /* 0x000fe40007ffe0ff */
[----:B------:R-:W-:Y:S03]  /*4140*/  FSETP.NEU.FTZ.AND P2, PT, R227, -INF , PT ;  /* 0xff800000e300780b */ /* 0x000fe60003f5d000 */
        /* <DEDUP_REMOVED lines=16> */
[C---:B-1----:R-:W-:Y:S05]  /*4250*/  HMMA.16816.F32.BF16 R4, R16.reuse, R8, RZ ;  /* 0x000000081004723c */ /* 0x042fea00000418ff */
[----:B------:R-:W-:Y:S03]  /*4260*/  LDSM.16.M88.4 R108, [R215] ;  /* 0x00000000d76c783b */ /* 0x000fe60000000200 */
[C---:B------:R-:W-:Y:S03]  /*4270*/  HMMA.16816.F32.BF16 R8, R16.reuse, R10, RZ ;  /* 0x0000000a1008723c */ /* 0x040fe600000418ff */
[----:B------:R-:W-:Y:S05]  /*4280*/  LDSM.16.M88.4 R112, [R213+0x10000] ;  /* 0x01000000d570783b */ /* 0x000fea0000000200 */
        /* <DEDUP_REMOVED lines=65> */
[----:B------:R4:W2:Y:S01]  /*46a0*/  LDSM.16.M88.4 R108, [R220+0x6000] ;  /* 0x00600000dc6c783b */ /* 0x0008a20000000200 */
[C---:B---3--:R-:W-:Y:S08]  /*46b0*/  HMMA.16816.F32.BF16 R4, R92.reuse, R96, R4 ;  /* 0x000000605c04723c */ /* 0x048ff00000041804 */
[C---:B------:R-:W-:Y:S01]  /*46c0*/  HMMA.16816.F32.BF16 R8, R92.reuse, R98, R8 ;  /* 0x000000625c08723c */ /* 0x040fe20000041808 */
[----:B------:R-:W-:Y:S07]  /*46d0*/  LDSM.16.M88.4 R96, [R216+0x16000] ;  /* 0x01600000d860783b */ /* 0x000fee0000000200 */
[C---:B-1----:R-:W-:Y:S03]  /*46e0*/  HMMA.16816.F32.BF16 R12, R92.reuse, R84, R12 ;  /* 0x000000545c0c723c */ /* 0x042fe6000004180c */
[----:B----4-:R-:W-:Y:S05]  /*46f0*/  LEA R220, R249, UR4, 0x1 ;  /* 0x00000004f9dc7c11 */ /* 0x010fea000f8e08ff */
        /* <DEDUP_REMOVED lines=8> */
[----:B----4-:R-:W-:Y:S03]  /*4780*/  IADD3 R218, PT, PT, R2, R220, RZ ;  /* 0x000000dc02da7210 */ /* 0x010fe60007ffe0ff */
        /* <DEDUP_REMOVED lines=11> */
[----:B------:R4:W3:Y:S01]  /*4840*/  LDSM.16.M88.4 R108, [R215+0x6000] ;  /* 0x00600000d76c783b */ /* 0x0008e20000000200 */
[C---:B------:R-:W-:Y:S08]  /*4850*/  HMMA.16816.F32.BF16 R4, R92.reuse, R96, R4 ;  /* 0x000000605c04723c */ /* 0x040ff00000041804 */
[C---:B------:R-:W-:Y:S08]  /*4860*/  HMMA.16816.F32.BF16 R8, R92.reuse, R98, R8 ;  /* 0x000000625c08723c */ /* 0x040ff00000041808 */
[C---:B--2---:R-:W-:Y:S03]  /*4870*/  HMMA.16816.F32.BF16 R12, R92.reuse, R88, R12 ;  /* 0x000000585c0c723c */ /* 0x044fe6000004180c */
[----:B-1----:R-:W-:Y:S02]  /*4880*/  IADD3 R214, PT, PT, R208, R219, RZ ;  /* 0x000000dbd0d67210 */ /* 0x002fe40007ffe0ff */
[C---:B----4-:R-:W-:Y:S03]  /*4890*/  IADD3 R215, PT, PT, R2.reuse, R217, RZ ;  /* 0x000000d902d77210 */ /* 0x050fe60007ffe0ff */
[----:B------:R-:W-:Y:S08]  /*48a0*/  HMMA.16816.F32.BF16 R16, R92, R90, R16 ;  /* 0x0000005a5c10723c */ /* 0x000ff00000041810 */
[C---:B------:R-:W-:Y:S08]  /*48b0*/  HMMA.16816.F32.BF16 R4, R100.reuse, R104, R4 ;  /* 0x000000686404723c */ /* 0x040ff00000041804 */
[C---:B------:R-:W-:Y:S08]  /*48c0*/  HMMA.16816.F32.BF16 R8, R100.reuse, R106, R8 ;  /* 0x0000006a6408723c */ /* 0x040ff00000041808 */
[C---:B---3--:R-:W-:Y:S08]  /*48d0*/  HMMA.16816.F32.BF16 R12, R100.reuse, R84, R12 ;  /* 0x00000054640c723c */ /* 0x048ff0000004180c */
[----:B------:R-:W-:Y:S01]  /*48e0*/  HMMA.16816.F32.BF16 R16, R100, R86, R16 ;  /* 0x000000566410723c */ /* 0x000fe20000041810 */
[----:B------:R1:W2:Y:S07]  /*48f0*/  LDSM.16.M88.4 R84, [R213+0x16800] ;  /* 0x01680000d554783b */ /* 0x0002ae0000000200 */
[C---:B------:R-:W-:Y:S08]  /*4900*/  HMMA.16816.F32.BF16 R4, R108.reuse, R112, R4 ;  /* 0x000000706c04723c */ /* 0x040ff00000041804 */
[C---:B------:R-:W-:Y:S03]  /*4910*/  HMMA.16816.F32.BF16 R8, R108.reuse, R114, R8 ;  /* 0x000000726c08723c */ /* 0x040fe60000041808 */
[----:B-1----:R-:W-:Y:S08]  /*4920*/  IADD3 R213, PT, PT, R2, R214, RZ ;  /* 0x000000d602d57210 */ /* 0x002ff00007ffe0ff */
[----:B------:R-:W-:Y:S01]  /*4930*/  FMUL.FTZ R5, R5, UR12 ;  /* 0x0000000c05057c20 */ /* 0x000fe20008410000 */
[----:B------:R-:W-:Y:S01]  /*4940*/  FMUL.FTZ R7, R7, UR12 ;  /* 0x0000000c07077c20 */ /* 0x000fe20008410000 */
[----:B------:R-:W-:Y:S01]  /*4950*/  FMUL.FTZ R6, R6, UR12 ;  /* 0x0000000c06067c20 */ /* 0x000fe20008410000 */
[----:B------:R-:W-:Y:S01]  /*4960*/  FMUL.FTZ R4, R4, UR12 ;  /* 0x0000000c04047c20 */ /* 0x000fe20008410000 */
[----:B------:R1:W-:Y:S04]  /*4970*/  MUFU.TANH R113, R5 ;  /* 0x0000000500717308 */ /* 0x0003e80000002400 */
[----:B------:R-:W-:Y:S01]  /*4980*/  FMUL.FTZ R8, R8, UR12 ;  /* 0x0000000c08087c20 */ /* 0x000fe20008410000 */
[----:B------:R-:W-:Y:S01]  /*4990*/  FMUL.FTZ R11, R11, UR12 ;  /* 0x0000000c0b0b7c20 */ /* 0x000fe20008410000 */
[----:B------:R-:W-:Y:S01]  /*49a0*/  FMUL.FTZ R10, R10, UR12 ;  /* 0x0000000c0a0a7c20 */ /* 0x000fe20008410000 */
[----:B------:R-:W-:Y:S03]  /*49b0*/  FMUL.FTZ R9, R9, UR12 ;  /* 0x0000000c09097c20 */ /* 0x000fe60008410000 */
[----:B------:R-:W3:Y:S01]  /*49c0*/  MUFU.TANH R114, R6 ;  /* 0x0000000600727308 */ /* 0x000ee20000002400 */
[C---:B--2---:R-:W-:Y:S09]  /*49d0*/  HMMA.16816.F32.BF16 R12, R108.reuse, R84, R12 ;  /* 0x000000546c0c723c */ /* 0x044ff2000004180c */
[----:B------:R2:W4:Y:S01]  /*49e0*/  MUFU.TANH R115, R7 ;  /* 0x0000000700737308 */ /* 0x0005220000002400 */
[----:B------:R-:W-:Y:S03]  /*49f0*/  HMMA.16816.F32.BF16 R16, R108, R86, R16 ;  /* 0x000000566c10723c */ /* 0x000fe60000041810 */
[----:B-1----:R-:W-:Y:S06]  /*4a00*/  @!P0 VIADDMNMX R5, R244, -R229, UR42, PT ;  /* 0x0000002af4058e46 */ /* 0x002fec000b8009e5 */
[----:B------:R1:W1:Y:S01]  /*4a10*/  MUFU.TANH R118, R8 ;  /* 0x0000000800767308 */ /* 0x0002620000002400 */
[----:B---3--:R-:W-:Y:S01]  /*4a20*/  FADD.FTZ R202, R243, R114 ;  /* 0x00000072f3ca7221 */ /* 0x008fe20000010000 */
[----:B------:R-:W-:Y:S01]  /*4a30*/  FMUL.FTZ R6, R227, 1.4426950216293334961 ;  /* 0x3fb8aa3be3067820 */ /* 0x000fe20000410000 */
[----:B------:R-:W-:Y:S01]  /*4a40*/  FFMA.FTZ R114, -R114, R114, 1 ;  /* 0x3f80000072727423 */ /* 0x000fe20000010172 */
[----:B------:R-:W-:Y:S01]  /*4a50*/  FMUL.FTZ R13, R13, UR12 ;  /* 0x0000000c0d0d7c20 */ /* 0x000fe20008410000 */
[----:B------:R-:W-:Y:S01]  /*4a60*/  FMUL.FTZ R15, R15, UR12 ;  /* 0x0000000c0f0f7c20 */ /* 0x000fe20008410000 */
[----:B------:R-:W-:Y:S04]  /*4a70*/  FMUL.FTZ R12, R12, UR12 ;  /* 0x0000000c0c0c7c20 */ /* 0x000fe80008410000 */
[----:B------:R3:W3:Y:S01]  /*4a80*/  MUFU.TANH R112, R4 ;  /* 0x0000000400707308 */ /* 0x0006e20000002400 */
[----:B------:R-:W-:Y:S01]  /*4a90*/  FMUL.FTZ R14, R14, UR12 ;  /* 0x0000000c0e0e7c20 */ /* 0x000fe20008410000 */
[----:B--2---:R-:W-:Y:S01]  /*4aa0*/  @!P0 IADD3 R7, PT, PT, R235, 0x1, RZ ;  /* 0x00000001eb078810 */ /* 0x004fe20007ffe0ff */
[----:B----4-:R-:W-:Y:S01]  /*4ab0*/  FADD.FTZ R199, R242, R115 ;  /* 0x00000073f2c77221 */ /* 0x010fe20000010000 */
[----:B------:R-:W-:Y:S01]  /*4ac0*/  FSEL R6, R6, RZ, P2 ;  /* 0x000000ff06067208 */ /* 0x000fe20001000000 */
[----:B------:R-:W-:Y:S01]  /*4ad0*/  FMUL.FTZ R16, R16, UR12 ;  /* 0x0000000c10107c20 */ /* 0x000fe20008410000 */
[----:B------:R-:W-:Y:S01]  /*4ae0*/  @!P0 ISETP.GE.AND P5, PT, R7, R5, PT ;  /* 0x000000050700820c */ /* 0x000fe20003fa6270 */
[----:B------:R-:W-:Y:S03]  /*4af0*/  FMUL.FTZ R17, R17, UR12 ;  /* 0x0000000c11117c20 */ /* 0x000fe60008410000 */
[----:B------:R2:W4:Y:S01]  /*4b00*/  MUFU.TANH R119, R9 ;  /* 0x0000000900777308 */ /* 0x0005220000002400 */
[----:B------:R-:W-:Y:S01]  /*4b10*/  FMUL.FTZ R18, R18, UR12 ;  /* 0x0000000c12127c20 */ /* 0x000fe20008410000 */
[----:B-1----:R-:W-:Y:S01]  /*4b20*/  @!P0 VIADDMNMX R8, R244, -R232, UR42, PT ;  /* 0x0000002af4088e46 */ /* 0x002fe2000b8009e8 */
[----:B------:R-:W-:Y:S01]  /*4b30*/  FMUL.FTZ R19, R19, UR12 ;  /* 0x0000000c13137c20 */ /* 0x000fe20008410000 */
[----:B------:R-:W-:Y:S01]  /*4b40*/  FADD.FTZ R221, R241, R118 ;  /* 0x00000076f1dd7221 */ /* 0x000fe20000010000 */
[----:B------:R-:W-:Y:S01]  /*4b50*/  @!P0 FSEL R199, R199, -INF , !P5 ;  /* 0xff800000c7c78808 */ /* 0x000fe20006800000 */
[----:B------:R-:W-:Y:S01]  /*4b60*/  FMUL.FTZ R114, R114, UR12 ;  /* 0x0000000c72727c20 */ /* 0x000fe20008410000 */
[----:B------:R-:W-:Y:S03]  /*4b70*/  @!P0 ISETP.GE.AND P6, PT, R7, R8, PT ;  /* 0x000000080700820c */ /* 0x000fe60003fc6270 */
[----:B------:R-:W1:Y:S01]  /*4b80*/  MUFU.TANH R121, R11 ;  /* 0x0000000b00797308 */ /* 0x000e620000002400 */
[----:B------:R-:W-:Y:S01]  /*4b90*/  FADD.FTZ R7, R242, R113 ;  /* 0x00000071f2077221 */ /* 0x000fe20000010000 */
[----:B---3--:R-:W-:Y:S01]  /*4ba0*/  FMUL.FTZ R4, R226, 1.4426950216293334961 ;  /* 0x3fb8aa3be2047820 */ /* 0x008fe20000410000 */
[----:B------:R-:W-:Y:S01]  /*4bb0*/  FFMA.FTZ R113, -R113, R113, 1 ;  /* 0x3f80000071717423 */ /* 0x000fe20000010171 */
[----:B------:R-:W-:Y:S01]  /*4bc0*/  FFMA.FTZ R115, -R115, R115, 1 ;  /* 0x3f80000073737423 */ /* 0x000fe20000010173 */
[----:B------:R-:W-:Y:S01]  /*4bd0*/  FFMA.FTZ R118, -R118, R118, 1 ;  /* 0x3f80000076767423 */ /* 0x000fe20000010176 */
[----:B------:R-:W-:Y:S01]  /*4be0*/  @!P0 FSEL R7, R7, -INF , !P6 ;  /* 0xff80000007078808 */ /* 0x000fe20007000000 */
[----:B------:R-:W-:Y:S03]  /*4bf0*/  FMUL.FTZ R113, R113, UR12 ;  /* 0x0000000c71717c20 */ /* 0x000fe60008410000 */
[----:B------:R-:W3:Y:S01]  /*4c00*/  MUFU.TANH R120, R10 ;  /* 0x0000000a00787308 */ /* 0x000ee20000002400 */
[----:B------:R-:W-:Y:S01]  /*4c10*/  FSEL R4, R4, RZ, P1 ;  /* 0x000000ff04047208 */ /* 0x000fe20000800000 */
[----:B--2---:R-:W-:Y:S01]  /*4c20*/  FADD.FTZ R9, R243, R112 ;  /* 0x00000070f3097221 */ /* 0x004fe20000010000 */
[CC--:B------:R-:W-:Y:S01]  /*4c30*/  @!P0 ISETP.GE.AND P1, PT, R235.reuse, R8.reuse, PT ;  /* 0x00000008eb00820c */ /* 0x0c0fe20003f26270 */
[----:B----4-:R-:W-:Y:S01]  /*4c40*/  FADD.FTZ R207, R240, R119 ;  /* 0x00000077f0cf7221 */ /* 0x010fe20000010000 */
[-C--:B------:R-:W-:Y:S01]  /*4c50*/  @!P0 ISETP.GE.AND P6, PT, R235, R5.reuse, PT ;  /* 0x00000005eb00820c */ /* 0x080fe20003fc6270 */
[--C-:B------:R-:W-:Y:S01]  /*4c60*/  FFMA.FTZ R222, R7, UR13, -R6.reuse ;  /* 0x0000000d07de7c23 */ /* 0x100fe20008010806 */
[----:B------:R-:W-:Y:S03]  /*4c70*/  @!P0 FSEL R9, R9, -INF , !P1 ;  /* 0xff80000009098808 */ /* 0x000fe60004800000 */
[----:B------:R-:W2:Y:S01]  /*4c80*/  MUFU.TANH R108, R13 ;  /* 0x0000000d006c7308 */ /* 0x000ea20000002400 */
[----:B------:R-:W-:Y:S01]  /*4c90*/  @!P0 FSEL R202, R202, -INF , !P6 ;  /* 0xff800000caca8808 */ /* 0x000fe20007000000 */
[----:B-1----:R-:W-:Y:S01]  /*4ca0*/  FADD.FTZ R197, R240, R121 ;  /* 0x00000079f0c57221 */ /* 0x002fe20000010000 */
[----:B------:R-:W-:Y:S01]  /*4cb0*/  @!P0 IADD3 R11, PT, PT, R235, 0x9, RZ ;  /* 0x00000009eb0b8810 */ /* 0x000fe20007ffe0ff */
[----:B------:R-:W-:Y:S01]  /*4cc0*/  FFMA.FTZ R223, R9, UR13, -R6 ;  /* 0x0000000d09df7c23 */ /* 0x000fe20008010806 */
[----:B------:R-:W-:Y:S01]  /*4cd0*/  @!P0 IADD3 R7, PT, PT, R235, 0x19, RZ ;  /* 0x00000019eb078810 */ /* 0x000fe20007ffe0ff */
[----:B------:R-:W-:Y:S01]  /*4ce0*/  FFMA.FTZ R202, R202, UR13, -R4 ;  /* 0x0000000dcaca7c23 */ /* 0x000fe20008010804 */
[CC--:B------:R-:W-:Y:S03]  /*4cf0*/  @!P0 ISETP.GE.AND P6, PT, R11.reuse, R8.reuse, PT ;  /* 0x000000080b00820c */ /* 0x0c0fe60003fc6270 */
[----:B------:R-:W1:Y:S01]  /*4d00*/  MUFU.TANH R110, R15 ;  /* 0x0000000f006e7308 */ /* 0x000e620000002400 */
[-C--:B------:R-:W-:Y:S01]  /*4d10*/  @!P0 ISETP.GE.AND P5, PT, R11, R5.reuse, PT ;  /* 0x000000050b00820c */ /* 0x080fe20003fa6270 */
[----:B---3--:R-:W-:Y:S01]  /*4d20*/  FADD.FTZ R198, R241, R120 ;  /* 0x00000078f1c67221 */ /* 0x008fe20000010000 */
[----:B------:R-:W-:Y:S01]  /*4d30*/  @!P0 IADD3 R10, PT, PT, R235, 0x8, RZ ;  /* 0x00000008eb0a8810 */ /* 0x000fe20007ffe0ff */
[----:B------:R-:W-:Y:S01]  /*4d40*/  FFMA.FTZ R199, R199, UR13, -R4 ;  /* 0x0000000dc7c77c23 */ /* 0x000fe20008010804 */
[----:B------:R-:W-:Y:S01]  /*4d50*/  @!P0 FSEL R207, R207, -INF , !P6 ;  /* 0xff800000cfcf8808 */ /* 0x000fe20007000000 */
[----:B------:R-:W-:Y:S01]  /*4d60*/  FMUL.FTZ R115, R115, UR12 ;  /* 0x0000000c73737c20 */ /* 0x000fe20008410000 */
[CC--:B------:R-:W-:Y:S03]  /*4d70*/  @!P0 ISETP.GE.AND P2, PT, R10.reuse, R8.reuse, PT ;  /* 0x000000080a00820c */ /* 0x0c0fe60003f46270 */
[----:B------:R-:W3:Y:S01]  /*4d80*/  MUFU.TANH R122, R12 ;  /* 0x0000000c007a7308 */ /* 0x000ee20000002400 */
[-C--:B------:R-:W-:Y:S01]  /*4d90*/  @!P0 ISETP.GE.AND P1, PT, R10, R5.reuse, PT ;  /* 0x000000050a00820c */ /* 0x080fe20003f26270 */
[----:B--2---:R-:W-:Y:S01]  /*4da0*/  FADD.FTZ R205, R238, R108 ;  /* 0x0000006ceecd7221 */ /* 0x004fe20000010000 */
[----:B------:R-:W-:Y:S01]  /*4db0*/  @!P0 IADD3 R10, PT, PT, R235, 0x10, RZ ;  /* 0x00000010eb0a8810 */ /* 0x000fe20007ffe0ff */
[----:B------:R-:W-:Y:S01]  /*4dc0*/  FFMA.FTZ R207, R207, UR13, -R6 ;  /* 0x0000000dcfcf7c23 */ /* 0x000fe20008010806 */
[----:B------:R-:W-:Y:S01]  /*4dd0*/  @!P0 FSEL R221, R221, -INF , !P2 ;  /* 0xff800000dddd8808 */ /* 0x000fe20005000000 */
[----:B------:R-:W-:Y:S01]  /*4de0*/  FMUL.FTZ R118, R118, UR12 ;  /* 0x0000000c76767c20 */ /* 0x000fe20008410000 */
[CC--:B------:R-:W-:Y:S03]  /*4df0*/  @!P0 ISETP.GE.AND P2, PT, R10.reuse, R8.reuse, PT ;  /* 0x000000080a00820c */ /* 0x0c0fe60003f46270 */
[----:B------:R-:W2:Y:S01]  /*4e00*/  MUFU.TANH R109, R14 ;  /* 0x0000000e006d7308 */ /* 0x000ea20000002400 */
[----:B------:R-:W-:Y:S01]  /*4e10*/  @!P0 ISETP.GE.AND P6, PT, R10, R5, PT ;  /* 0x000000050a00820c */ /* 0x000fe20003fc6270 */
[----:B-1----:R-:W-:Y:S01]  /*4e20*/  FADD.FTZ R131, R238, R110 ;  /* 0x0000006eee837221 */ /* 0x002fe20000010000 */
[----:B------:R-:W-:Y:S01]  /*4e30*/  @!P0 IADD3 R10, PT, PT, R235, 0x11, RZ ;  /* 0x00000011eb0a8810 */ /* 0x000fe20007ffe0ff */
[----:B------:R-:W-:Y:S01]  /*4e40*/  FFMA.FTZ R221, R221, UR13, -R6 ;  /* 0x0000000ddddd7c23 */ /* 0x000fe20008010806 */
[----:B------:R-:W-:Y:S01]  /*4e50*/  @!P0 FSEL R198, R198, -INF , !P1 ;  /* 0xff800000c6c68808 */ /* 0x000fe20004800000 */
[----:B------:R-:W-:Y:S01]  /*4e60*/  FFMA.FTZ R119, -R119, R119, 1 ;  /* 0x3f80000077777423 */ /* 0x000fe20000010177 */
[----:B------:R-:W-:Y:S03]  /*4e70*/  @!P0 FSEL R197, R197, -INF , !P5 ;  /* 0xff800000c5c58808 */ /* 0x000fe60006800000 */
[----:B------:R-:W1:Y:S01]  /*4e80*/  MUFU.TANH R111, R16 ;  /* 0x00000010006f7308 */ /* 0x000e620000002400 */
[CC--:B------:R-:W-:Y:S01]  /*4e90*/  @!P0 ISETP.GE.AND P1, PT, R10.reuse, R8.reuse, PT ;  /* 0x000000080a00820c */ /* 0x0c0fe20003f26270 */
[----:B---3--:R-:W-:Y:S01]  /*4ea0*/  FADD.FTZ R206, R239, R122 ;  /* 0x0000007aefce7221 */ /* 0x008fe20000010000 */
[-C--:B------:R-:W-:Y:S01]  /*4eb0*/  @!P0 ISETP.GE.AND P5, PT, R10, R5.reuse, PT ;  /* 0x000000050a00820c */ /* 0x080fe20003fa6270 */
[--C-:B------:R-:W-:Y:S01]  /*4ec0*/  FFMA.FTZ R198, R198, UR13, -R4.reuse ;  /* 0x0000000dc6c67c23 */ /* 0x100fe20008010804 */
[----:B------:R-:W-:Y:S01]  /*4ed0*/  @!P0 IADD3 R9, PT, PT, R235, 0x18, RZ ;  /* 0x00000018eb098810 */ /* 0x000fe20007ffe0ff */
[----:B------:R-:W-:Y:S01]  /*4ee0*/  FFMA.FTZ R197, R197, UR13, -R4 ;  /* 0x0000000dc5c57c23 */ /* 0x000fe20008010804 */
[----:B------:R-:W-:Y:S03]  /*4ef0*/  @!P0 FSEL R205, R205, -INF , !P1 ;  /* 0xff800000cdcd8808 */ /* 0x000fe60004800000 */
[----:B------:R-:W3:Y:S01]  /*4f00*/  MUFU.TANH R124, R17 ;  /* 0x00000011007c7308 */ /* 0x000ee20000002400 */
[----:B------:R-:W-:Y:S01]  /*4f10*/  @!P0 FSEL R131, R131, -INF , !P5 ;  /* 0xff80000083838808 */ /* 0x000fe20006800000 */
[----:B--2---:R-:W-:Y:S01]  /*4f20*/  FADD.FTZ R196, R239, R109 ;  /* 0x0000006defc47221 */ /* 0x004fe20000010000 */
[----:B------:R-:W-:Y:S01]  /*4f30*/  @!P0 FSEL R206, R206, -INF , !P2 ;  /* 0xff800000cece8808 */ /* 0x000fe20005000000 */
[----:B------:R-:W-:Y:S01]  /*4f40*/  FFMA.FTZ R205, R205, UR13, -R6 ;  /* 0x0000000dcdcd7c23 */ /* 0x000fe20008010806 */
[-C--:B------:R-:W-:Y:S01]  /*4f50*/  @!P0 ISETP.GE.AND P1, PT, R7, R8.reuse, PT ;  /* 0x000000080700820c */ /* 0x080fe20003f26270 */
[----:B------:R-:W-:Y:S01]  /*4f60*/  FFMA.FTZ R131, R131, UR13, -R4 ;  /* 0x0000000d83837c23 */ /* 0x000fe20008010804 */
[-C--:B------:R-:W-:Y:S03]  /*4f70*/  @!P0 ISETP.GE.AND P5, PT, R7, R5.reuse, PT ;  /* 0x000000050700820c */ /* 0x080fe60003fa6270 */
[----:B------:R-:W2:Y:S01]  /*4f80*/  MUFU.TANH R125, R18 ;  /* 0x00000012007d7308 */ /* 0x000ea20000002400 */
[----:B------:R-:W-:Y:S01]  /*4f90*/  @!P0 ISETP.GE.AND P2, PT, R9, R8, PT ;  /* 0x000000080900820c */ /* 0x000fe20003f46270 */
[----:B-1----:R-:W-:Y:S01]  /*4fa0*/  FADD.FTZ R204, R237, R111 ;  /* 0x0000006fedcc7221 */ /* 0x002fe20000010000 */
[----:B------:R-:W-:Y:S01]  /*4fb0*/  @!P0 FSEL R196, R196, -INF , !P6 ;  /* 0xff800000c4c48808 */ /* 0x000fe20007000000 */
[----:B------:R-:W-:Y:S01]  /*4fc0*/  FFMA.FTZ R206, R206, UR13, -R6 ;  /* 0x0000000dcece7c23 */ /* 0x000fe20008010806 */
[----:B------:R-:W-:Y:S01]  /*4fd0*/  @!P0 ISETP.GE.AND P6, PT, R9, R5, PT ;  /* 0x000000050900820c */ /* 0x000fe20003fc6270 */
[----:B------:R-:W-:Y:S01]  /*4fe0*/  FMUL.FTZ R119, R119, UR12 ;  /* 0x0000000c77777c20 */ /* 0x000fe20008410000 */
[----:B------:R-:W-:Y:S03]  /*4ff0*/  @!P0 FSEL R204, R204, -INF , !P2 ;  /* 0xff800000cccc8808 */ /* 0x000fe60005000000 */
[----:B------:R-:W1:Y:S01]  /*5000*/  MUFU.TANH R250, R19 ;  /* 0x0000001300fa7308 */ /* 0x000e620000002400 */
[----:B------:R-:W-:Y:S01]  /*5010*/  FFMA.FTZ R196, R196, UR13, -R4 ;  /* 0x0000000dc4c47c23 */ /* 0x000fe20008010804 */
[----:B---3--:R-:W-:Y:S01]  /*5020*/  FADD.FTZ R7, R236, R124 ;  /* 0x0000007cec077221 */ /* 0x008fe20000010000 */
[----:B------:R-:W-:Y:S01]  /*5030*/  FFMA.FTZ R108, -R108, R108, 1 ;  /* 0x3f8000006c6c7423 */ /* 0x000fe2000001016c */
[--C-:B------:R-:W-:Y:S01]  /*5040*/  FFMA.FTZ R204, R204, UR13, -R6.reuse ;  /* 0x0000000dcccc7c23 */ /* 0x100fe20008010806 */
[----:B------:R-:W-:Y:S01]  /*5050*/  FFMA.FTZ R109, -R109, R109, 1 ;  /* 0x3f8000006d6d7423 */ /* 0x000fe2000001016d */
[----:B------:R-:W-:Y:S01]  /*5060*/  FFMA.FTZ R110, -R110, R110, 1 ;  /* 0x3f8000006e6e7423 */ /* 0x000fe2000001016e */
[----:B------:R-:W-:Y:S03]  /*5070*/  @!P0 FSEL R7, R7, -INF , !P1 ;  /* 0xff80000007078808 */ /* 0x000fe60004800000 */
[----:B------:R-:W-:Y:S01]  /*5080*/  MUFU.EX2 R223, R223 ;  /* 0x000000df00df7308 */ /* 0x000fe20000000800 */
[----:B------:R-:W-:Y:S01]  /*5090*/  FMUL.FTZ R108, R108, UR12 ;  /* 0x0000000c6c6c7c20 */ /* 0x000fe20008410000 */
[----:B--2---:R-:W-:Y:S01]  /*50a0*/  FADD.FTZ R130, R237, R125 ;  /* 0x0000007ded827221 */ /* 0x004fe20000010000 */
[----:B------:R-:W-:Y:S07]  /*50b0*/  FMUL.FTZ R109, R109, UR12 ;  /* 0x0000000c6d6d7c20 */ /* 0x000fee0008410000 */
[----:B------:R-:W2:Y:S01]  /*50c0*/  MUFU.EX2 R222, R222 ;  /* 0x000000de00de7308 */ /* 0x000ea20000000800 */
[----:B------:R-:W-:Y:S01]  /*50d0*/  FFMA.FTZ R6, R7, UR13, -R6 ;  /* 0x0000000d07067c23 */ /* 0x000fe20008010806 */
[----:B------:R-:W-:Y:S01]  /*50e0*/  FMUL.FTZ R110, R110, UR12 ;  /* 0x0000000c6e6e7c20 */ /* 0x000fe20008410000 */
[----:B------:R-:W-:Y:S07]  /*50f0*/  @!P0 FSEL R130, R130, -INF , !P6 ;  /* 0xff80000082828808 */ /* 0x000fee0007000000 */
[----:B------:R-:W-:Y:S01]  /*5100*/  MUFU.EX2 R202, R202 ;  /* 0x000000ca00ca7308 */ /* 0x000fe20000000800 */
[----:B------:R-:W-:Y:S01]  /*5110*/  FFMA.FTZ R111, -R111, R111, 1 ;  /* 0x3f8000006f6f7423 */ /* 0x000fe2000001016f */
[----:B-1----:R-:W-:Y:S01]  /*5120*/  FADD.FTZ R5, R236, R250 ;  /* 0x000000faec057221 */ /* 0x002fe20000010000 */
[----:B------:R-:W-:Y:S07]  /*5130*/  FFMA.FTZ R121, -R121, R121, 1 ;  /* 0x3f80000079797423 */ /* 0x000fee0000010179 */
[----:B------:R-:W1:Y:S01]  /*5140*/  MUFU.EX2 R199, R199 ;  /* 0x000000c700c77308 */ /* 0x000e620000000800 */
[--C-:B------:R-:W-:Y:S01]  /*5150*/  FFMA.FTZ R130, R130, UR13, -R4.reuse ;  /* 0x0000000d82827c23 */ /* 0x100fe20008010804 */
[----:B------:R-:W-:Y:S01]  /*5160*/  FMUL.FTZ R111, R111, UR12 ;  /* 0x0000000c6f6f7c20 */ /* 0x000fe20008410000 */
[----:B------:R-:W-:Y:S07]  /*5170*/  @!P0 FSEL R5, R5, -INF , !P5 ;  /* 0xff80000005058808 */ /* 0x000fee0006800000 */
[----:B------:R-:W-:Y:S01]  /*5180*/  MUFU.EX2 R221, R221 ;  /* 0x000000dd00dd7308 */ /* 0x000fe20000000800 */
[----:B------:R-:W-:Y:S01]  /*5190*/  LEA R132, P0, R228, R116, 0x2 ;  /* 0x00000074e4847211 */ /* 0x000fe200078010ff */
[----:B------:R-:W-:Y:S01]  /*51a0*/  FMUL.FTZ R121, R121, UR12 ;  /* 0x0000000c79797c20 */ /* 0x000fe20008410000 */
[----:B--2---:R-:W-:Y:S07]  /*51b0*/  F2FP.BF16.F32.PACK_AB R8, R222, R223 ;  /* 0x000000dfde08723e */ /* 0x004fee00000010ff */
[----:B------:R-:W-:Y:S01]  /*51c0*/  MUFU.EX2 R207, R207 ;  /* 0x000000cf00cf7308 */ /* 0x000fe20000000800 */
[----:B------:R-:W-:Y:S01]  /*51d0*/  FFMA.FTZ R4, R5, UR13, -R4 ;  /* 0x0000000d05047c23 */ /* 0x000fe20008010804 */
[----:B------:R-:W-:Y:S01]  /*51e0*/  LEA.HI.X R133, R228, R117, RZ, 0x2, P0 ;  /* 0x00000075e4857211 */ /* 0x000fe200000f14ff */
[----:B------:R-:W-:Y:S07]  /*51f0*/  FFMA.FTZ R124, -R124, R124, 1 ;  /* 0x3f8000007c7c7423 */ /* 0x000fee000001017c */
[----:B------:R-:W-:Y:S01]  /*5200*/  MUFU.EX2 R198, R198 ;  /* 0x000000c600c67308 */ /* 0x000fe20000000800 */
[----:B------:R-:W-:Y:S01]  /*5210*/  STS [R126+0x22000], R8 ;  /* 0x022000087e007388 */ /* 0x000fe20000000800 */
[----:B-1----:R-:W-:Y:S01]  /*5220*/  F2FP.BF16.F32.PACK_AB R7, R199, R202 ;  /* 0x000000cac707723e */ /* 0x002fe200000010ff */
[----:B------:R-:W-:Y:S07]  /*5230*/  FMUL.FTZ R124, R124, UR12 ;  /* 0x0000000c7c7c7c20 */ /* 0x000fee0008410000 */
[----:B------:R-:W1:Y:S01]  /*5240*/  MUFU.EX2 R197, R197 ;  /* 0x000000c500c57308 */ /* 0x000e620000000800 */
[----:B------:R-:W2:Y:S01]  /*5250*/  LDG.E R116, desc[UR38][R132.64] ;  /* 0x0000002684747981 */ /* 0x000ea2000c1e1900 */
[----:B------:R-:W-:Y:S01]  /*5260*/  FFMA.FTZ R250, -R250, R250, 1 ;  /* 0x3f800000fafa7423 */ /* 0x000fe200000101fa */
[----:B------:R-:W-:Y:S07]  /*5270*/  FFMA.FTZ R112, -R112, R112, 1 ;  /* 0x3f80000070707423 */ /* 0x000fee0000010170 */
[----:B------:R3:W-:Y:S01]  /*5280*/  MUFU.EX2 R203, R6 ;  /* 0x0000000600cb7308 */ /* 0x0007e20000000800 */
[----:B------:R-:W-:Y:S01]  /*5290*/  STS [R126+0x22400], R7 ;  /* 0x022400077e007388 */ /* 0x000fe20000000800 */
[----:B------:R-:W-:Y:S01]  /*52a0*/  FMUL.FTZ R250, R250, UR12 ;  /* 0x0000000cfafa7c20 */ /* 0x000fe20008410000 */
[----:B------:R-:W-:Y:S07]  /*52b0*/  FMUL.FTZ R112, R112, UR12 ;  /* 0x0000000c70707c20 */ /* 0x000fee0008410000 */
[----:B------:R-:W-:Y:S01]  /*52c0*/  MUFU.EX2 R206, R206 ;  /* 0x000000ce00ce7308 */ /* 0x000fe20000000800 */
[----:B------:R-:W-:Y:S01]  /*52d0*/  FFMA.FTZ R120, -R120, R120, 1 ;  /* 0x3f80000078787423 */ /* 0x000fe20000010178 */
[----:B------:R-:W-:Y:S01]  /*52e0*/  FFMA.FTZ R122, -R122, R122, 1 ;  /* 0x3f8000007a7a7423 */ /* 0x000fe2000001017a */
[----:B------:R-:W-:Y:S07]  /*52f0*/  FFMA.FTZ R125, -R125, R125, 1 ;  /* 0x3f8000007d7d7423 */ /* 0x000fee000001017d */
[----:B------:R-:W4:Y:S01]  /*5300*/  MUFU.EX2 R205, R205 ;  /* 0x000000cd00cd7308 */ /* 0x000f220000000800 */
[----:B------:R-:W-:Y:S01]  /*5310*/  FMUL.FTZ R120, R120, UR12 ;  /* 0x0000000c78787c20 */ /* 0x000fe20008410000 */
[----:B-1----:R-:W-:Y:S01]  /*5320*/  F2FP.BF16.F32.PACK_AB R5, R197, R198 ;  /* 0x000000c6c505723e */ /* 0x002fe200000010ff */
[----:B------:R-:W-:Y:S07]  /*5330*/  FMUL.FTZ R122, R122, UR12 ;  /* 0x0000000c7a7a7c20 */ /* 0x000fee0008410000 */
[----:B------:R4:W-:Y:S01]  /*5340*/  MUFU.EX2 R129, R4 ;  /* 0x0000000400817308 */ /* 0x0009e20000000800 */
[----:B------:R-:W-:Y:S01]  /*5350*/  FMUL.FTZ R125, R125, UR12 ;  /* 0x0000000c7d7d7c20 */ /* 0x000fe20008410000 */
[----:B---3--:R-:W-:Y:S01]  /*5360*/  F2FP.BF16.F32.PACK_AB R6, R207, R221 ;  /* 0x000000ddcf06723e */ /* 0x008fe200000010ff */
[----:B------:R1:W-:Y:S07]  /*5370*/  STS [R128+0x400], R5 ;  /* 0x0004000580007388 */ /* 0x0003ee0000000800 */
[----:B------:R-:W-:Y:S01]  /*5380*/  MUFU.EX2 R196, R196 ;  /* 0x000000c400c47308 */ /* 0x000fe20000000800 */
[----:B------:R3:W-:Y:S09]  /*5390*/  STS [R128], R6 ;  /* 0x0000000680007388 */ /* 0x0007f20000000800 */
[----:B------:R-:W-:Y:S10]  /*53a0*/  MUFU.EX2 R131, R131 ;  /* 0x0000008300837308 */ /* 0x000ff40000000800 */
[----:B------:R-:W1:Y:S01]  /*53b0*/  MUFU.EX2 R204, R204 ;  /* 0x000000cc00cc7308 */ /* 0x000e620000000800 */
[----:B----4-:R-:W-:Y:S09]  /*53c0*/  F2FP.BF16.F32.PACK_AB R4, R205, R206 ;  /* 0x000000cecd04723e */ /* 0x010ff200000010ff */
[----:B------:R-:W4:Y:S01]  /*53d0*/  MUFU.EX2 R130, R130 ;  /* 0x0000008200827308 */ /* 0x000f220000000800 */
[----:B------:R4:W-:Y:S01]  /*53e0*/  STS [R127], R4 ;  /* 0x000000047f007388 */ /* 0x0009e20000000800 */
[----:B-1----:R-:W-:Y:S02]  /*53f0*/  F2FP.BF16.F32.PACK_AB R5, R203, R204 ;  /* 0x000000cccb05723e */ /* 0x002fe400000010ff */
[----:B---3--:R-:W-:Y:S05]  /*5400*/  F2FP.BF16.F32.PACK_AB R6, R131, R196 ;  /* 0x000000c48306723e */ /* 0x008fea00000010ff */
[----:B------:R-:W-:Y:S06]  /*5410*/  STS [R127+0x400], R6 ;  /* 0x000400067f007388 */ /* 0x000fec0000000800 */
[----:B------:R-:W-:Y:S01]  /*5420*/  STS [R123], R5 ;  /* 0x000000057b007388 */ /* 0x000fe20000000800 */
[----:B----4-:R-:W-:Y:S05]  /*5430*/  F2FP.BF16.F32.PACK_AB R4, R129, R130 ;  /* 0x000000828104723e */ /* 0x010fea00000010ff */
[----:B------:R-:W-:Y:S06]  /*5440*/  STS [R123+0x400], R4 ;  /* 0x000400047b007388 */ /* 0x000fec0000000800 */
[----:B------:R-:W-:Y:S06]  /*5450*/  LDSM.16.M88.4 R16, [R220+0x8000] ;  /* 0x00800000dc10783b */ /* 0x000fec0000000200 */
[----:B------:R-:W1:Y:S06]  /*5460*/  LDSM.16.M88.4 R8, [R219+0x18000] ;  /* 0x01800000db08783b */ /* 0x000e6c0000000200 */
[----:B------:R-:W3:Y:S06]  /*5470*/  LDSM.16.M88.4 R84, [R219+0x18800] ;  /* 0x01880000db54783b */ /* 0x000eec0000000200 */
[----:B------:R-:W-:Y:S06]  /*5480*/  LDSM.16.M88.4 R88, [R218+0x8000] ;  /* 0x00800000da58783b */ /* 0x000fec0000000200 */
[----:B------:R-:W4:Y:S06]  /*5490*/  LDSM.16.M88.4 R92, [R216+0x18000] ;  /* 0x01800000d85c783b */ /* 0x000f2c0000000200 */
[----:B------:R-:W4:Y:S06]  /*54a0*/  LDSM.16.M88.4 R96, [R216+0x18800] ;  /* 0x01880000d860783b */ /* 0x000f2c0000000200 */
[----:B------:R-:W-:Y:S06]  /*54b0*/  LDSM.16.M88.4 R100, [R217+0x8000] ;  /* 0x00800000d964783b */ /* 0x000fec0000000200 */
[----:B------:R-:W4:Y:S01]  /*54c0*/  LDSM.16.M88.4 R104, [R214+0x18000] ;  /* 0x01800000d668783b */ /* 0x000f220000000200 */
[C---:B-1----:R-:W-:Y:S08]  /*54d0*/  HMMA.16816.F32.BF16 R4, R16.reuse, R8, RZ ;  /* 0x000000081004723c */ /* 0x042ff000000418ff */
[C---:B------:R-:W-:Y:S08]  /*54e0*/  HMMA.16816.F32.BF16 R8, R16.reuse, R10, RZ ;  /* 0x0000000a1008723c */ /* 0x040ff000000418ff */
[C---:B---3--:R-:W-:Y:S08]  /*54f0*/  HMMA.16816.F32.BF16 R12, R16.reuse, R84, RZ ;  /* 0x00000054100c723c */ /* 0x048ff000000418ff */
[----:B------:R-:W-:Y:S01]  /*5500*/  HMMA.16816.F32.BF16 R16, R16, R86, RZ ;  /* 0x000000561010723c */ /* 0x000fe200000418ff */
[----:B------:R-:W1:Y:S07]  /*5510*/  LDSM.16.M88.4 R84, [R214+0x18800] ;  /* 0x01880000d654783b */ /* 0x000e6e0000000200 */
[C---:B----4-:R-:W-:Y:S08]  /*5520*/  HMMA.16816.F32.BF16 R4, R88.reuse, R92, R4 ;  /* 0x0000005c5804723c */ /* 0x050ff00000041804 */
[C---:B------:R-:W-:Y:S01]  /*5530*/  HMMA.16816.F32.BF16 R8, R88.reuse, R94, R8 ;  /* 0x0000005e5808723c */ /* 0x040fe20000041808 */
[----:B------:R-:W-:Y:S07]  /*5540*/  LDSM.16.M88.4 R92, [R213+0x18000] ;  /* 0x01800000d55c783b */ /* 0x000fee0000000200 */
[C---:B------:R-:W-:Y:S08]  /*5550*/  HMMA.16816.F32.BF16 R12, R88.reuse, R96, R12 ;  /* 0x00000060580c723c */ /* 0x040ff0000004180c */
        /* <DEDUP_REMOVED lines=8> */
[----:B------:R-:W-:Y:S06]  /*55e0*/  LDSM.16.M88.4 R84, [R220+0xa000] ;  /* 0x00a00000dc54783b */ /* 0x000fec0000000200 */
[----:B------:R-:W1:Y:S01]  /*55f0*/  LDSM.16.M88.4 R100, [R219+0x1a000] ;  /* 0x01a00000db64783b */ /* 0x000e620000000200 */
[C---:B---3--:R-:W-:Y:S08]  /*5600*/  HMMA.16816.F32.BF16 R4, R88.reuse, R92, R4 ;  /* 0x0000005c5804723c */ /* 0x048ff00000041804 */
[C---:B------:R-:W-:Y:S01]  /*5610*/  HMMA.16816.F32.BF16 R8, R88.reuse, R94, R8 ;  /* 0x0000005e5808723c */ /* 0x040fe20000041808 */
[----:B------:R-:W-:Y:S07]  /*5620*/  LDSM.16.M88.4 R92, [R216+0x1a000] ;  /* 0x01a00000d85c783b */ /* 0x000fee0000000200 */
[C---:B----4-:R-:W-:Y:S08]  /*5630*/  HMMA.16816.F32.BF16 R12, R88.reuse, R96, R12 ;  /* 0x00000060580c723c */ /* 0x050ff0000004180c */
[----:B------:R-:W-:Y:S01]  /*5640*/  HMMA.16816.F32.BF16 R16, R88, R98, R16 ;  /* 0x000000625810723c */ /* 0x000fe20000041810 */
[----:B------:R-:W3:Y:S06]  /*5650*/  LDSM.16.M88.4 R88, [R218+0xa000] ;  /* 0x00a00000da58783b */ /* 0x000eec0000000200 */
[----:B------:R-:W4:Y:S01]  /*5660*/  LDSM.16.M88.4 R96, [R216+0x1a800] ;  /* 0x01a80000d860783b */ /* 0x000f220000000200 */
[C---:B-1----:R-:W-:Y:S05]  /*5670*/  HMMA.16816.F32.BF16 R4, R84.reuse, R100, R4 ;  /* 0x000000645404723c */ /* 0x042fea0000041804 */
[----:B------:R-:W-:Y:S02]  /*5680*/  MOV R100, R132 ;  /* 0x0000008400647202 */ /* 0x000fe40000000f00 */
[----:B------:R-:W-:Y:S01]  /*5690*/  MOV R101, R133 ;  /* 0x0000008500657202 */ /* 0x000fe20000000f00 */
[C---:B------:R-:W-:Y:S01]  /*56a0*/  HMMA.16816.F32.BF16 R8, R84.reuse, R102, R8 ;  /* 0x000000665408723c */ /* 0x040fe20000041808 */
[----:B------:R-:W5:Y:S07]  /*56b0*/  LDL.LU.64 R132, [R1] ;  /* 0x0000000001847983 */ /* 0x000f6e0000300a00 */
[C---:B------:R-:W-:Y:S03]  /*56c0*/  HMMA.16816.F32.BF16 R12, R84.reuse, R104, R12 ;  /* 0x00000068540c723c */ /* 0x040fe6000004180c */
[----:B------:R-:W-:Y:S02]  /*56d0*/  MOV R104, R100 ;  /* 0x0000006400687202 */ /* 0x000fe40000000f00 */
[----:B------:R-:W-:Y:S02]  /*56e0*/  MOV R105, R101 ;  /* 0x0000006500697202 */ /* 0x000fe40000000f00 */
[----:B------:R-:W-:Y:S01]  /*56f0*/  LDSM.16.M88.4 R100, [R214+0x1a000] ;  /* 0x01a00000d664783b */ /* 0x000fe20000000200 */
[----:B------:R-:W-:Y:S05]  /*5700*/  HMMA.16816.F32.BF16 R16, R84, R106, R16 ;  /* 0x0000006a5410723c */ /* 0x000fea0000041810 */
[----:B------:R1:W2:Y:S03]  /*5710*/  LDG.E R117, desc[UR38][R104.64+0x20] ;  /* 0x0000202668757981 */ /* 0x0002a6000c1e1900 */
[C---:B---3--:R-:W-:Y:S03]  /*5720*/  HMMA.16816.F32.BF16 R4, R88.reuse, R92, R4 ;  /* 0x0000005c5804723c */ /* 0x048fe60000041804 */
[----:B------:R-:W3:Y:S05]  /*5730*/  LDSM.16.M88.4 R84, [R217+0xa000] ;  /* 0x00a00000d954783b */ /* 0x000eea0000000200 */
[C---:B------:R-:W-:Y:S01]  /*5740*/  HMMA.16816.F32.BF16 R8, R88.reuse, R94, R8 ;  /* 0x0000005e5808723c */ /* 0x040fe20000041808 */
[----:B------:R-:W-:Y:S07]  /*5750*/  LDSM.16.M88.4 R92, [R213+0x1a000] ;  /* 0x01a00000d55c783b */ /* 0x000fee0000000200 */
[C---:B----4-:R-:W-:Y:S01]  /*5760*/  HMMA.16816.F32.BF16 R12, R88.reuse, R96, R12 ;  /* 0x00000060580c723c */ /* 0x050fe2000004180c */
[----:B-1----:R-:W1:Y:S07]  /*5770*/  LDSM.16.M88.4 R104, [R214+0x1a800] ;  /* 0x01a80000d668783b */ /* 0x002e6e0000000200 */
[----:B------:R-:W-:Y:S01]  /*5780*/  HMMA.16816.F32.BF16 R16, R88, R98, R16 ;  /* 0x000000625810723c */ /* 0x000fe20000041810 */
[----:B------:R-:W4:Y:S06]  /*5790*/  LDSM.16.M88.4 R88, [R215+0xa000] ;  /* 0x00a00000d758783b */ /* 0x000f2c0000000200 */
        /* <DEDUP_REMOVED lines=11> */
[C---:B------:R-:W-:Y:S08]  /*5850*/  HMMA.16816.F32.BF16 R12, R88.reuse, R96, R12 ;  /* 0x00000060580c723c */ /* 0x040ff0000004180c */
[----:B------:R-:W-:Y:S01]  /*5860*/  HMMA.16816.F32.BF16 R16, R88, R98, R16 ;  /* 0x000000625810723c */ /* 0x000fe20000041810 */
[----:B------:R-:W4:Y:S06]  /*5870*/  LDSM.16.M88.4 R88, [R218+0xc000] ;  /* 0x00c00000da58783b */ /* 0x000f2c0000000200 */
[----:B------:R-:W4:Y:S01]  /*5880*/  LDSM.16.M88.4 R96, [R216+0x1c800] ;  /* 0x01c80000d860783b */ /* 0x000f220000000200 */
[C---:B-1----:R-:W-:Y:S08]  /*5890*/  HMMA.16816.F32.BF16 R4, R84.reuse, R100, R4 ;  /* 0x000000645404723c */ /* 0x042ff00000041804 */
[C---:B------:R-:W-:Y:S01]  /*58a0*/  HMMA.16816.F32.BF16 R8, R84.reuse, R102, R8 ;  /* 0x000000665408723c */ /* 0x040fe20000041808 */
[----:B------:R-:W-:Y:S07]  /*58b0*/  LDSM.16.M88.4 R100, [R214+0x1c000] ;  /* 0x01c00000d664783b */ /* 0x000fee0000000200 */
[C---:B---3--:R-:W-:Y:S08]  /*58c0*/  HMMA.16816.F32.BF16 R12, R84.reuse, R104, R12 ;  /* 0x00000068540c723c */ /* 0x048ff0000004180c */
        /* <DEDUP_REMOVED lines=30> */
[----:B------:R-:W-:Y:S01]  /*5ab0*/  LDSM.16.M88.4 R104, [R213+0x1e800] ;  /* 0x01e80000d568783b */ /* 0x000fe20000000200 */
[C---:B----4-:R-:W-:Y:S08]  /*5ac0*/  HMMA.16816.F32.BF16 R4, R88.reuse, R92, R4 ;  /* 0x0000005c5804723c */ /* 0x050ff00000041804 */
[C---:B------:R-:W-:Y:S01]  /*5ad0*/  HMMA.16816.F32.BF16 R8, R88.reuse, R94, R8 ;  /* 0x0000005e5808723c */ /* 0x040fe20000041808 */
[----:B------:R-:W3:Y:S07]  /*5ae0*/  LDSM.16.M88.4 R92, [R214+0x1e800] ;  /* 0x01e80000d65c783b */ /* 0x000eee0000000200 */
[C---:B------:R-:W-:Y:S08]  /*5af0*/  HMMA.16816.F32.BF16 R12, R88.reuse, R96, R12 ;  /* 0x00000060580c723c */ /* 0x040ff0000004180c */
[----:B------:R-:W-:Y:S01]  /*5b00*/  HMMA.16816.F32.BF16 R16, R88, R98, R16 ;  /* 0x000000625810723c */ /* 0x000fe20000041810 */
[----:B------:R-:W-:Y:S06]  /*5b10*/  LDSM.16.M88.4 R88, [R215+0xe000] ;  /* 0x00e00000d758783b */ /* 0x000fec0000000200 */
[----:B------:R-:W4:Y:S01]  /*5b20*/  LDSM.16.M88.4 R96, [R213+0x1e000] ;  /* 0x01e00000d560783b */ /* 0x000f220000000200 */
[C---:B-1----:R-:W-:Y:S08]  /*5b30*/  HMMA.16816.F32.BF16 R4, R84.reuse, R100, R4 ;  /* 0x000000645404723c */ /* 0x042ff00000041804 */
[C---:B------:R-:W-:Y:S08]  /*5b40*/  HMMA.16816.F32.BF16 R8, R84.reuse, R102, R8 ;  /* 0x000000665408723c */ /* 0x040ff00000041808 */
[C---:B---3--:R-:W-:Y:S08]  /*5b50*/  HMMA.16816.F32.BF16 R12, R84.reuse, R92, R12 ;  /* 0x0000005c540c723c */ /* 0x048ff0000004180c */
[----:B------:R-:W-:Y:S08]  /*5b60*/  HMMA.16816.F32.BF16 R16, R84, R94, R16 ;  /* 0x0000005e5410723c */ /* 0x000ff00000041810 */
[C---:B----4-:R-:W-:Y:S08]  /*5b70*/  HMMA.16816.F32.BF16 R4, R88.reuse, R96, R4 ;  /* 0x000000605804723c */ /* 0x050ff00000041804 */
[C---:B------:R-:W-:Y:S08]  /*5b80*/  HMMA.16816.F32.BF16 R8, R88.reuse, R98, R8 ;  /* 0x000000625808723c */ /* 0x040ff00000041808 */
[C---:B------:R-:W-:Y:S03]  /*5b90*/  HMMA.16816.F32.BF16 R12, R88.reuse, R104, R12 ;  /* 0x00000068580c723c */ /* 0x040fe6000004180c */
[C---:B--2---:R-:W-:Y:S01]  /*5ba0*/  FADD.FTZ R4, -R116.reuse, R4 ;  /* 0x0000000474047221 */ /* 0x044fe20000010100 */
[C---:B------:R-:W-:Y:S01]  /*5bb0*/  FADD.FTZ R5, -R116.reuse, R5 ;  /* 0x0000000574057221 */ /* 0x040fe20000010100 */
[C---:B------:R-:W-:Y:S01]  /*5bc0*/  FADD.FTZ R6, -R117.reuse, R6 ;  /* 0x0000000675067221 */ /* 0x040fe20000010100 */
[----:B------:R-:W-:Y:S01]  /*5bd0*/  FADD.FTZ R7, -R117, R7 ;  /* 0x0000000775077221 */ /* 0x000fe20000010100 */
[----:B------:R-:W-:Y:S01]  /*5be0*/  FMUL.FTZ R4, R223, R4 ;  /* 0x00000004df047220 */ /* 0x000fe20000410000 */
[----:B------:R-:W-:Y:S03]  /*5bf0*/  HMMA.16816.F32.BF16 R16, R88, R106, R16 ;  /* 0x0000006a5810723c */ /* 0x000fe60000041810 */
        /* <DEDUP_REMOVED lines=31> */
[----:B------:R-:W-:Y:S01]  /*5df0*/  F2FP.BF16.F32.PACK_AB R4, R5, R4 ;  /* 0x000000040504723e */ /* 0x000fe200000010ff */
[----:B------:R-:W-:Y:S01]  /*5e00*/  FMUL.FTZ R13, R108, R13 ;  /* 0x0000000d6c0d7220 */ /* 0x000fe20000410000 */
[----:B------:R-:W-:Y:S01]  /*5e10*/  F2FP.BF16.F32.PACK_AB R6, R7, R6 ;  /* 0x000000060706723e */ /* 0x000fe200000010ff */
[----:B------:R-:W-:Y:S01]  /*5e20*/  FMUL.FTZ R14, R109, R14 ;  /* 0x0000000e6d0e7220 */ /* 0x000fe20000410000 */
[----:B------:R-:W-:Y:S01]  /*5e30*/  FMUL.FTZ R15, R110, R15 ;  /* 0x0000000f6e0f7220 */ /* 0x000fe20000410000 */
[----:B------:R-:W-:Y:S01]  /*5e40*/  FMUL.FTZ R16, R204, R16 ;  /* 0x00000010cc107220 */ /* 0x000fe20000410000 */
[----:B------:R-:W-:Y:S01]  /*5e50*/  FMUL.FTZ R17, R203, R17 ;  /* 0x00000011cb117220 */ /* 0x000fe20000410000 */
[----:B------:R-:W-:Y:S01]  /*5e60*/  FMUL.FTZ R12, R122, R12 ;  /* 0x0000000c7a0c7220 */ /* 0x000fe20000410000 */
[----:B------:R-:W-:Y:S01]  /*5e70*/  FMUL.FTZ R19, R129, R19 ;  /* 0x0000001381137220 */ /* 0x000fe20000410000 */
[----:B------:R-:W-:Y:S01]  /*5e80*/  FMUL.FTZ R18, R130, R18 ;  /* 0x0000001282127220 */ /* 0x000fe20000410000 */
[----:B------:R-:W-:Y:S01]  /*5e90*/  F2FP.BF16.F32.PACK_AB R8, R9, R8 ;  /* 0x000000080908723e */ /* 0x000fe200000010ff */
[----:B------:R-:W-:Y:S01]  /*5ea0*/  STS [R126+0x20000], R4 ;  /* 0x020000047e007388 */ /* 0x000fe20000000800 */
[----:B------:R-:W-:Y:S01]  /*5eb0*/  F2FP.BF16.F32.PACK_AB R10, R11, R10 ;  /* 0x0000000a0b0a723e */ /* 0x000fe200000010ff */
[----:B------:R-:W-:Y:S01]  /*5ec0*/  FMUL.FTZ R16, R111, R16 ;  /* 0x000000106f107220 */ /* 0x000fe20000410000 */
[----:B------:R-:W-:Y:S03]  /*5ed0*/  FMUL.FTZ R17, R124, R17 ;  /* 0x000000117c117220 */ /* 0x000fe60000410000 */
[----:B------:R-:W-:Y:S01]  /*5ee0*/  STS [R126+0x20400], R6 ;  /* 0x020400067e007388 */ /* 0x000fe20000000800 */
[----:B------:R-:W-:Y:S01]  /*5ef0*/  FMUL.FTZ R19, R250, R19 ;  /* 0x00000013fa137220 */ /* 0x000fe20000410000 */
[----:B------:R-:W-:Y:S01]  /*5f00*/  FMUL.FTZ R18, R125, R18 ;  /* 0x000000127d127220 */ /* 0x000fe20000410000 */
[----:B------:R-:W-:Y:S03]  /*5f10*/  F2FP.BF16.F32.PACK_AB R12, R13, R12 ;  /* 0x0000000c0d0c723e */ /* 0x000fe600000010ff */
[----:B------:R-:W-:Y:S01]  /*5f20*/  STS [R128+-0x2000], R8 ;  /* 0xffe0000880007388 */ /* 0x000fe20000000800 */
[----:B------:R-:W-:Y:S02]  /*5f30*/  F2FP.BF16.F32.PACK_AB R14, R15, R14 ;  /* 0x0000000e0f0e723e */ /* 0x000fe400000010ff */
[----:B------:R-:W-:Y:S03]  /*5f40*/  F2FP.BF16.F32.PACK_AB R16, R17, R16 ;  /* 0x000000101110723e */ /* 0x000fe600000010ff */
[----:B------:R-:W-:Y:S01]  /*5f50*/  STS [R128+-0x1c00], R10 ;  /* 0xffe4000a80007388 */ /* 0x000fe20000000800 */
[----:B------:R-:W-:Y:S02]  /*5f60*/  F2FP.BF16.F32.PACK_AB R18, R19, R18 ;  /* 0x000000121312723e */ /* 0x000fe400000010ff */
[C---:B------:R-:W-:Y:S03]  /*5f70*/  LEA R222, R211.reuse, UR4, 0x1 ;  /* 0x00000004d3de7c11 */ /* 0x040fe6000f8e08ff */
[----:B------:R-:W-:Y:S01]  /*5f80*/  STS [R127+-0x2000], R12 ;  /* 0xffe0000c7f007388 */ /* 0x000fe20000000800 */
[----:B------:R-:W-:Y:S02]  /*5f90*/  LEA R221, R212, UR4, 0x1 ;  /* 0x00000004d4dd7c11 */ /* 0x000fe4000f8e08ff */
[----:B------:R-:W-:Y:S03]  /*5fa0*/  LEA R112, R211, UR5, 0x1 ;  /* 0x00000005d3707c11 */ /* 0x000fe6000f8e08ff */
[----:B------:R-:W-:Y:S01]  /*5fb0*/  STS [R127+-0x1c00], R14 ;  /* 0xffe4000e7f007388 */ /* 0x000fe20000000800 */
[----:B------:R-:W-:Y:S02]  /*5fc0*/  LOP3.LUT R223, R209, 0x400, R3, 0xf8, !PT ;  /* 0x00000400d1df7812 */ /* 0x000fe400078ef803 */
[----:B------:R-:W-:Y:S03]  /*5fd0*/  IADD3 R112, PT, PT, R208, R112, RZ ;  /* 0x00000070d0707210 */ /* 0x000fe60007ffe0ff */
[----:B------:R-:W-:Y:S01]  /*5fe0*/  STS [R123+-0x2000], R16 ;  /* 0xffe000107b007388 */ /* 0x000fe20000000800 */
[----:B------:R-:W-:Y:S05]  /*5ff0*/  LOP3.LUT R223, R223, R0, RZ, 0xfc, !PT ;  /* 0x00000000dfdf7212 */ /* 0x000fea00078efcff */
[----:B------:R-:W-:Y:S01]  /*6000*/  STS [R123+-0x1c00], R18 ;  /* 0xffe400127b007388 */ /* 0x000fe20000000800 */
[----:B------:R-:W-:Y:S01]  /*6010*/  LEA R223, R223, UR4, 0x1 ;  /* 0x00000004dfdf7c11 */ /* 0x000fe2000f8e08ff */
        /* <DEDUP_REMOVED lines=154> */
.L_x_878:
        /* <DEDUP_REMOVED lines=301> */
[-C--:B--2--5:R-:W-:Y:S08]  /*7c90*/  HMMA.16816.F32.BF16 R132, R4, R8.reuse, R132 ;  /* 0x000000080484723c */ /* 0x0a4ff00000041884 */
        /* <DEDUP_REMOVED lines=140> */
.L_x_879:
        /* <DEDUP_REMOVED lines=231> */
.L_x_881:
        /* <DEDUP_REMOVED lines=12> */
.L_x_882:
[----:B------:R-:W3:Y:S01]  /*9490*/  LDCU.64 UR8, c[0x0][0x5c8] ;  /* 0x0000b900ff0877ac */ /* 0x000ee20008000a00 */
[----:B------:R-:W-:-:S04]  /*94a0*/  UIADD3 UR12, UPT, UPT, UR43, UR45, URZ ;  /* 0x0000002d2b0c7290 */ /* 0x000fc8000fffe0ff */
[----:B---3--:R-:W-:Y:S02]  /*94b0*/  UIMAD.WIDE.U32 UR20, UR12, UR8, URZ ;  /* 0x000000080c1472a5 */ /* 0x008fe4000f8e00ff */
[----:B------:R-:W-:-:S04]  /*94c0*/  UIMAD UR12, UR12, UR9, URZ ;  /* 0x000000090c0c72a4 */ /* 0x000fc8000f8e02ff */
[----:B------:R-:W-:-:S06]  /*94d0*/  UIADD3 UR12, UPT, UPT, UR21, UR12, URZ ;  /* 0x0000000c150c7290 */ /* 0x000fcc000fffe0ff */
[----:B-1----:R-:W-:-:S07]  /*94e0*/  MOV R10, UR12 ;  /* 0x0000000c000a7c02 */ /* 0x002fce0008000f00 */
.L_x_883:
        /* <DEDUP_REMOVED lines=59> */
.L_x_885:
[----:B------:R-:W-:Y:S05]  /*98a0*/  BSYNC.RECONVERGENT B0 ;  /* 0x0000000000007941 */ /* 0x000fea0003800200 */
.L_x_884:
        /* <DEDUP_REMOVED lines=21> */
.L_x_887:
[----:B------:R-:W-:Y:S05]  /*9a00*/  BSYNC.RECONVERGENT B0 ;  /* 0x0000000000007941 */ /* 0x000fea0003800200 */
.L_x_886:
        /* <DEDUP_REMOVED lines=26> */
.L_x_889:
[----:B------:R-:W-:Y:S05]  /*9bb0*/  BSYNC.RECONVERGENT B0 ;  /* 0x0000000000007941 */ /* 0x000fea0003800200 */
.L_x_888:
        /* <DEDUP_REMOVED lines=18> */
.L_x_857:
[----:B------:R-:W-:Y:S05]  /*9ce0*/  BSYNC.RECONVERGENT B1 ;  /* 0x0000000000017941 */ /* 0x000fea0003800200 */
.L_x_835:
        /* <DEDUP_REMOVED lines=11> */
.L_x_891:
        /* <DEDUP_REMOVED lines=14> */
.L_x_1276:


//--------------------- .text._ZN5flash25flash_bwd_dot_do_o_kernelILb0E23Flash_bwd_kernel_traitsILi256ELi64ELi64ELi8ELi4ELi2ELi2ELb0ELb1EN7cutlass10bfloat16_tE19Flash_kernel_traitsILi256ELi64ELi64ELi8ES3_EEEEvNS_16Flash_bwd_paramsE --------------------------
	.section	.text._ZN5flash25flash_bwd_dot_do_o_kernelILb0E23Flash_bwd_kernel_traitsILi256ELi64ELi64ELi8ELi4ELi2ELi2ELb0ELb1EN7cutlass10bfloat16_tE19Flash_kernel_traitsILi256ELi64ELi64ELi8ES3_EEEEvNS_16Flash_bwd_paramsE,"ax",@progbits
	.align	128
        .global         _ZN5flash25flash_bwd_dot_do_o_kernelILb0E23Flash_bwd_kernel_traitsILi256ELi64ELi64ELi8ELi4ELi2ELi2ELb0ELb1EN7cutlass10bfloat16_tE19Flash_kernel_traitsILi256ELi64ELi64ELi8ES3_EEEEvNS_16Flash_bwd_paramsE
        .type           _ZN5flash25flash_bwd_dot_do_o_kernelILb0E23Flash_bwd_kernel_traitsILi256ELi64ELi64ELi8ELi4ELi2ELi2ELb0ELb1EN7cutlass10bfloat16_tE19Flash_kernel_traitsILi256ELi64ELi64ELi8ES3_EEEEvNS_16Flash_bwd_paramsE,@function
        .size           _ZN5flash25flash_bwd_dot_do_o_kernelILb0E23Flash_bwd_kernel_traitsILi256ELi64ELi64ELi8ELi4ELi2ELi2ELb0ELb1EN7cutlass10bfloat16_tE19Flash_kernel_traitsILi256ELi64ELi64ELi8ES3_EEEEvNS_16Flash_bwd_paramsE,(.L_x_1277 - _ZN5flash25flash_bwd_dot_do_o_kernelILb0E23Flash_bwd_kernel_traitsILi256ELi64ELi64ELi8ELi4ELi2ELi2ELb0ELb1EN7cutlass10bfloat16_tE19Flash_kernel_traitsILi256ELi64ELi64ELi8ES3_EEEEvNS_16Flash_bwd_paramsE)
        .other          _ZN5flash25flash_bwd_dot_do_o_kernelILb0E23Flash_bwd_kernel_traitsILi256ELi64ELi64ELi8ELi4ELi2ELi2ELb0ELb1EN7cutlass10bfloat16_tE19Flash_kernel_traitsILi256ELi64ELi64ELi8ES3_EEEEvNS_16Flash_bwd_paramsE,@"STO_CUDA_ENTRY STV_DEFAULT"
_ZN5flash25flash_bwd_dot_do_o_kernelILb0E23Flash_bwd_kernel_traitsILi256ELi64ELi64ELi8ELi4ELi2ELi2ELb0ELb1EN7cutlass10bfloat16_tE19Flash_kernel_traitsILi256ELi64ELi64ELi8ES3_EEEEvNS_16Flash_bwd_paramsE:
.text._ZN5flash25flash_bwd_dot_do_o_kernelILb0E23Flash_bwd_kernel_traitsILi256ELi64ELi64ELi8ELi4ELi2ELi2ELb0ELb1EN7cutlass10bfloat16_tE19Flash_kernel_traitsILi256ELi64ELi64ELi8ES3_EEEEvNS_16Flash_bwd_paramsE:
        /* <DEDUP_REMOVED lines=51> */
.L_x_892:
[----:B------:R-:W0:Y:S08]  /*0330*/  LDC R10, c[0x0][0x3e0] ;  /* 0x0000f800ff0a7b82 */ /* 0x000e300000000800 */
[----:B------:R-:W1:Y:S01]  /*0340*/  LDC R3, c[0x0][0x444] ;  /* 0x00011100ff037b82 */ /* 0x000e620000000800 */
[----:B0-----:R-:W-:-:S04]  /*0350*/  IMAD R10, R7, R10, UR5 ;  /* 0x00000005070a7e24 */ /* 0x001fc8000f8e020a */
[----:B-1----:R-:W-:-:S07]  /*0360*/  IMAD R10, R10, R3, RZ ;  /* 0x000000030a0a7224 */ /* 0x002fce00078e02ff */
.L_x_893:
        /* <DEDUP_REMOVED lines=63> */
.L_x_895:
[----:B------:R-:W-:Y:S05]  /*0760*/  BSYNC.RECONVERGENT B0 ;  /* 0x0000000000007941 */ /* 0x000fea0003800200 */
.L_x_894:
        /* <DEDUP_REMOVED lines=22> */
.L_x_897:
[----:B------:R-:W-:Y:S05]  /*08d0*/  BSYNC.RECONVERGENT B0 ;  /* 0x0000000000007941 */ /* 0x000fea0003800200 */
.L_x_896:
        /* <DEDUP_REMOVED lines=25> */
.L_x_899:
[----:B------:R-:W-:Y:S05]  /*0a70*/  BSYNC.RECONVERGENT B0 ;  /* 0x0000000000007941 */ /* 0x000fea0003800200 */
.L_x_898:
        /* <DEDUP_REMOVED lines=30> */
.L_x_901:
[----:B------:R-:W-:Y:S05]  /*0c60*/  BSYNC.RECONVERGENT B0 ;  /* 0x0000000000007941 */ /* 0x000fea0003800200 */
.L_x_900:
        /* <DEDUP_REMOVED lines=221> */
.L_x_902:
        /* <DEDUP_REMOVED lines=12> */
.L_x_1277:


//--------------------- .text._ZN5flash25flash_bwd_dot_do_o_kernelILb1E23Flash_bwd_kernel_traitsILi256ELi64ELi64ELi8ELi4ELi2ELi2ELb0ELb1EN7cutlass10bfloat16_tE19Flash_kernel_traitsILi256ELi64ELi64ELi8ES3_EEEEvNS_16Flash_bwd_paramsE --------------------------
	.section	.text._ZN5flash25flash_bwd_dot_do_o_kernelILb1E23Flash_bwd_kernel_traitsILi256ELi64ELi64ELi8ELi4ELi2ELi2ELb0ELb1EN7cutlass10bfloat16_tE19Flash_kernel_traitsILi256ELi64ELi64ELi8ES3_EEEEvNS_16Flash_bwd_paramsE,"ax",@progbits
	.align	128
        .global         _ZN5flash25flash_bwd_dot_do_o_kernelILb1E23Flash_bwd_kernel_traitsILi256ELi64ELi64ELi8ELi4ELi2ELi2ELb0ELb1EN7cutlass10bfloat16_tE19Flash_kernel_traitsILi256ELi64ELi64ELi8ES3_EEEEvNS_16Flash_bwd_paramsE
        .type           _ZN5flash25flash_bwd_dot_do_o_kernelILb1E23Flash_bwd_kernel_traitsILi256ELi64ELi64ELi8ELi4ELi2ELi2ELb0ELb1EN7cutlass10bfloat16_tE19Flash_kernel_traitsILi256ELi64ELi64ELi8ES3_EEEEvNS_16Flash_bwd_paramsE,@function
        .size           _ZN5flash25flash_bwd_dot_do_o_kernelILb1E23Flash_bwd_kernel_traitsILi256ELi64ELi64ELi8ELi4ELi2ELi2ELb0ELb1EN7cutlass10bfloat16_tE19Flash_kernel_traitsILi256ELi64ELi64ELi8ES3_EEEEvNS_16Flash_bwd_paramsE,(.L_x_1278 - _ZN5flash25flash_bwd_dot_do_o_kernelILb1E23Flash_bwd_kernel_traitsILi256ELi64ELi64ELi8ELi4ELi2ELi2ELb0ELb1EN7cutlass10bfloat16_tE19Flash_kernel_traitsILi256ELi64ELi64ELi8ES3_EEEEvNS_16Flash_bwd_paramsE)
        .other          _ZN5flash25flash_bwd_dot_do_o_kernelILb1E23Flash_bwd_kernel_traitsILi256ELi64ELi64ELi8ELi4ELi2ELi2ELb0ELb1EN7cutlass10bfloat16_tE19Flash_kernel_traitsILi256ELi64ELi64ELi8ES3_EEEEvNS_16Flash_bwd_paramsE,@"STO_CUDA_ENTRY STV_DEFAULT"
_ZN5flash25flash_bwd_dot_do_o_kernelILb1E23Flash_bwd_kernel_traitsILi256ELi64ELi64ELi8ELi4ELi2ELi2ELb0ELb1EN7cutlass10bfloat16_tE19Flash_kernel_traitsILi256ELi64ELi64ELi8ES3_EEEEvNS_16Flash_bwd_paramsE:
.text._ZN5flash25flash_bwd_dot_do_o_kernelILb1E23Flash_bwd_kernel_traitsILi256ELi64ELi64ELi8ELi4ELi2ELi2ELb0ELb1EN7cutlass10bfloat16_tE19Flash_kernel_traitsILi256ELi64ELi64ELi8ES3_EEEEvNS_16Flash_bwd_paramsE:
        /* <DEDUP_REMOVED lines=60> */
.L_x_903:
[-C--:B------:R-:W-:Y:S02]  /*03c0*/  IMAD R7, R3, R13.reuse, RZ ;  /* 0x0000000d03077224 */ /* 0x080fe400078e02ff */
[----:B------:R-:W-:-:S04]  /*03d0*/  IMAD.WIDE.U32 R4, R2, R13, RZ ;  /* 0x0000000d02047225 */ /* 0x000fc800078e00ff */
[----:B------:R-:W-:Y:S01]  /*03e0*/  IMAD.MOV.U32 R6, RZ, RZ, R4 ;  /* 0x000000ffff067224 */ /* 0x000fe200078e0004 */
[----:B------:R-:W-:-:S07]  /*03f0*/  IADD3 R14, PT, PT, R5, R7, RZ ;  /* 0x00000007050e7210 */ /* 0x000fce0007ffe0ff */
.L_x_904:
        /* <DEDUP_REMOVED lines=21> */
.L_x_905:
[----:B------:R-:W0:Y:S01]  /*0550*/  LDC R0, c[0x0][0x444] ;  /* 0x00011100ff007b82 */ /* 0x000e220000000800 */
[----:B------:R-:W-:-:S04]  /*0560*/  IMAD R71, R71, R22, R9 ;  /* 0x0000001647477224 */ /* 0x000fc800078e0209 */
[----:B0-----:R-:W-:-:S07]  /*0570*/  IMAD R71, R71, R0, RZ ;  /* 0x0000000047477224 */ /* 0x001fce00078e02ff */
.L_x_906:
        /* <DEDUP_REMOVED lines=66> */
.L_x_908:
[----:B------:R-:W-:Y:S05]  /*09a0*/  BSYNC.RECONVERGENT B0 ;  /* 0x0000000000007941 */ /* 0x000fea0003800200 */
.L_x_907:
        /* <DEDUP_REMOVED lines=22> */
.L_x_910:
[----:B------:R-:W-:Y:S05]  /*0b10*/  BSYNC.RECONVERGENT B0 ;  /* 0x0000000000007941 */ /* 0x000fea0003800200 */
.L_x_909:
        /* <DEDUP_REMOVED lines=36> */
.L_x_912:
[----:B------:R-:W-:Y:S05]  /*0d60*/  BSYNC.RECONVERGENT B0 ;  /* 0x0000000000007941 */ /* 0x000fea0003800200 */
.L_x_911:
        /* <DEDUP_REMOVED lines=26> */
.L_x_914:
[----:B------:R-:W-:Y:S05]  /*0f10*/  BSYNC.RECONVERGENT B0 ;  /* 0x0000000000007941 */ /* 0x000fea0003800200 */
.L_x_913:
        /* <DEDUP_REMOVED lines=253> */
.L_x_915:
        /* <DEDUP_REMOVED lines=9> */
.L_x_1278:


//--------------------- .text._ZN5flash27flash_bwd_convert_dq_kernelI23Flash_bwd_kernel_traitsILi256ELi64ELi64ELi8ELi4ELi2ELi2ELb0ELb0EN7cutlass10bfloat16_tE19Flash_kernel_traitsILi256ELi64ELi64ELi8ES3_EEEEvNS_16Flash_bwd_paramsEi --------------------------
	.section	.text._ZN5flash27flash_bwd_convert_dq_kernelI23Flash_bwd_kernel_traitsILi256ELi64ELi64ELi8ELi4ELi2ELi2ELb0ELb0EN7cutlass10bfloat16_tE19Flash_kernel_traitsILi256ELi64ELi64ELi8ES3_EEEEvNS_16Flash_bwd_paramsEi,"ax",@progbits
	.align	128
        .global         _ZN5flash27flash_bwd_convert_dq_kernelI23Flash_bwd_kernel_traitsILi256ELi64ELi64ELi8ELi4ELi2ELi2ELb0ELb0EN7cutlass10bfloat16_tE19Flash_kernel_traitsILi256ELi64ELi64ELi8ES3_EEEEvNS_16Flash_bwd_paramsEi
        .type           _ZN5flash27flash_bwd_convert_dq_kernelI23Flash_bwd_kernel_traitsILi256ELi64ELi64ELi8ELi4ELi2ELi2ELb0ELb0EN7cutlass10bfloat16_tE19Flash_kernel_traitsILi256ELi64ELi64ELi8ES3_EEEEvNS_16Flash_bwd_paramsEi,@function
        .size           _ZN5flash27flash_bwd_convert_dq_kernelI23Flash_bwd_kernel_traitsILi256ELi64ELi64ELi8ELi4ELi2ELi2ELb0ELb0EN7cutlass10bfloat16_tE19Flash_kernel_traitsILi256ELi64ELi64ELi8ES3_EEEEvNS_16Flash_bwd_paramsEi,(.L_x_1279 - _ZN5flash27flash_bwd_convert_dq_kernelI23Flash_bwd_kernel_traitsILi256ELi64ELi64ELi8ELi4ELi2ELi2ELb0ELb0EN7cutlass10bfloat16_tE19Flash_kernel_traitsILi256ELi64ELi64ELi8ES3_EEEEvNS_16Flash_bwd_paramsEi)
        .other          _ZN5flash27flash_bwd_convert_dq_kernelI23Flash_bwd_kernel_traitsILi256ELi64ELi64ELi8ELi4ELi2ELi2ELb0ELb0EN7cutlass10bfloat16_tE19Flash_kernel_traitsILi256ELi64ELi64ELi8ES3_EEEEvNS_16Flash_bwd_paramsEi,@"STO_CUDA_ENTRY STV_DEFAULT"
_ZN5flash27flash_bwd_convert_dq_kernelI23Flash_bwd_kernel_traitsILi256ELi64ELi64ELi8ELi4ELi2ELi2ELb0ELb0EN7cutlass10bfloat16_tE19Flash_kernel_traitsILi256ELi64ELi64ELi8ES3_EEEEvNS_16Flash_bwd_paramsEi:
.text._ZN5flash27flash_bwd_convert_dq_kernelI23Flash_bwd_kernel_traitsILi256ELi64ELi64ELi8ELi4ELi2ELi2ELb0ELb0EN7cutlass10bfloat16_tE19Flash_kernel_traitsILi256ELi64ELi64ELi8ES3_EEEEvNS_16Flash_bwd_paramsEi:
        /* <DEDUP_REMOVED lines=48> */
.L_x_916:
[-C--:B------:R-:W-:Y:S02]  /*0300*/  IMAD R5, R3, R41.reuse, RZ ;  /* 0x0000002903057224 */ /* 0x080fe400078e02ff */
[----:B------:R-:W-:-:S05]  /*0310*/  IMAD.WIDE.U32 R40, R2, R41, RZ ;  /* 0x0000002902287225 */ /* 0x000fca00078e00ff */
[----:B------:R-:W-:-:S07]  /*0320*/  IADD3 R38, PT, PT, R41, R5, RZ ;  /* 0x0000000529267210 */ /* 0x000fce0007ffe0ff */
.L_x_917:
        /* <DEDUP_REMOVED lines=64> */
.L_x_919:
        /* <DEDUP_REMOVED lines=144> */
.L_x_918:
        /* <DEDUP_REMOVED lines=194> */
.L_x_921:
[----:B------:R-:W-:Y:S05]  /*1c50*/  BSYNC.RECONVERGENT B0 ;  /* 0x0000000000007941 */ /* 0x000fea0003800200 */
.L_x_920:
        /* <DEDUP_REMOVED lines=24> */
.L_x_922:
        /* <DEDUP_REMOVED lines=10> */
.L_x_1279:


//--------------------- .text._ZN5flash44flash_bwd_dq_dk_dv_loop_seqk_parallel_kernelI23Flash_bwd_kernel_traitsILi256ELi64ELi64ELi8ELi4ELi2ELi2ELb0ELb0EN7cutlass10bfloat16_tE19Flash_kernel_traitsILi256ELi64ELi64ELi8ES3_EELb1ELb1ELb0ELb0ELb0ELb0ELb0EEEvNS_16Flash_bwd_paramsE --------------------------
	.section	.text._ZN5flash44flash_bwd_dq_dk_dv_loop_seqk_parallel_kernelI23Flash_bwd_kernel_traitsILi256ELi64ELi64ELi8ELi4ELi2ELi2ELb0ELb0EN7cutlass10bfloat16_tE19Flash_kernel_traitsILi256ELi64ELi64ELi8ES3_EELb1ELb1ELb0ELb0ELb0ELb0ELb0EEEvNS_16Flash_bwd_paramsE,"ax",@progbits
	.align	128
        .global         _ZN5flash44flash_bwd_dq_dk_dv_loop_seqk_parallel_kernelI23Flash_bwd_kernel_traitsILi256ELi64ELi64ELi8ELi4ELi2ELi2ELb0ELb0EN7cutlass10bfloat16_tE19Flash_kernel_traitsILi256ELi64ELi64ELi8ES3_EELb1ELb1ELb0ELb0ELb0ELb0ELb0EEEvNS_16Flash_bwd_paramsE
        .type           _ZN5flash44flash_bwd_dq_dk_dv_loop_seqk_parallel_kernelI23Flash_bwd_kernel_traitsILi256ELi64ELi64ELi8ELi4ELi2ELi2ELb0ELb0EN7cutlass10bfloat16_tE19Flash_kernel_traitsILi256ELi64ELi64ELi8ES3_EELb1ELb1ELb0ELb0ELb0ELb0ELb0EEEvNS_16Flash_bwd_paramsE,@function
        .size           _ZN5flash44flash_bwd_dq_dk_dv_loop_seqk_parallel_kernelI23Flash_bwd_kernel_traitsILi256ELi64ELi64ELi8ELi4ELi2ELi2ELb0ELb0EN7cutlass10bfloat16_tE19Flash_kernel_traitsILi256ELi64ELi64ELi8ES3_EELb1ELb1ELb0ELb0ELb0ELb0ELb0EEEvNS_16Flash_bwd_paramsE,(.L_x_1280 - _ZN5flash44flash_bwd_dq_dk_dv_loop_seqk_parallel_kernelI23Flash_bwd_kernel_traitsILi256ELi64ELi64ELi8ELi4ELi2ELi2ELb0ELb0EN7cutlass10bfloat16_tE19Flash_kernel_traitsILi256ELi64ELi64ELi8ES3_EELb1ELb1ELb0ELb0ELb0ELb0ELb0EEEvNS_16Flash_bwd_paramsE)
        .other          _ZN5flash44flash_bwd_dq_dk_dv_loop_seqk_parallel_kernelI23Flash_bwd_kernel_traitsILi256ELi64ELi64ELi8ELi4ELi2ELi2ELb0ELb0EN7cutlass10bfloat16_tE19Flash_kernel_traitsILi256ELi64ELi64ELi8ES3_EELb1ELb1ELb0ELb0ELb0ELb0ELb0EEEvNS_16Flash_bwd_paramsE,@"STO_CUDA_ENTRY STV_DEFAULT"
_ZN5flash44flash_bwd_dq_dk_dv_loop_seqk_parallel_kernelI23Flash_bwd_kernel_traitsILi256ELi64ELi64ELi8ELi4ELi2ELi2ELb0ELb0EN7cutlass10bfloat16_tE19Flash_kernel_traitsILi256ELi64ELi64ELi8ES3_EELb1ELb1ELb0ELb0ELb0ELb0ELb0EEEvNS_16Flash_bwd_paramsE:
.text._ZN5flash44flash_bwd_dq_dk_dv_loop_seqk_parallel_kernelI23Flash_bwd_kernel_traitsILi256ELi64ELi64ELi8ELi4ELi2ELi2ELb0ELb0EN7cutlass10bfloat16_tE19Flash_kernel_traitsILi256ELi64ELi64ELi8ES3_EELb1ELb1ELb0ELb0ELb0ELb0ELb0EEEvNS_16Flash_bwd_paramsE:
        /* <DEDUP_REMOVED lines=49> */
[----:B--2---:R-:W-:-:S08]  /*0310*/  UMOV UR30, URZ ;  /* 0x000000ff001e7c82 */ /* 0x004fd00008000000 */
.L_x_979:
[----:B--2---:R-:W2:Y:S01]  /*0320*/  LDCU.64 UR8, c[0x0][0x478] ;  /* 0x00008f00ff0877ac */ /* 0x004ea20008000a00 */
        /* <DEDUP_REMOVED lines=53> */
.L_x_923:
        /* <DEDUP_REMOVED lines=34> */
[----:B------:R-:W-:Y:S05]  /*08a0*/  BRA `(.L_x_926) ;  /* 0x00000000001c7947 */ /* 0x000fea0003800000 */
.L_x_925:
[----:B------:R-:W1:Y:S01]  /*08b0*/  LDCU.64 UR14, c[0x0][0x3b8] ;  /* 0x00007700ff0e77ac */ /* 0x000e620008000a00 */
[----:B------:R-:W-:-:S04]  /*08c0*/  UIADD3 UR8, UPT, UPT, UR38, UR40, URZ ;  /* 0x0000002826087290 */ /* 0x000fc8000fffe0ff */
[----:B-1----:R-:W-:Y:S02]  /*08d0*/  UIMAD.WIDE.U32 UR10, UR8, UR14, URZ ;  /* 0x0000000e080a72a5 */ /* 0x002fe4000f8e00ff */
[----:B------:R-:W-:-:S04]  /*08e0*/  UIMAD UR8, UR8, UR15, URZ ;  /* 0x0000000f080872a4 */ /* 0x000fc8000f8e02ff */
[----:B------:R-:W-:Y:S01]  /*08f0*/  UIADD3 UR8, UPT, UPT, UR11, UR8, URZ ;  /* 0x000000080b087290 */ /* 0x000fe2000fffe0ff */
[----:B------:R-:W-:-:S05]  /*0900*/  UMOV UR52, UR10 ;  /* 0x0000000a00347c82 */ /* 0x000fca0008000000 */
[----:B------:R-:W-:Y:S02]  /*0910*/  MOV R14, UR8 ;  /* 0x00000008000e7c02 */ /* 0x000fe40008000f00 */
.L_x_926:
        /* <DEDUP_REMOVED lines=41> */
.L_x_927:
[----:B------:R-:W1:Y:S01]  /*0bb0*/  LDCU.64 UR12, c[0x0][0x3c0] ;  /* 0x00007800ff0c77ac */ /* 0x000e620008000a00 */
[----:B------:R-:W-:-:S04]  /*0bc0*/  UIADD3 UR8, UPT, UPT, UR38, UR40, URZ ;  /* 0x0000002826087290 */ /* 0x000fc8000fffe0ff */
[----:B-1----:R-:W-:Y:S02]  /*0bd0*/  UIMAD.WIDE.U32 UR10, UR8, UR12, URZ ;  /* 0x0000000c080a72a5 */ /* 0x002fe4000f8e00ff */
[----:B------:R-:W-:-:S04]  /*0be0*/  UIMAD UR8, UR8, UR13, URZ ;  /* 0x0000000d080872a4 */ /* 0x000fc8000f8e02ff */
[----:B------:R-:W-:Y:S01]  /*0bf0*/  UIADD3 UR8, UPT, UPT, UR11, UR8, URZ ;  /* 0x000000080b087290 */ /* 0x000fe2000fffe0ff */
[----:B------:R-:W-:-:S05]  /*0c00*/  UMOV UR50, UR10 ;  /* 0x0000000a00327c82 */ /* 0x000fca0008000000 */
[----:B------:R-:W-:-:S07]  /*0c10*/  MOV R15, UR8 ;  /* 0x00000008000f7c02 */ /* 0x000fce0008000f00 */
.L_x_928:
        /* <DEDUP_REMOVED lines=11> */
[----:B------:R-:W1:Y:S01]  /*0cd0*/  LDCU UR56, c[0x0][0x444] ;  /* 0x00008880ff3877ac */ /* 0x000e620008000800 */
[----:B------:R-:W-:Y:S02]  /*0ce0*/  USHF.R.S32.HI UR9, URZ, 0x1f, UR46 ;  /* 0x0000001fff097899 */ /* 0x000fe4000801142e */
[----:B-1----:R-:W-:Y:S02]  /*0cf0*/  USHF.R.S32.HI UR8, URZ, 0x1f, UR56 ;  /* 0x0000001fff087899 */ /* 0x002fe40008011438 */
        /* <DEDUP_REMOVED lines=14> */
.L_x_929:
[----:B------:R-:W-:Y:S02]  /*0de0*/  UIMAD.WIDE.U32 UR10, UR58, UR16, URZ ;  /* 0x000000103a0a72a5 */ /* 0x000fe4000f8e00ff */
[----:B------:R-:W-:-:S04]  /*0df0*/  UIMAD UR8, UR59, UR16, URZ ;  /* 0x000000103b0872a4 */ /* 0x000fc8000f8e02ff */
[----:B------:R-:W-:-:S12]  /*0e00*/  UIADD3 UR8, UPT, UPT, UR11, UR8, URZ ;  /* 0x000000080b087290 */ /* 0x000fd8000fffe0ff */
.L_x_930:
[----:B------:R-:W1:Y:S01]  /*0e10*/  LDCU.U8 UR9, c[0x0][0x548] ;  /* 0x0000a900ff0977ac */ /* 0x000e620008000000 */
[----:B------:R-:W-:Y:S01]  /*0e20*/  USHF.L.U32 UR47, UR24, 0x7, URZ ;  /* 0x00000007182f7899 */ /* 0x000fe200080006ff */
[----:B------:R-:W2:Y:S03]  /*0e30*/  LDCU.U8 UR60, c[0x0][0x5f0] ;  /* 0x0000be00ff3c77ac */ /* 0x000ea60008000000 */
[----:B------:R-:W-:Y:S02]  /*0e40*/  USEL UR11, UR47, URZ, UP5 ;  /* 0x000000ff2f0b7287 */ /* 0x000fe4000a800000 */
[----:B------:R-:W-:Y:S02]  /*0e50*/  UIMAD UR57, UR23, UR61, URZ ;  /* 0x0000003d173972a4 */ /* 0x000fe4000f8e02ff */
[----:B------:R-:W-:Y:S02]  /*0e60*/  UIADD3 UR11, UP0, UPT, UR53, UR11, URZ ;  /* 0x0000000b350b7290 */ /* 0x000fe4000ff1e0ff */
[----:B-1----:R-:W-:-:S02]  /*0e70*/  UISETP.NE.AND UP1, UPT, UR9, URZ, UPT ;  /* 0x000000ff0900728c */ /* 0x002fc4000bf25270 */
        /* <DEDUP_REMOVED lines=13> */
.L_x_931:
[----:B------:R-:W1:Y:S01]  /*0f50*/  LDCU UR59, c[0x0][0x434] ;  /* 0x00008680ff3b77ac */ /* 0x000e620008000800 */
[----:B------:R-:W-:-:S04]  /*0f60*/  UIMAD UR9, UR24, UR46, UR23 ;  /* 0x0000002e180972a4 */ /* 0x000fc8000f8e0217 */
[----:B-1----:R-:W-:Y:S02]  /*0f70*/  UIMAD UR59, UR9, UR59, URZ ;  /* 0x0000003b093b72a4 */ /* 0x002fe4000f8e02ff */
.L_x_932:
        /* <DEDUP_REMOVED lines=11> */
.L_x_933:
[----:B------:R-:W1:Y:S01]  /*1030*/  LDCU UR58, c[0x0][0x444] ;  /* 0x00008880ff3a77ac */ /* 0x000e620008000800 */
[----:B------:R-:W-:-:S04]  /*1040*/  UIMAD UR9, UR24, UR46, UR23 ;  /* 0x0000002e180972a4 */ /* 0x000fc8000f8e0217 */
[----:B-1----:R-:W-:-:S12]  /*1050*/  UIMAD UR58, UR9, UR58, URZ ;  /* 0x0000003a093a72a4 */ /* 0x002fd8000f8e02ff */
.L_x_934:
[----:B------:R-:W-:Y:S01]  /*1060*/  USHF.R.S32.HI UR9, URZ, 0x1f, UR57 ;  /* 0x0000001fff097899 */ /* 0x000fe20008011439 */
[----:B------:R-:W1:Y:S01]  /*1070*/  S2R R0, SR_TID.X ;  /* 0x0000000000007919 */ /* 0x000e620000002100 */
[----:B------:R-:W-:Y:S01]  /*1080*/  UIADD3 UR57, UP1, UP0, UR64, UR10, UR57 ;  /* 0x0000000a40397290 */ /* 0x000fe2000f83e039 */
[----:B------:R-:W2:Y:S01]  /*1090*/  LDC.64 R6, c[0x0][0x3b0] ;  /* 0x0000ec00ff067b82 */ /* 0x000ea20000000a00 */
[----:B------:R-:W-:Y:S01]  /*10a0*/  UIADD3 UR48, UPT, UPT, UR44, UR39, URZ ;  /* 0x000000272c307290 */ /* 0x000fe2000fffe0ff */
[----:B------:R-:W-:Y:S01]  /*10b0*/  MOV R19, RZ ;  /* 0x000000ff00137202 */ /* 0x000fe20000000f00 */
[----:B------:R-:W-:Y:S01]  /*10c0*/  UIADD3.X UR56, UPT, UPT, UR56, UR8, UR9, UP1, UP0 ;  /* 0x0000000838387290 */ /* 0x000fe20008fe0409 */
[----:B------:R-:W-:Y:S01]  /*10d0*/  ISETP.NE.AND P3, PT, RZ, UR60, PT ;  /* 0x0000003cff007c0c */ /* 0x000fe2000bf65270 */
[----:B------:R-:W-:Y:S01]  /*10e0*/  BSSY.RECONVERGENT B1, `(.L_x_924) ;  /* 0x0000939000017945 */ /* 0x000fe20003800200 */
[----:B------:R-:W-:Y:S02]  /*10f0*/  ULEA UR58, UR55, UR58, 0x6 ;  /* 0x0000003a373a7291 */ /* 0x000fe4000f8e30ff */
[----:B------:R-:W3:Y:S01]  /*1100*/  LDCU UR9, c[0x0][0x508] ;  /* 0x0000a100ff0977ac */ /* 0x000ee20008000800 */
[----:B------:R-:W-:-:S02]  /*1110*/  ULEA UR59, UR55, UR59, 0x6 ;  /* 0x0000003b373b7291 */ /* 0x000fc4000f8e30ff */
[----:B---3--:R-:W-:-:S04]  /*1120*/  UIADD3 UR9, UPT, UPT, UR48, -UR9, -UR37 ;  /* 0x8000000930097290 */ /* 0x008fc8000fffe825 */
[----:B------:R-:W-:Y:S01]  /*1130*/  USHF.R.S32.HI UR8, URZ, 0x1f, UR9 ;  /* 0x0000001fff087899 */ /* 0x000fe20008011409 */
[C---:B-1----:R-:W-:Y:S01]  /*1140*/  IMAD.SHL.U32 R5, R0.reuse, 0x8, RZ ;  /* 0x0000000800057824 */ /* 0x042fe200078e00ff */
[----:B------:R-:W-:Y:S02]  /*1150*/  LOP3.LUT R4, R0, 0x1f, RZ, 0xc0, !PT ;  /* 0x0000001f00047812 */ /* 0x000fe400078ec0ff */
[----:B------:R-:W-:Y:S02]  /*1160*/  ULEA.HI UR8, UR8, UR9, URZ, 0x6 ;  /* 0x0000000908087291 */ /* 0x000fe4000f8f30ff */
[----:B------:R-:W-:Y:S02]  /*1170*/  LOP3.LUT R18, R5, 0x38, RZ, 0xc0, !PT ;  /* 0x0000003805127812 */ /* 0x000fe400078ec0ff */
[----:B------:R-:W-:Y:S02]  /*1180*/  USHF.R.S32.HI UR47, URZ, 0x6, UR8 ;  /* 0x00000006ff2f7899 */ /* 0x000fe40008011408 */
[----:B------:R-:W-:Y:S01]  /*1190*/  IADD3 R8, P0, PT, R18, UR62, RZ ;  /* 0x0000003e12087c10 */ /* 0x000fe2000ff1e0ff */
[----:B--2---:R-:W-:Y:S01]  /*11a0*/  IMAD.WIDE.U32 R12, R6, UR53, R18 ;  /* 0x00000035060c7c25 */ /* 0x004fe2000f8e0012 */
[----:B------:R-:W-:Y:S01]  /*11b0*/  UISETP.LT.AND UP0, UPT, URZ, UR47, UPT ;  /* 0x0000002fff00728c */ /* 0x000fe2000bf01270 */
[----:B------:R-:W1:Y:S02]  /*11c0*/  LDCU.64 UR62, c[0x0][0x5e8] ;  /* 0x0000bd00ff3e77ac */ /* 0x000e640008000a00 */
[----:B------:R-:W-:Y:S01]  /*11d0*/  IMAD.X R9, RZ, RZ, UR17, P0 ;  /* 0x00000011ff097e24 */ /* 0x000fe200080e06ff */
[----:B------:R-:W-:Y:S01]  /*11e0*/  IADD3 R12, P0, PT, R12, UR54, RZ ;  /* 0x000000360c0c7c10 */ /* 0x000fe2000ff1e0ff */
[----:B------:R-:W2:Y:S01]  /*11f0*/  LDCU.128 UR8, c[0x0][0x590] ;  /* 0x0000b200ff0877ac */ /* 0x000ea20008000c00 */
[----:B------:R-:W-:-:S04]  /*1200*/  USEL UR47, URZ, UR47, !UP0 ;  /* 0x0000002fff2f7287 */ /* 0x000fc8000c000000 */
[----:B------:R-:W-:Y:S02]  /*1210*/  UISETP.GT.AND UP0, UPT, UR36, UR47, UPT ;  /* 0x0000002f2400728c */ /* 0x000fe4000bf04270 */
[----:B--2---:R-:W-:Y:S01]  /*1220*/  UIMAD UR16, UR51, UR8, URZ ;  /* 0x00000008331072a4 */ /* 0x004fe2000f8e02ff */
[----:B------:R-:W-:Y:S02]  /*1230*/  IMAD.U32 R2, RZ, RZ, UR8 ;  /* 0x00000008ff027e24 */ /* 0x000fe4000f8e00ff */
[----:B------:R-:W-:Y:S01]  /*1240*/  IMAD.U32 R16, RZ, RZ, UR10 ;  /* 0x0000000aff107e24 */ /* 0x000fe2000f8e00ff */
[----:B------:R-:W-:Y:S01]  /*1250*/  UIMAD UR16, UR53, UR9, UR16 ;  /* 0x00000009351072a4 */ /* 0x000fe2000f8e0210 */
[----:B------:R-:W-:Y:S02]  /*1260*/  IMAD.WIDE.U32 R2, R2, UR53, R8 ;  /* 0x0000003502027c25 */ /* 0x000fe4000f8e0008 */
[----:B------:R-:W2:Y:S03]  /*1270*/  LDC.64 R8, c[0x0][0x5f8] ;  /* 0x00017e00ff087b82 */ /* 0x000ea60000000a00 */
[----:B------:R-:W-:-:S02]  /*1280*/  VIADD R3, R3, UR16 ;  /* 0x0000001003037c36 */ /* 0x000fc40008000000 */
[----:B------:R-:W-:-:S03]  /*1290*/  IMAD.WIDE.U32 R16, R16, UR23, R2 ;  /* 0x0000001710107c25 */ /* 0x000fc6000f8e0002 */
[----:B------:R-:W3:Y:S01]  /*12a0*/  LDCU.64 UR16, c[0x0][0x3c8] ;  /* 0x00007900ff1077ac */ /* 0x000ee20008000a00 */
[----:B------:R-:W-:Y:S01]  /*12b0*/  IMAD.U32 R3, RZ, RZ, UR11 ;  /* 0x0000000bff037e24 */ /* 0x000fe2000f8e00ff */
[----:B------:R-:W4:Y:S01]  /*12c0*/  LDCU.64 UR10, c[0x0][0x550] ;  /* 0x0000aa00ff0a77ac */ /* 0x000f220008000a00 */
[----:B------:R-:W-:Y:S02]  /*12d0*/  IMAD R2, R6, UR51, RZ ;  /* 0x0000003306027c24 */ /* 0x000fe4000f8e02ff */
[----:B------:R-:W-:Y:S01]  /*12e0*/  IMAD R17, R3, UR23, R17 ;  /* 0x0000001703117c24 */ /* 0x000fe2000f8e0211 */
[----:B------:R-:W-:Y:S01]  /*12f0*/  SHF.R.U32.HI R3, RZ, 0x3, R0 ;  /* 0x00000003ff037819 */ /* 0x000fe20000011600 */
[----:B------:R-:W-:Y:S01]  /*1300*/  IMAD R2, R7, UR53, R2 ;  /* 0x0000003507027c24 */ /* 0x000fe2000f8e0202 */
[----:B------:R-:W-:Y:S02]  /*1310*/  UIMAD UR51, UR46, UR61, URZ ;  /* 0x0000003d2e3372a4 */ /* 0x000fe4000f8e02ff */
[----:B------:R-:W-:Y:S01]  /*1320*/  USHF.L.U32 UR53, UR8, 0x5, URZ ;  /* 0x0000000508357899 */ /* 0x000fe200080006ff */
[----:B------:R-:W-:Y:S01]  /*1330*/  IMAD.WIDE.U32 R16, R3, UR8, R16 ;  /* 0x0000000803107c25 */ /* 0x000fe2000f8e0010 */
[----:B------:R-:W-:Y:S01]  /*1340*/  IADD3.X R13, PT, PT, R13, UR49, R2, P0, !PT ;  /* 0x000000310d0d7c10 */ /* 0x000fe200087fe402 */
[----:B------:R-:W-:-:S02]  /*1350*/  USHF.L.U64.HI UR49, UR8, 0x5, UR9 ;  /* 0x0000000508317899 */ /* 0x000fc40008010209 */
[----:B------:R-:W-:Y:S01]  /*1360*/  IMAD R2, R3, UR9, R17 ;  /* 0x0000000903027c24 */ /* 0x000fe2000f8e0211 */
[----:B------:R-:W-:Y:S01]  /*1370*/  SHF.R.U32.HI R17, RZ, 0x5, R0 ;  /* 0x00000005ff117819 */ /* 0x000fe20000011600 */
[----:B---3--:R-:W-:Y:S01]  /*1380*/  IMAD.U32 R20, RZ, RZ, UR16 ;  /* 0x00000010ff147e24 */ /* 0x008fe2000f8e00ff */
[----:B------:R-:W3:Y:S01]  /*1390*/  LDCU.64 UR8, c[0x0][0x380] ;  /* 0x00007000ff0877ac */ /* 0x000ee20008000a00 */
[----:B--2---:R-:W-:Y:S01]  /*13a0*/  IMAD.WIDE.U32 R24, R8, UR21, RZ ;  /* 0x0000001508187c25 */ /* 0x004fe2000f8e00ff */
[----:B----4-:R-:W-:Y:S01]  /*13b0*/  LEA R242, P2, R16, UR10, 0x1 ;  /* 0x0000000a10f27c11 */ /* 0x010fe2000f8408ff */
[----:B------:R-:W-:Y:S02]  /*13c0*/  USHF.L.U32 UR54, UR51, 0x6, URZ ;  /* 0x0000000633367899 */ /* 0x000fe400080006ff */
[----:B------:R-:W-:Y:S01]  /*13d0*/  IMAD.WIDE.U32 R20, R20, UR23, R12 ;  /* 0x0000001714147c25 */ /* 0x000fe2000f8e000c */
[----:B------:R-:W-:Y:S01]  /*13e0*/  SEL R23, R24, RZ, P3 ;  /* 0x000000ff18177207 */ /* 0x000fe20001800000 */
[----:B------:R-:W2:Y:S01]  /*13f0*/  LDCU.64 UR60, c[0x0][0x420] ;  /* 0x00008400ff3c77ac */ /* 0x000ea20008000a00 */
[----:B------:R-:W-:Y:S01]  /*1400*/  LEA.HI.X R243, R16, UR11, R2, 0x1, P2 ;  /* 0x0000000b10f37c11 */ /* 0x000fe200090f0c02 */
[----:B------:R-:W-:Y:S01]  /*1410*/  IMAD.U32 R13, RZ, RZ, UR17 ;  /* 0x00000011ff0d7e24 */ /* 0x000fe2000f8e00ff */
[----:B------:R-:W4:Y:S01]  /*1420*/  LDCU.64 UR16, c[0x0][0x570] ;  /* 0x0000ae00ff1077ac */ /* 0x000f220008000a00 */
[----:B------:R-:W-:-:S02]  /*1430*/  IMAD R8, R17, UR51, R4 ;  /* 0x0000003311087c24 */ /* 0x000fc4000f8e0204 */
[----:B------:R-:W-:Y:S01]  /*1440*/  IMAD R9, R9, UR21, R25 ;  /* 0x0000001509097c24 */ /* 0x000fe2000f8e0219 */
[----:B-1----:R-:W-:Y:S01]  /*1450*/  UIMAD.WIDE UR10, UR58, 0x4, UR62 ;  /* 0x000000043a0a78a5 */ /* 0x002fe2000f8e023e */
[----:B------:R-:W-:Y:S01]  /*1460*/  IMAD R21, R13, UR23, R21 ;  /* 0x000000170d157c24 */ /* 0x000fe2000f8e0215 */
[----:B------:R-:W-:Y:S01]  /*1470*/  IADD3 R12, P1, P0, R8, UR57, R23 ;  /* 0x00000039080c7c10 */ /* 0x000fe2000f83e017 */
[C---:B------:R-:W-:Y:S01]  /*1480*/  VIADD R16, R3.reuse, 0x20 ;  /* 0x0000002003107836 */ /* 0x040fe20000000000 */
[----:B------:R-:W-:Y:S01]  /*1490*/  SHF.R.S32.HI R8, RZ, 0x1f, R8 ;  /* 0x0000001fff087819 */ /* 0x000fe20000011408 */
[----:B------:R-:W-:Y:S01]  /*14a0*/  IMAD.WIDE.U32 R20, R3, R6, R20 ;  /* 0x0000000603147225 */ /* 0x000fe200078e0014 */
[----:B------:R-:W-:Y:S02]  /*14b0*/  SEL R9, R9, RZ, P3 ;  /* 0x000000ff09097207 */ /* 0x000fe40001800000 */
[----:B------:R-:W-:Y:S01]  /*14c0*/  SHF.L.U32 R23, R6, 0x5, RZ ;  /* 0x0000000506177819 */ /* 0x000fe200000006ff */
[----:B------:R-:W-:Y:S01]  /*14d0*/  IMAD R2, R3, R7, R21 ;  /* 0x0000000703027224 */ /* 0x000fe200078e0215 */
[----:B------:R-:W-:Y:S01]  /*14e0*/  IADD3.X R9, PT, PT, R8, UR56, R9, P1, P0 ;  /* 0x0000003808097c10 */ /* 0x000fe20008fe0409 */
[----:B------:R-:W-:Y:S01]  /*14f0*/  IMAD.U32 R8, RZ, RZ, UR54 ;  /* 0x00000036ff087e24 */ /* 0x000fe2000f8e00ff */
[----:B------:R-:W-:Y:S01]  /*1500*/  IADD3 R12, P0, PT, R12, UR54, RZ ;  /* 0x000000360c0c7c10 */ /* 0x000fe2000ff1e0ff */
[----:B--2---:R-:W-:Y:S01]  /*1510*/  UIMAD.WIDE UR56, UR59, 0x4, UR60 ;  /* 0x000000043b3878a5 */ /* 0x004fe2000f8e023c */
[----:B------:R-:W-:-:S02]  /*1520*/  SHF.L.U64.HI R21, R6, 0x5, R7 ;  /* 0x0000000506157819 */ /* 0x000fc40000010207 */
[----:B------:R-:W-:Y:S02]  /*1530*/  LEA.HI.X.SX32 R9, R8, R9, 0x1, P0 ;  /* 0x0000000908097211 */ /* 0x000fe400000f0eff */
[----:B----4-:R-:W-:Y:S02]  /*1540*/  LEA R240, P0, R12, UR16, 0x2 ;  /* 0x000000100cf07c11 */ /* 0x010fe4000f8010ff */
[----:B---3--:R-:W-:Y:S02]  /*1550*/  LEA R244, P1, R20, UR8, 0x1 ;  /* 0x0000000814f47c11 */ /* 0x008fe4000f8208ff */
[----:B------:R-:W-:Y:S02]  /*1560*/  LEA.HI.X R241, R12, UR17, R9, 0x2, P0 ;  /* 0x000000110cf17c11 */ /* 0x000fe400080f1409 */
[----:B------:R-:W-:Y:S02]  /*1570*/  IADD3 R7, P0, PT, R3, 0x20, RZ ;  /* 0x0000002003077810 */ /* 0x000fe40007f1e0ff */
[----:B------:R-:W-:-:S02]  /*1580*/  LEA.HI.X R245, R20, UR9, R2, 0x1, P1 ;  /* 0x0000000914f57c11 */ /* 0x000fc400088f0c02 */
        /* <DEDUP_REMOVED lines=18> */
.L_x_936:
[----:B------:R-:W1:Y:S01]  /*16b0*/  LDCU.64 UR10, c[0x0][0x5c0] ;  /* 0x0000b800ff0a77ac */ /* 0x000e620008000a00 */
[----:B------:R-:W-:-:S04]  /*16c0*/  UIADD3 UR8, UPT, UPT, UR38, UR40, URZ ;  /* 0x0000002826087290 */ /* 0x000fc8000fffe0ff */
[----:B-1----:R-:W-:Y:S02]  /*16d0*/  UIMAD.WIDE.U32 UR16, UR8, UR10, URZ ;  /* 0x0000000a081072a5 */ /* 0x002fe4000f8e00ff */
[----:B------:R-:W-:-:S04]  /*16e0*/  UIMAD UR8, UR8, UR11, URZ ;  /* 0x0000000b080872a4 */ /* 0x000fc8000f8e02ff */
[----:B------:R-:W-:-:S06]  /*16f0*/  UIADD3 UR8, UPT, UPT, UR17, UR8, URZ ;  /* 0x0000000811087290 */ /* 0x000fcc000fffe0ff */
[----:B------:R-:W-:Y:S02]  /*1700*/  MOV R2, UR8 ;  /* 0x0000000800027c02 */ /* 0x000fe40008000f00 */
.L_x_937:
        /* <DEDUP_REMOVED lines=13> */
.L_x_938:
[----:B------:R-:W1:Y:S01]  /*17e0*/  LDCU.64 UR8, c[0x0][0x5c8] ;  /* 0x0000b900ff0877ac */ /* 0x000e620008000a00 */
[----:B------:R-:W-:-:S04]  /*17f0*/  UIADD3 UR38, UPT, UPT, UR38, UR40, URZ ;  /* 0x0000002826267290 */ /* 0x000fc8000fffe0ff */
[----:B-1----:R-:W-:Y:S02]  /*1800*/  UIMAD.WIDE.U32 UR14, UR38, UR8, URZ ;  /* 0x00000008260e72a5 */ /* 0x002fe4000f8e00ff */
[----:B------:R-:W-:-:S04]  /*1810*/  UIMAD UR38, UR38, UR9, URZ ;  /* 0x00000009262672a4 */ /* 0x000fc8000f8e02ff */
[----:B------:R-:W-:-:S06]  /*1820*/  UIADD3 UR38, UPT, UPT, UR15, UR38, URZ ;  /* 0x000000260f267290 */ /* 0x000fcc000fffe0ff */
[----:B------:R-:W-:-:S07]  /*1830*/  MOV R0, UR38 ;  /* 0x0000002600007c02 */ /* 0x000fce0008000f00 */
.L_x_939:
        /* <DEDUP_REMOVED lines=31> */
.L_x_941:
[----:B------:R-:W-:Y:S05]  /*1a30*/  BSYNC.RECONVERGENT B0 ;  /* 0x0000000000007941 */ /* 0x000fea0003800200 */
.L_x_940:
        /* <DEDUP_REMOVED lines=19> */
.L_x_943:
[----:B------:R-:W-:Y:S05]  /*1b70*/  BSYNC.RECONVERGENT B0 ;  /* 0x0000000000007941 */ /* 0x000fea0003800200 */
.L_x_942:
[----:B------:R-:W2:Y:S01]  /*1b80*/  LDCU.64 UR10, c[0x0][0x5e0] ;  /* 0x0000bc00ff0a77ac */ /* 0x000ea20008000a00 */
[----:B------:R-:W-:Y:S01]  /*1b90*/  MOV R5, UR8 ;  /* 0x0000000800057c02 */ /* 0x000fe20008000f00 */
[----:B------:R-:W-:Y:S01]  /*1ba0*/  BSSY.RECONVERGENT B0, `(.L_x_944) ;  /* 0x000001a000007945 */ /* 0x000fe20003800200 */
[----:B------:R-:W-:-:S03]  /*1bb0*/  UIMAD UR45, UR45, UR8, URZ ;  /* 0x000000082d2d72a4 */ /* 0x000fc6000f8e02ff */
[----:B------:R-:W-:Y:S01]  /*1bc0*/  IMAD.WIDE.U32 R4, R5, UR44, R18 ;  /* 0x0000002c05047c25 */ /* 0x000fe2000f8e0012 */
[----:B------:R-:W-:Y:S02]  /*1bd0*/  UIMAD UR45, UR44, UR9, UR45 ;  /* 0x000000092c2d72a4 */ /* 0x000fe4000f8e022d */
[----:B------:R-:W-:-:S04]  /*1be0*/  IADD3 R4, P0, PT, R4, UR14, RZ ;  /* 0x0000000e04047c10 */ /* 0x000fc8000ff1e0ff */
[----:B------:R-:W-:Y:S02]  /*1bf0*/  IADD3.X R5, PT, PT, R0, UR45, R5, P0, !PT ;  /* 0x0000002d00057c10 */ /* 0x000fe400087fe405 */
[----:B--2---:R-:W-:Y:S02]  /*1c00*/  MOV R10, UR10 ;  /* 0x0000000a000a7c02 */ /* 0x004fe40008000f00 */
        /* <DEDUP_REMOVED lines=19> */
.L_x_945:
[----:B------:R-:W-:Y:S05]  /*1d40*/  BSYNC.RECONVERGENT B0 ;  /* 0x0000000000007941 */ /* 0x000fea0003800200 */
.L_x_944:
[----:B------:R-:W-:Y:S05]  /*1d50*/  @P5 BRA `(.L_x_946) ;  /* 0x0000008400c45947 */ /* 0x000fea0003800000 */
[----:B------:R-:W3:Y:S01]  /*1d60*/  LDCU UR12, c[0x0][0x440] ;  /* 0x00008800ff0c77ac */ /* 0x000ee20008000800 */
[----:B------:R-:W-:Y:S02]  /*1d70*/  IMAD R6, R6, UR8, RZ ;  /* 0x0000000806067c24 */ /* 0x000fe4000f8e02ff */
[----:B------:R-:W-:Y:S01]  /*1d80*/  IMAD.MOV.U32 R4, RZ, RZ, R10 ;  /* 0x000000ffff047224 */ /* 0x000fe200078e000a */
[----:B------:R-:W4:Y:S01]  /*1d90*/  LDCU.64 UR10, c[0x0][0x568] ;  /* 0x0000ad00ff0a77ac */ /* 0x000f220008000a00 */
[C---:B------:R-:W-:Y:S02]  /*1da0*/  IMAD R6, R7.reuse, UR9, R6 ;  /* 0x0000000907067c24 */ /* 0x040fe4000f8e0206 */
[----:B--2---:R-:W-:-:S04]  /*1db0*/  IMAD.WIDE.U32 R2, R7, UR8, R4 ;  /* 0x0000000807027c25 */ /* 0x004fc8000f8e0004 */
        /* <DEDUP_REMOVED lines=13> */
.L_x_935:
        /* <DEDUP_REMOVED lines=38> */
.L_x_948:
[----:B------:R2:W-:Y:S04]  /*20f0*/  STS.128 [R9+0x10000], RZ ;  /* 0x010000ff09007388 */ /* 0x0005e80000000c00 */
[----:B------:R2:W-:Y:S04]  /*2100*/  STS.128 [R9+0x12000], RZ ;  /* 0x012000ff09007388 */ /* 0x0005e80000000c00 */
[----:B------:R2:W-:Y:S04]  /*2110*/  STS.128 [R9+0x14000], RZ ;  /* 0x014000ff09007388 */ /* 0x0005e80000000c00 */
[----:B------:R2:W-:Y:S02]  /*2120*/  STS.128 [R9+0x16000], RZ ;  /* 0x016000ff09007388 */ /* 0x0005e40000000c00 */
.L_x_949:
[----:B------:R-:W-:Y:S05]  /*2130*/  BSYNC.RECONVERGENT B0 ;  /* 0x0000000000007941 */ /* 0x000fea0003800200 */
.L_x_947:
        /* <DEDUP_REMOVED lines=37> */
.L_x_951:
[----:B------:R-:W-:Y:S05]  /*2390*/  BSYNC.RECONVERGENT B0 ;  /* 0x0000000000007941 */ /* 0x000fea0003800200 */
.L_x_950:
        /* <DEDUP_REMOVED lines=29> */
.L_x_953:
[----:B------:R1:W-:Y:S04]  /*2570*/  STS.128 [R238], RZ ;  /* 0x000000ffee007388 */ /* 0x0003e80000000c00 */
[----:B------:R1:W-:Y:S04]  /*2580*/  STS.128 [R238+0x2000], RZ ;  /* 0x002000ffee007388 */ /* 0x0003e80000000c00 */
[----:B------:R1:W-:Y:S04]  /*2590*/  STS.128 [R238+0x4000], RZ ;  /* 0x004000ffee007388 */ /* 0x0003e80000000c00 */
[----:B------:R1:W-:Y:S02]  /*25a0*/  STS.128 [R238+0x6000], RZ ;  /* 0x006000ffee007388 */ /* 0x0003e40000000c00 */
.L_x_954:
[----:B------:R-:W-:Y:S05]  /*25b0*/  BSYNC.RECONVERGENT B0 ;  /* 0x0000000000007941 */ /* 0x000fea0003800200 */
.L_x_952:
        /* <DEDUP_REMOVED lines=20> */
[----:B------:R-:W-:-:S04]  /*2700*/  LEA R20, P4, R23, R244, 0x1 ;  /* 0x000000f417147211 */ /* 0x000fc800078808ff */
        /* <DEDUP_REMOVED lines=25> */
.L_x_956:
[----:B------:R-:W-:Y:S05]  /*28a0*/  BSYNC.RECONVERGENT B0 ;  /* 0x0000000000007941 */ /* 0x000fea0003800200 */
.L_x_955:
[----:B------:R-:W2:Y:S01]  /*28b0*/  LDCU.64 UR8, c[0x0][0x3d0] ;  /* 0x00007a00ff0877ac */ /* 0x000ea20008000a00 */
[----:B-1----:R-:W-:Y:S01]  /*28c0*/  MOV R21, UR14 ;  /* 0x0000000e00157c02 */ /* 0x002fe20008000f00 */
[----:B------:R-:W-:Y:S01]  /*28d0*/  BSSY.RECONVERGENT B0, `(.L_x_957) ;  /* 0x0000031000007945 */ /* 0x000fe20003800200 */
[----:B------:R-:W-:Y:S02]  /*28e0*/  UIADD3 UR17, UPT, UPT, -UR44, UR37, URZ ;  /* 0x000000252c117290 */ /* 0x000fe4000fffe1ff */
[----:B------:R-:W-:Y:S01]  /*28f0*/  UIMAD UR54, UR45, UR14, URZ ;  /* 0x0000000e2d3672a4 */ /* 0x000fe2000f8e02ff */
[----:B------:R-:W-:-:S03]  /*2900*/  IMAD.WIDE.U32 R20, R21, UR44, R18 ;  /* 0x0000002c15147c25 */ /* 0x000fc6000f8e0012 */
        /* <DEDUP_REMOVED lines=10> */
[----:B------:R-:W-:Y:S01]  /*29b0*/  IMAD.MOV.U32 R20, RZ, RZ, R22 ;  /* 0x000000ffff147224 */ /* 0x000fe200078e0016 */
[----:B------:R-:W4:Y:S03]  /*29c0*/  LDCU.64 UR8, c[0x0][0x388] ;  /* 0x00007100ff0877ac */ /* 0x000f260008000a00 */
[----:B------:R-:W-:-:S04]  /*29d0*/  IMAD.WIDE.U32 R26, R3, UR14, R20 ;  /* 0x0000000e031a7c25 */ /* 0x000fc8000f8e0014 */
[----:B------:R-:W-:Y:S01]  /*29e0*/  IMAD R14, R3, UR15, R27 ;  /* 0x0000000f030e7c24 */ /* 0x000fe2000f8e021b */
[----:B-1----:R-:W-:Y:S02]  /*29f0*/  ISETP.GE.AND P3, PT, R18, UR52, PT ;  /* 0x0000003412007c0c */ /* 0x002fe4000bf66270 */
        /* <DEDUP_REMOVED lines=26> */
.L_x_958:
[----:B------:R2:W-:Y:S04]  /*2ba0*/  STS.128 [R9+0x18000], RZ ;  /* 0x018000ff09007388 */ /* 0x0005e80000000c00 */
[----:B------:R2:W-:Y:S04]  /*2bb0*/  STS.128 [R9+0x1a000], RZ ;  /* 0x01a000ff09007388 */ /* 0x0005e80000000c00 */
[----:B------:R2:W-:Y:S04]  /*2bc0*/  STS.128 [R9+0x1c000], RZ ;  /* 0x01c000ff09007388 */ /* 0x0005e80000000c00 */
[----:B------:R2:W-:Y:S02]  /*2bd0*/  STS.128 [R9+0x1e000], RZ ;  /* 0x01e000ff09007388 */ /* 0x0005e40000000c00 */
.L_x_959:
[----:B------:R-:W-:Y:S05]  /*2be0*/  BSYNC.RECONVERGENT B0 ;  /* 0x0000000000007941 */ /* 0x000fea0003800200 */
.L_x_957:
        /* <DEDUP_REMOVED lines=40> */
.L_x_961:
[----:B------:R-:W-:Y:S05]  /*2e70*/  BSYNC.RECONVERGENT B0 ;  /* 0x0000000000007941 */ /* 0x000fea0003800200 */
.L_x_960:
[----:B------:R-:W3:Y:S01]  /*2e80*/  LDCU.64 UR8, c[0x0][0x3d8] ;  /* 0x00007b00ff0877ac */ /* 0x000ee20008000a00 */
[----:B------:R-:W-:Y:S01]  /*2e90*/  MOV R21, UR12 ;  /* 0x0000000c00157c02 */ /* 0x000fe20008000f00 */
[----:B------:R-:W-:Y:S01]  /*2ea0*/  BSSY.RECONVERGENT B0, `(.L_x_962) ;  /* 0x000002f000007945 */ /* 0x000fe20003800200 */
[----:B------:R-:W-:-:S03]  /*2eb0*/  UIMAD UR45, UR45, UR12, URZ ;  /* 0x0000000c2d2d72a4 */ /* 0x000fc6000f8e02ff */
[----:B------:R-:W-:Y:S01]  /*2ec0*/  IMAD.WIDE.U32 R20, R21, UR44, R18 ;  /* 0x0000002c15147c25 */ /* 0x000fe2000f8e0012 */
[----:B------:R-:W-:Y:S02]  /*2ed0*/  UIMAD UR45, UR44, UR13, UR45 ;  /* 0x0000000d2c2d72a4 */ /* 0x000fe4000f8e022d */
[----:B--2---:R-:W-:-:S04]  /*2ee0*/  IADD3 R22, P0, PT, R20, UR50, RZ ;  /* 0x0000003214167c10 */ /* 0x004fc8000ff1e0ff */
[----:B------:R-:W-:Y:S01]  /*2ef0*/  IADD3.X R23, PT, PT, R15, UR45, R21, P0, !PT ;  /* 0x0000002d0f177c10 */ /* 0x000fe200087fe415 */
[----:B---3--:R-:W-:Y:S02]  /*2f00*/  IMAD R10, R10, UR8, RZ ;  /* 0x000000080a0a7c24 */ /* 0x008fe4000f8e02ff */
[----:B------:R-:W-:-:S04]  /*2f10*/  IMAD.WIDE.U32 R22, R11, UR8, R22 ;  /* 0x000000080b167c25 */ /* 0x000fc8000f8e0016 */
[----:B------:R-:W-:-:S05]  /*2f20*/  IMAD R21, R11, UR9, R10 ;  /* 0x000000090b157c24 */ /* 0x000fca000f8e020a */
[----:B------:R-:W-:Y:S01]  /*2f30*/  IADD3 R21, PT, PT, R23, R21, RZ ;  /* 0x0000001517157210 */ /* 0x000fe20007ffe0ff */
[----:B------:R-:W-:Y:S06]  /*2f40*/  @P6 BRA `(.L_x_963) ;  /* 0x0000000000806947 */ /* 0x000fec0003800000 */
[----:B------:R-:W2:Y:S01]  /*2f50*/  LDCU UR14, c[0x0][0x440] ;  /* 0x00008800ff0e77ac */ /* 0x000ea20008000800 */
[----:B------:R-:W-:Y:S01]  /*2f60*/  IMAD.MOV.U32 R20, RZ, RZ, R22 ;  /* 0x000000ffff147224 */ /* 0x000fe200078e0016 */
[----:B------:R-:W3:Y:S03]  /*2f70*/  LDCU.64 UR8, c[0x0][0x390] ;  /* 0x00007200ff0877ac */ /* 0x000ee60008000a00 */
[----:B-1--4-:R-:W-:-:S04]  /*2f80*/  IMAD.WIDE.U32 R24, R3, UR12, R20 ;  /* 0x0000000c03187c25 */ /* 0x012fc8000f8e0014 */
        /* <DEDUP_REMOVED lines=28> */
.L_x_963:
[----:B------:R2:W-:Y:S04]  /*3150*/  STS.128 [R9+0x20000], RZ ;  /* 0x020000ff09007388 */ /* 0x0005e80000000c00 */
[----:B------:R2:W-:Y:S04]  /*3160*/  STS.128 [R9+0x22000], RZ ;  /* 0x022000ff09007388 */ /* 0x0005e80000000c00 */
[----:B------:R2:W-:Y:S04]  /*3170*/  STS.128 [R9+0x24000], RZ ;  /* 0x024000ff09007388 */ /* 0x0005e80000000c00 */
[----:B------:R2:W-:Y:S02]  /*3180*/  STS.128 [R9+0x26000], RZ ;  /* 0x026000ff09007388 */ /* 0x0005e40000000c00 */
.L_x_964:
[----:B------:R-:W-:Y:S05]  /*3190*/  BSYNC.RECONVERGENT B0 ;  /* 0x0000000000007941 */ /* 0x000fea0003800200 */
.L_x_962:
[----:B-1--4-:R-:W3:Y:S02]  /*31a0*/  LDC.64 R24, c[0x0][0x528] ;  /* 0x00014a00ff187b82 */ /* 0x012ee40000000a00 */
[----:B---3--:R1:W5:Y:S04]  /*31b0*/  LDG.E.64 R14, desc[UR32][R24.64+0x8] ;  /* 0x00000820180e7981 */ /* 0x008368000c1e1b00 */
[----:B------:R1:W5:Y:S01]  /*31c0*/  LDG.E.64 R10, desc[UR32][R24.64] ;  /* 0x00000020180a7981 */ /* 0x000362000c1e1b00 */
[----:B------:R-:W-:Y:S01]  /*31d0*/  IMAD.U32 R234, RZ, RZ, UR36 ;  /* 0x00000024ffea7e24 */ /* 0x000fe2000f8e00ff */
[----:B------:R-:W-:Y:S01]  /*31e0*/  LOP3.LUT R17, R17, 0x3, RZ, 0xc0, !PT ;  /* 0x0000000311117812 */ /* 0x000fe200078ec0ff */
[----:B------:R-:W-:Y:S01]  /*31f0*/  BSSY.RECONVERGENT B0, `(.L_x_965) ;  /* 0x0000029000007945 */ /* 0x000fe20003800200 */
[----:B------:R-:W3:Y:S02]  /*3200*/  S2R R219, SR_TID.X ;  /* 0x0000000000db7919 */ /* 0x000ee40000002100 */
[----:B------:R-:W-:Y:S01]  /*3210*/  LEA R234, R234, R17, 0x2 ;  /* 0x00000011eaea7211 */ /* 0x000fe200078e10ff */
[----:B------:R1:W-:Y:S04]  /*3220*/  @P5 STS.128 [R9+0x21000], RZ ;  /* 0x021000ff09005388 */ /* 0x0003e80000000c00 */
[----:B------:R1:W-:Y:S04]  /*3230*/  @P5 STS.128 [R9+0x23000], RZ ;  /* 0x023000ff09005388 */ /* 0x0003e80000000c00 */
[----:B------:R1:W-:Y:S04]  /*3240*/  @P5 STS.128 [R9+0x25000], RZ ;  /* 0x025000ff09005388 */ /* 0x0003e80000000c00 */
[----:B------:R1:W-:Y:S01]  /*3250*/  @P5 STS.128 [R9+0x27000], RZ ;  /* 0x027000ff09005388 */ /* 0x0003e20000000c00 */
[----:B------:R-:W-:Y:S05]  /*3260*/  @P5 BRA `(.L_x_966) ;  /* 0x0000000000845947 */ /* 0x000fea0003800000 */
[----:B------:R-:W4:Y:S01]  /*3270*/  LDCU UR14, c[0x0][0x440] ;  /* 0x00008800ff0e77ac */ /* 0x000f220008000800 */
[----:B------:R-:W-:Y:S02]  /*3280*/  IMAD R6, R6, UR12, RZ ;  /* 0x0000000c06067c24 */ /* 0x000fe4000f8e02ff */
[----:B------:R-:W-:Y:S01]  /*3290*/  IMAD.MOV.U32 R20, RZ, RZ, R22 ;  /* 0x000000ffff147224 */ /* 0x000fe200078e0016 */
[----:B------:R-:W2:Y:S01]  /*32a0*/  LDCU.64 UR8, c[0x0][0x390] ;  /* 0x00007200ff0877ac */ /* 0x000ea20008000a00 */
[C---:B------:R-:W-:Y:S02]  /*32b0*/  IMAD R6, R7.reuse, UR13, R6 ;  /* 0x0000000d07067c24 */ /* 0x040fe4000f8e0206 */
[----:B------:R-:W-:-:S04]  /*32c0*/  IMAD.WIDE.U32 R16, R7, UR12, R20 ;  /* 0x0000000c07107c25 */ /* 0x000fc8000f8e0014 */
[----:B------:R-:W-:Y:S01]  /*32d0*/  IMAD.IADD R7, R17, 0x1, R6 ;  /* 0x0000000111077824 */ /* 0x000fe200078e0206 */
[----:B----4-:R-:W-:Y:S02]  /*32e0*/  ISETP.GE.AND P3, PT, R18, UR14, PT ;  /* 0x0000000e12007c0c */ /* 0x010fe4000bf66270 */
        /* <DEDUP_REMOVED lines=25> */
.L_x_966:
[----:B------:R-:W-:Y:S05]  /*3480*/  BSYNC.RECONVERGENT B0 ;  /* 0x0000000000007941 */ /* 0x000fea0003800200 */
.L_x_965:
[C---:B------:R-:W-:Y:S01]  /*3490*/  IMAD.SHL.U32 R12, R0.reuse, 0x2, RZ ;  /* 0x00000002000c7824 */ /* 0x040fe200078e00ff */
[----:B---3--:R-:W-:Y:S01]  /*34a0*/  SHF.R.U32.HI R233, RZ, 0x2, R219 ;  /* 0x00000002ffe97819 */ /* 0x008fe200000116db */
[C---:B----4-:R-:W-:Y:S01]  /*34b0*/  IMAD.SHL.U32 R6, R0.reuse, 0x40, RZ ;  /* 0x0000004000067824 */ /* 0x050fe200078e00ff */
[C---:B------:R-:W-:Y:S01]  /*34c0*/  R2P PR, R0.reuse, 0x6 ;  /* 0x0000000600007804 */ /* 0x040fe20000000000 */
[----:B-12---:R-:W-:Y:S01]  /*34d0*/  IMAD.SHL.U32 R9, R0, 0x20, RZ ;  /* 0x0000002000097824 */ /* 0x006fe200078e00ff */
[----:B------:R-:W-:Y:S01]  /*34e0*/  LOP3.LUT R12, R12, 0x20, RZ, 0xc0, !PT ;  /* 0x000000200c0c7812 */ /* 0x000fe200078ec0ff */
        /* <DEDUP_REMOVED lines=8> */
[----:B------:R-:W-:Y:S01]  /*3570*/  UIMAD UR13, UR24, UR46, UR23 ;  /* 0x0000002e180d72a4 */ /* 0x000fe2000f8e0217 */
[----:B------:R-:W-:Y:S01]  /*3580*/  LOP3.LUT R13, R16, 0x38, R5, 0xf8, !PT ;  /* 0x00000038100d7812 */ /* 0x000fe200078ef805 */
[----:B------:R-:W1:Y:S01]  /*3590*/  LDC R250, c[0x0][0x44c] ;  /* 0x00011300fffa7b82 */ /* 0x000e620000000800 */
[----:B------:R-:W-:Y:S01]  /*35a0*/  LOP3.LUT R7, R8, 0x3800, R7, 0xf8, !PT ;  /* 0x0000380008077812 */ /* 0x000fe200078ef807 */
[----:B------:R-:W-:Y:S01]  /*35b0*/  USHF.L.U32 UR13, UR13, 0x5, URZ ;  /* 0x000000050d0d7899 */ /* 0x000fe200080006ff */
[----:B------:R-:W-:Y:S01]  /*35c0*/  LOP3.LUT R8, R3, 0x1c0, R6, 0xf8, !PT ;  /* 0x000001c003087812 */ /* 0x000fe200078ef806 */
[----:B------:R-:W0:Y:S01]  /*35d0*/  LDGDEPBAR ;  /* 0x00000000000079af */ /* 0x000e220000000000 */
[----:B------:R-:W-:Y:S01]  /*35e0*/  LOP3.LUT R18, R18, 0xc00, R9, 0xf8, !PT ;  /* 0x00000c0012127812 */ /* 0x000fe200078ef809 */
[----:B------:R-:W-:Y:S01]  /*35f0*/  IMAD.SHL.U32 R9, R219, 0x10, RZ ;  /* 0x00000010db097824 */ /* 0x000fe200078e00ff */
[----:B------:R-:W-:Y:S01]  /*3600*/  LOP3.LUT R3, R13, 0x8, R2, 0x78, !PT ;  /* 0x000000080d037812 */ /* 0x000fe200078e7802 */
[----:B------:R-:W-:Y:S01]  /*3610*/  USHF.R.S32.HI UR14, URZ, 0x1f, UR13 ;  /* 0x0000001fff0e7899 */ /* 0x000fe2000801140d */
[----:B------:R-:W-:Y:S01]  /*3620*/  LOP3.LUT R5, R8, 0x38, R5, 0x78, !PT ;  /* 0x0000003808057812 */ /* 0x000fe200078e7805 */
[----:B------:R-:W-:Y:S01]  /*3630*/  IMAD.MOV.U32 R229, RZ, RZ, 0x40 ;  /* 0x00000040ffe57424 */ /* 0x000fe200078e00ff */
[----:B------:R-:W-:Y:S01]  /*3640*/  LOP3.LUT R8, R18, R3, RZ, 0xfc, !PT ;  /* 0x0000000312087212 */ /* 0x000fe200078efcff */
[----:B------:R-:W-:Y:S01]  /*3650*/  IMAD.SHL.U32 R3, R219, 0x40, RZ ;  /* 0x00000040db037824 */ /* 0x000fe200078e00ff */
[----:B------:R-:W-:Y:S01]  /*3660*/  LOP3.LUT R12, R218, 0x38, RZ, 0xc0, !PT ;  /* 0x00000038da0c7812 */ /* 0x000fe200078ec0ff */
[----:B------:R-:W-:Y:S01]  /*3670*/  IMAD.MOV.U32 R227, RZ, RZ, 0x20 ;  /* 0x00000020ffe37424 */ /* 0x000fe200078e00ff */
[----:B------:R-:W-:Y:S01]  /*3680*/  LOP3.LUT R226, R13, 0x8, R0, 0x78, !PT ;  /* 0x000000080de27812 */ /* 0x000fe200078e7800 */
[----:B------:R-:W-:Y:S01]  /*3690*/  IMAD.MOV.U32 R248, RZ, RZ, 0x3f ;  /* 0x0000003ffff87424 */ /* 0x000fe200078e00ff */
[----:B------:R-:W-:Y:S01]  /*36a0*/  LOP3.LUT R2, R3, 0x1c0, RZ, 0xc0, !PT ;  /* 0x000001c003027812 */ /* 0x000fe200078ec0ff */
[----:B------:R-:W-:Y:S01]  /*36b0*/  IMAD.MOV.U32 R247, RZ, RZ, 0x37 ;  /* 0x00000037fff77424 */ /* 0x000fe200078e00ff */
[----:B------:R-:W-:Y:S01]  /*36c0*/  LOP3.LUT R0, R216, 0x200, RZ, 0xc0, !PT ;  /* 0x00000200d8007812 */ /* 0x000fe200078ec0ff */
[----:B------:R-:W-:Y:S01]  /*36d0*/  IMAD.MOV.U32 R252, RZ, RZ, 0x20 ;  /* 0x00000020fffc7424 */ /* 0x000fe200078e00ff */
[----:B------:R-:W-:Y:S01]  /*36e0*/  LOP3.LUT R2, R2, 0x38, R217, 0xf8, !PT ;  /* 0x0000003802027812 */ /* 0x000fe200078ef8d9 */
[----:B------:R-:W-:Y:S01]  /*36f0*/  IMAD.MOV.U32 R251, RZ, RZ, 0x40 ;  /* 0x00000040fffb7424 */ /* 0x000fe200078e00ff */
[----:B------:R-:W-:Y:S01]  /*3700*/  LOP3.LUT R6, R5, 0x200, R6, 0xf8, !PT ;  /* 0x0000020005067812 */ /* 0x000fe200078ef806 */
[----:B------:R-:W-:Y:S01]  /*3710*/  IMAD.MOV.U32 R246, RZ, RZ, 0x4 ;  /* 0x00000004fff67424 */ /* 0x000fe200078e00ff */
[----:B------:R-:W-:-:S02]  /*3720*/  LOP3.LUT R12, R12, 0x20, R233, 0x78, !PT ;  /* 0x000000200c0c7812 */ /* 0x000fc400078e78e9 */
[----:B------:R-:W-:Y:S02]  /*3730*/  CS2R R190, SRZ ;  /* 0x0000000000be7805 */ /* 0x000fe4000001ff00 */
[----:B------:R-:W-:Y:S02]  /*3740*/  LOP3.LUT R5, R3, 0x200, RZ, 0xc0, !PT ;  /* 0x0000020003057812 */ /* 0x000fe400078ec0ff */
[----:B------:R-:W-:Y:S02]  /*3750*/  CS2R R188, SRZ ;  /* 0x0000000000bc7805 */ /* 0x000fe4000001ff00 */
[----:B------:R-:W-:Y:S02]  /*3760*/  SHF.R.U32.HI R17, RZ, 0x1, R219 ;  /* 0x00000001ff117819 */ /* 0x000fe400000116db */
[----:B------:R-:W-:Y:S02]  /*3770*/  CS2R R194, SRZ ;  /* 0x0000000000c27805 */ /* 0x000fe4000001ff00 */
[----:B------:R-:W-:-:S02]  /*3780*/  LOP3.LUT R13, R216, 0xc00, RZ, 0xc0, !PT ;  /* 0x00000c00d80d7812 */ /* 0x000fc400078ec0ff */
[----:B------:R-:W-:Y:S02]  /*3790*/  CS2R R192, SRZ ;  /* 0x0000000000c07805 */ /* 0x000fe4000001ff00 */
[----:B------:R-:W-:Y:S02]  /*37a0*/  LOP3.LUT R226, R7, R226, RZ, 0xfc, !PT ;  /* 0x000000e207e27212 */ /* 0x000fe400078efcff */
        /* <DEDUP_REMOVED lines=11> */
[----:B------:R-:W-:Y:S02]  /*3860*/  LOP3.LUT R12, R13, 0x6, R218, 0xf8, !PT ;  /* 0x000000060d0c7812 */ /* 0x000fe400078ef8da */
[----:B------:R-:W-:Y:S02]  /*3870*/  CS2R R178, SRZ ;  /* 0x0000000000b27805 */ /* 0x000fe4000001ff00 */
[----:B------:R-:W-:Y:S02]  /*3880*/  LOP3.LUT R239, R0, R239, RZ, 0xfc, !PT ;  /* 0x000000ef00ef7212 */ /* 0x000fe400078efcff */
[----:B------:R-:W-:Y:S02]  /*3890*/  CS2R R176, SRZ ;  /* 0x0000000000b07805 */ /* 0x000fe4000001ff00 */
[----:B------:R-:W-:-:S02]  /*38a0*/  LOP3.LUT R0, R7, R220, RZ, 0xfc, !PT ;  /* 0x000000dc07007212 */ /* 0x000fc400078efcff */
[----:B------:R-:W-:Y:S02]  /*38b0*/  CS2R R170, SRZ ;  /* 0x0000000000aa7805 */ /* 0x000fe4000001ff00 */
[----:B------:R-:W-:Y:S02]  /*38c0*/  LOP3.LUT R7, R12, R9, RZ, 0xfc, !PT ;  /* 0x000000090c077212 */ /* 0x000fe400078efcff */
[----:B------:R-:W-:Y:S02]  /*38d0*/  CS2R R168, SRZ ;  /* 0x0000000000a87805 */ /* 0x000fe4000001ff00 */
[----:B-----5:R-:W-:Y:S01]  /*38e0*/  R2UR UR17, R10 ;  /* 0x000000000a1172ca */ /* 0x020fe200000e0000 */
[----:B------:R-:W-:Y:S01]  /*38f0*/  IMAD.U32 R10, RZ, RZ, UR35 ;  /* 0x00000023ff0a7e24 */ /* 0x000fe2000f8e00ff */
[----:B------:R-:W-:Y:S01]  /*3900*/  LOP3.LUT R5, R5, 0x400, R216, 0xf8, !PT ;  /* 0x0000040005057812 */ /* 0x000fe200078ef8d8 */
[----:B------:R2:W-:Y:S01]  /*3910*/  STL [R1+0x4], R7 ;  /* 0x0000040701007387 */ /* 0x0005e20000100800 */
[----:B------:R-:W-:-:S02]  /*3920*/  IADD3 R4, P3, P0, R14, UR13, R4 ;  /* 0x0000000d0e047c10 */ /* 0x000fc4000f87e004 */
[----:B------:R-:W-:Y:S02]  /*3930*/  CS2R R166, SRZ ;  /* 0x0000000000a67805 */ /* 0x000fe4000001ff00 */
[----:B------:R-:W-:Y:S02]  /*3940*/  LOP3.LUT R220, R5, R220, RZ, 0xfc, !PT ;  /* 0x000000dc05dc7212 */ /* 0x000fe400078efcff */
[----:B------:R-:W-:Y:S02]  /*3950*/  CS2R R164, SRZ ;  /* 0x0000000000a47805 */ /* 0x000fe4000001ff00 */
[----:B------:R-:W-:Y:S01]  /*3960*/  IADD3.X R5, PT, PT, R15, UR14, RZ, P3, P0 ;  /* 0x0000000e0f057c10 */ /* 0x000fe20009fe04ff */
[----:B------:R-:W3:Y:S01]  /*3970*/  LDCU UR14, c[0x0][0x590] ;  /* 0x0000b200ff0e77ac */ /* 0x000ee20008000800 */
[----:B------:R-:W-:Y:S02]  /*3980*/  LOP3.LUT P0, RZ, R219, 0x4, RZ, 0xc0, !PT ;  /* 0x00000004dbff7812 */ /* 0x000fe4000780c0ff */
[----:B------:R-:W-:-:S02]  /*3990*/  CS2R R158, SRZ ;  /* 0x00000000009e7805 */ /* 0x000fc4000001ff00 */
[----:B------:R-:W-:Y:S01]  /*39a0*/  R2UR UR15, R11 ;  /* 0x000000000b0f72ca */ /* 0x000fe200000e0000 */
[----:B------:R4:W-:Y:S01]  /*39b0*/  STL [R1], R5 ;  /* 0x0000000501007387 */ /* 0x0009e20000100800 */
[----:B------:R-:W-:Y:S02]  /*39c0*/  SEL R229, R229, 0xffffffc0, !P2 ;  /* 0xffffffc0e5e57807 */ /* 0x000fe40005000000 */
[----:B------:R-:W-:Y:S02]  /*39d0*/  CS2R R156, SRZ ;  /* 0x00000000009c7805 */ /* 0x000fe4000001ff00 */
[----:B------:R-:W-:Y:S01]  /*39e0*/  LEA R226, R226, UR34, 0x1 ;  /* 0x00000022e2e27c11 */ /* 0x000fe2000f8e08ff */
[----:B------:R-:W-:Y:S01]  /*39f0*/  STL [R1+0x8], R238 ;  /* 0x000008ee01007387 */ /* 0x000fe20000100800 */
[----:B------:R-:W-:Y:S02]  /*3a00*/  SEL R227, R227, 0xffffffe0, !P1 ;  /* 0xffffffe0e3e37807 */ /* 0x000fe40004800000 */
[----:B------:R-:W-:-:S02]  /*3a10*/  CS2R R162, SRZ ;  /* 0x0000000000a27805 */ /* 0x000fc4000001ff00 */
[----:B------:R-:W-:Y:S01]  /*3a20*/  LEA R8, R8, UR34, 0x1 ;  /* 0x0000002208087c11 */ /* 0x000fe2000f8e08ff */
[----:B------:R-:W-:Y:S01]  /*3a30*/  IMAD.IADD R224, R229, 0x1, R226 ;  /* 0x00000001e5e07824 */ /* 0x000fe200078e02e2 */
[----:B------:R-:W-:Y:S02]  /*3a40*/  LEA R6, R6, UR34, 0x1 ;  /* 0x0000002206067c11 */ /* 0x000fe4000f8e08ff */
[----:B------:R-:W-:Y:S02]  /*3a50*/  CS2R R160, SRZ ;  /* 0x0000000000a07805 */ /* 0x000fe4000001ff00 */
[----:B------:R-:W-:Y:S02]  /*3a60*/  CS2R R154, SRZ ;  /* 0x00000000009a7805 */ /* 0x000fe4000001ff00 */
[----:B------:R-:W-:Y:S02]  /*3a70*/  CS2R R152, SRZ ;  /* 0x0000000000987805 */ /* 0x000fe4000001ff00 */
[----:B------:R-:W-:-:S02]  /*3a80*/  CS2R R150, SRZ ;  /* 0x0000000000967805 */ /* 0x000fc4000001ff00 */
[----:B------:R-:W-:Y:S02]  /*3a90*/  CS2R R148, SRZ ;  /* 0x0000000000947805 */ /* 0x000fe4000001ff00 */
[----:B--2---:R-:W-:Y:S02]  /*3aa0*/  IADD3 R7, PT, PT, R10, UR37, R237 ;  /* 0x000000250a077c10 */ /* 0x004fe4000fffe0ed */
[----:B------:R-:W-:Y:S02]  /*3ab0*/  CS2R R142, SRZ ;  /* 0x00000000008e7805 */ /* 0x000fe4000001ff00 */
[----:B------:R-:W-:Y:S02]  /*3ac0*/  CS2R R140, SRZ ;  /* 0x00000000008c7805 */ /* 0x000fe4000001ff00 */
[----:B------:R-:W-:Y:S02]  /*3ad0*/  CS2R R146, SRZ ;  /* 0x0000000000927805 */ /* 0x000fe4000001ff00 */
[----:B------:R-:W-:Y:S01]  /*3ae0*/  CS2R R144, SRZ ;  /* 0x0000000000907805 */ /* 0x000fe2000001ff00 */
[----:B------:R-:W-:Y:S01]  /*3af0*/  VIADD R7, R7, -UR39 ;  /* 0x8000002707077c36 */ /* 0x000fe20008000000 */
[----:B------:R-:W-:-:S02]  /*3b00*/  CS2R R138, SRZ ;  /* 0x00000000008a7805 */ /* 0x000fc4000001ff00 */
[----:B------:R-:W-:Y:S02]  /*3b10*/  CS2R R136, SRZ ;  /* 0x0000000000887805 */ /* 0x000fe4000001ff00 */
[----:B------:R-:W-:Y:S02]  /*3b20*/  CS2R R134, SRZ ;  /* 0x0000000000867805 */ /* 0x000fe4000001ff00 */
[----:B------:R-:W-:Y:S01]  /*3b30*/  CS2R R132, SRZ ;  /* 0x0000000000847805 */ /* 0x000fe2000001ff00 */
[----:B----4-:R-:W-:Y:S01]  /*3b40*/  IMAD.MOV.U32 R5, RZ, RZ, 0x10 ;  /* 0x00000010ff057424 */ /* 0x010fe200078e00ff */
[----:B------:R2:W-:Y:S01]  /*3b50*/  STL [R1+0xc], R7 ;  /* 0x00000c0701007387 */ /* 0x0005e20000100800 */
        /* <DEDUP_REMOVED lines=24> */
[----:B--2---:R-:W-:Y:S02]  /*3ce0*/  LOP3.LUT R7, R217, 0x38, RZ, 0xc0, !PT ;  /* 0x00000038d9077812 */ /* 0x004fe400078ec0ff */
[----:B------:R-:W-:Y:S02]  /*3cf0*/  CS2R R36, SRZ ;  /* 0x0000000000247805 */ /* 0x000fe4000001ff00 */
[----:B------:R-:W-:-:S02]  /*3d00*/  CS2R R30, SRZ ;  /* 0x00000000001e7805 */ /* 0x000fc4000001ff00 */
[----:B------:R-:W-:Y:S02]  /*3d10*/  CS2R R28, SRZ ;  /* 0x00000000001c7805 */ /* 0x000fe4000001ff00 */
[C---:B------:R-:W-:Y:S02]  /*3d20*/  LOP3.LUT R5, R7.reuse, 0xc0, RZ, 0xfc, !PT ;  /* 0x000000c007057812 */ /* 0x040fe400078efcff */
[----:B------:R-:W-:Y:S02]  /*3d30*/  CS2R R34, SRZ ;  /* 0x0000000000227805 */ /* 0x000fe4000001ff00 */
[----:B------:R-:W-:Y:S01]  /*3d40*/  LOP3.LUT R5, R7, 0x80, RZ, 0xfc, !PT ;  /* 0x0000008007057812 */ /* 0x000fe200078efcff */
[----:B------:R-:W-:Y:S01]  /*3d50*/  IMAD.WIDE.U32 R4, R4, -0x2daee0ad, RZ ;  /* 0xd2511f5304047825 */ /* 0x000fe200078e00ff */
[----:B------:R-:W-:Y:S02]  /*3d60*/  CS2R R32, SRZ ;  /* 0x0000000000207805 */ /* 0x000fe4000001ff00 */
[----:B------:R-:W-:-:S02]  /*3d70*/  CS2R R26, SRZ ;  /* 0x00000000001a7805 */ /* 0x000fc4000001ff00 */
[----:B------:R-:W-:Y:S02]  /*3d80*/  CS2R R24, SRZ ;  /* 0x0000000000187805 */ /* 0x000fe4000001ff00 */
[----:B------:R-:W-:Y:S01]  /*3d90*/  CS2R R22, SRZ ;  /* 0x0000000000167805 */ /* 0x000fe2000001ff00 */
[----:B------:R2:W-:Y:S01]  /*3da0*/  STL.64 [R1+0x10], R4 ;  /* 0x0000100401007387 */ /* 0x0005e20000100a00 */
[----:B------:R-:W-:Y:S02]  /*3db0*/  CS2R R20, SRZ ;  /* 0x0000000000147805 */ /* 0x000fe4000001ff00 */
[C---:B------:R-:W-:Y:S01]  /*3dc0*/  LOP3.LUT P3, RZ, R219.reuse, 0x2, RZ, 0xc0, !PT ;  /* 0x00000002dbff7812 */ /* 0x040fe2000786c0ff */
[----:B------:R-:W-:Y:S01]  /*3dd0*/  VIADD R222, R8, UR16 ;  /* 0x0000001008de7c36 */ /* 0x000fe20008000000 */
[----:B------:R-:W-:Y:S01]  /*3de0*/  LOP3.LUT P4, RZ, R219, 0x8, RZ, 0xc0, !PT ;  /* 0x00000008dbff7812 */ /* 0x000fe2000788c0ff */
[----:B------:R-:W-:Y:S01]  /*3df0*/  IMAD.IADD R225, R227, 0x1, R226 ;  /* 0x00000001e3e17824 */ /* 0x000fe200078e02e2 */
[----:B------:R-:W-:Y:S01]  /*3e00*/  SHF.R.U32.HI R249, RZ, 0x2, R219 ;  /* 0x00000002fff97819 */ /* 0x000fe200000116db */
[----:B------:R-:W-:Y:S01]  /*3e10*/  VIADD R221, R6, UR16 ;  /* 0x0000001006dd7c36 */ /* 0x000fe20008000000 */
[----:B------:R-:W-:Y:S01]  /*3e20*/  LOP3.LUT R9, R7, 0x40, RZ, 0xfc, !PT ;  /* 0x0000004007097812 */ /* 0x000fe200078efcff */
[----:B------:R-:W-:Y:S01]  /*3e30*/  IMAD.IADD R223, R227, 0x1, R224 ;  /* 0x00000001e3df7824 */ /* 0x000fe200078e02e0 */
[----:B------:R-:W4:Y:S01]  /*3e40*/  LDCU UR8, c[0x0][0x440] ;  /* 0x00008800ff0877ac */ /* 0x000f220008000800 */
[----:B------:R-:W1:Y:S01]  /*3e50*/  LDCU UR9, c[0x0][0x3e0] ;  /* 0x00007c00ff0977ac */ /* 0x000e620008000800 */
[----:B------:R-:W1:Y:S01]  /*3e60*/  LDCU UR12, c[0x0][0x45c] ;  /* 0x00008b80ff0c77ac */ /* 0x000e620008000800 */
[----:B------:R-:W1:Y:S01]  /*3e70*/  LDCU.U8 UR13, c[0x0][0x4f8] ;  /* 0x00009f00ff0d77ac */ /* 0x000e620008000000 */
[----:B---3--:R-:W-:-:S02]  /*3e80*/  USHF.L.U32 UR14, UR14, 0x6, URZ ;  /* 0x000000060e0e7899 */ /* 0x008fc400080006ff */
[----:B------:R-:W-:Y:S02]  /*3e90*/  UIADD3 UR48, UPT, UPT, UR48, 0x40, -UR37 ;  /* 0x0000004030307890 */ /* 0x000fe4000fffe825 */
[----:B------:R-:W-:Y:S02]  /*3ea0*/  USHF.L.U32 UR51, UR51, 0x3, URZ ;  /* 0x0000000333337899 */ /* 0x000fe400080006ff */
[----:B------:R-:W-:Y:S02]  /*3eb0*/  UIADD3 UR44, UPT, UPT, UR17, -0x61c88647, URZ ;  /* 0x9e3779b9112c7890 */ /* 0x000fe4000fffe0ff */
[----:B------:R-:W-:Y:S02]  /*3ec0*/  UIADD3 UR24, UPT, UPT, UR15, -0x4498517b, URZ ;  /* 0xbb67ae850f187890 */ /* 0x000fe4000fffe0ff */
[----:B------:R-:W-:Y:S02]  /*3ed0*/  UIADD3 UR60, UPT, UPT, UR17, 0x3c6ef372, URZ ;  /* 0x3c6ef372113c7890 */ /* 0x000fe4000fffe0ff */
        /* <DEDUP_REMOVED lines=8> */
[----:B-12-4-:R-:W-:-:S12]  /*3f60*/  UIADD3 UR39, UPT, UPT, UR15, 0x646e171e, URZ ;  /* 0x646e171e0f277890 */ /* 0x016fd8000fffe0ff */
.L_x_969:
[----:B------:R-:W0:Y:S01]  /*3f70*/  LDGDEPBAR ;  /* 0x00000000000079af */ /* 0x000e220000000000 */
[----:B------:R-:W-:Y:S01]  /*3f80*/  IMAD.IADD R117, R222, 0x1, R227 ;  /* 0x00000001de757824 */ /* 0x000fe200078e02e3 */
[----:B-----5:R-:W-:Y:S01]  /*3f90*/  FSETP.NEU.FTZ.AND P5, PT, R236, -INF , PT ;  /* 0xff800000ec00780b */ /* 0x020fe20003fbd000 */
[----:B------:R-:W-:Y:S03]  /*3fa0*/  IMAD.IADD R116, R222, 0x1, R229 ;  /* 0x00000001de747824 */ /* 0x000fe600078e02e5 */
[----:B------:R-:W2:Y:S01]  /*3fb0*/  LDL R122, [R1] ;  /* 0x00000000017a7983 */ /* 0x000ea20000100800 */
[----:B------:R-:W-:Y:S01]  /*3fc0*/  SEL R229, R251, 0xffffffc0, !P0 ;  /* 0xffffffc0fbe57807 */ /* 0x000fe20004000000 */
[----:B------:R-:W-:Y:S01]  /*3fd0*/  IMAD.MOV.U32 R214, RZ, RZ, 0x10 ;  /* 0x00000010ffd67424 */ /* 0x000fe200078e00ff */
[----:B------:R-:W-:Y:S01]  /*3fe0*/  FSETP.NEU.FTZ.AND P1, PT, R235, -INF , PT ;  /* 0xff800000eb00780b */ /* 0x000fe20003f3d000 */
[----:B------:R-:W-:Y:S02]  /*3ff0*/  IMAD.IADD R227, R227, 0x1, R116 ;  /* 0x00000001e3e37824 */ /* 0x000fe400078e0274 */
[----:B------:R-:W3:Y:S01]  /*4000*/  LDL.64 R126, [R1+0x10] ;  /* 0x00001000017e7983 */ /* 0x000ee20000100a00 */
[----:B------:R-:W-:Y:S01]  /*4010*/  FMUL.FTZ R123, R235, 1.4426950216293334961 ;  /* 0x3fb8aa3beb7b7820 */ /* 0x000fe20000410000 */
[----:B------:R-:W-:Y:S01]  /*4020*/  SEL R214, R214, 0xfffffff0, !P0 ;  /* 0xfffffff0d6d67807 */ /* 0x000fe20004000000 */
[----:B------:R-:W-:Y:S03]  /*4030*/  VIADD R234, R234, 0xfffffffc ;  /* 0xfffffffceaea7836 */ /* 0x000fe60000000000 */
[----:B------:R-:W4:Y:S01]  /*4040*/  LDL R128, [R1+0xc] ;  /* 0x00000c0001807983 */ /* 0x000f220000100800 */
[----:B------:R-:W-:Y:S01]  /*4050*/  IMAD.U32 R120, RZ, RZ, UR41 ;  /* 0x00000029ff787e24 */ /* 0x000fe2000f8e00ff */
[----:B------:R-:W-:Y:S01]  /*4060*/  UIADD3 UR35, UPT, UPT, UR35, -0x40, URZ ;  /* 0xffffffc023237890 */ /* 0x000fe2000fffe0ff */
[----:B------:R-:W-:Y:S03]  /*4070*/  IMAD.WIDE.U32 R118, R234, -0x326172a9, RZ ;  /* 0xcd9e8d57ea767825 */ /* 0x000fe600078e00ff */
[----:B------:R-:W5:Y:S01]  /*4080*/  LDL R215, [R1+0x4] ;  /* 0x0000040001d77983 */ /* 0x000f620000100800 */
[----:B------:R-:W-:Y:S01]  /*4090*/  USHF.L.U32 UR16, UR41, 0x6, URZ ;  /* 0x0000000629107899 */ /* 0x000fe200080006ff */
[----:B------:R-:W-:Y:S01]  /*40a0*/  SHF.R.U32.HI R121, RZ, 0x7, R219 ;  /* 0x00000007ff797819 */ /* 0x000fe200000116db */
[----:B------:R-:W-:Y:S01]  /*40b0*/  UISETP.GE.AND UP0, UPT, UR35, UR48, UPT ;  /* 0x000000302300728c */ /* 0x000fe2000bf06270 */
[----:B------:R-:W-:Y:S01]  /*40c0*/  LOP3.LUT R213, R217, 0x38, RZ, 0xc0, !PT ;  /* 0x00000038d9d57812 */ /* 0x000fe200078ec0ff */
[----:B------:R-:W-:Y:S02]  /*40d0*/  UIADD3 UR16, UPT, UPT, UR16, 0x40, URZ ;  /* 0x0000004010107890 */ /* 0x000fe4000fffe0ff */
[----:B------:R-:W-:Y:S01]  /*40e0*/  IMAD R121, R120, 0x2, R121 ;  /* 0x0000000278797824 */ /* 0x000fe200078e0279 */
[----:B------:R-:W-:Y:S01]  /*40f0*/  UIADD3 UR36, UPT, UPT, UR36, -0x1, URZ ;  /* 0xffffffff24247890 */ /* 0x000fe2000fffe0ff */
[C---:B------:R-:W-:Y:S01]  /*4100*/  LOP3.LUT R209, R213.reuse, 0xc0, RZ, 0xfc, !PT ;  /* 0x000000c0d5d17812 */ /* 0x040fe200078efcff */
[----:B------:R-:W-:Y:S01]  /*4110*/  UISETP.LT.AND UP0, UPT, UR16, UR37, UP0 ;  /* 0x000000251000728c */ /* 0x000fe20008701270 */
[C---:B------:R-:W-:Y:S02]  /*4120*/  LOP3.LUT R211, R213.reuse, 0x80, RZ, 0xfc, !PT ;  /* 0x00000080d5d37812 */ /* 0x040fe400078efcff */
[----:B------:R-:W-:Y:S03]  /*4130*/  LOP3.LUT R212, R213, 0x40, RZ, 0xfc, !PT ;  /* 0x00000040d5d47812 */ /* 0x000fe600078efcff */
[----:B------:R-:W-:Y:S01]  /*4140*/  PLOP3.LUT P2, PT, PT, PT, UP0, 0x80, 0x8 ;  /* 0x000000000008781c */ /* 0x000fe20003f4f008 */
[----:B------:R-:W-:Y:S01]  /*4150*/  UISETP.GT.AND UP0, UPT, UR36, UR47, UPT ;  /* 0x0000002f2400728c */ /* 0x000fe2000bf04270 */
[----:B------:R-:W-:Y:S04]  /*4160*/  DEPBAR.LE SB0, 0x0 ;  /* 0x000080000000791a */ /* 0x000fe80000000000 */
[----:B------:R-:W-:Y:S06]  /*4170*/  BAR.SYNC.DEFER_BLOCKING 0x0 ;  /* 0x0000000000007b1d */ /* 0x000fec0000010000 */
[----:B------:R-:W-:Y:S06]  /*4180*/  LDSM.16.M88.4 R84, [R222] ;  /* 0x00000000de54783b */ /* 0x000fec0000000200 */
[----:B------:R-:W1:Y:S06]  /*4190*/  LDSM.16.M88.4 R88, [R226+0x18000] ;  /* 0x01800000e258783b */ /* 0x000e6c0000000200 */
[----:B------:R-:W1:Y:S06]  /*41a0*/  LDSM.16.M88.4 R92, [R226+0x18800] ;  /* 0x01880000e25c783b */ /* 0x000e6c0000000200 */
[----:B------:R-:W-:Y:S06]  /*41b0*/  LDSM.16.M88.4 R96, [R117] ;  /* 0x000000007560783b */ /* 0x000fec0000000200 */
[----:B------:R-:W1:Y:S06]  /*41c0*/  LDSM.16.M88.4 R100, [R225+0x18000] ;  /* 0x01800000e164783b */ /* 0x000e6c0000000200 */
[----:B------:R-:W1:Y:S06]  /*41d0*/  LDSM.16.M88.4 R104, [R225+0x18800] ;  /* 0x01880000e168783b */ /* 0x000e6c0000000200 */
[----:B------:R-:W-:Y:S06]  /*41e0*/  LDSM.16.M88.4 R108, [R116] ;  /* 0x00000000746c783b */ /* 0x000fec0000000200 */
[----:B------:R-:W1:Y:S02]  /*41f0*/  LDSM.16.M88.4 R112, [R224+0x18000] ;  /* 0x01800000e070783b */ /* 0x000e640000000200 */
[C---:B-1----:R-:W-:Y:S08]  /*4200*/  HMMA.16816.F32.BF16 R4, R84.reuse, R88, RZ ;  /* 0x000000585404723c */ /* 0x042ff000000418ff */
[C---:B------:R-:W-:Y:S01]  /*4210*/  HMMA.16816.F32.BF16 R8, R84.reuse, R90, RZ ;  /* 0x0000005a5408723c */ /* 0x040fe200000418ff */
[----:B------:R-:W-:Y:S07]  /*4220*/  LDSM.16.M88.4 R88, [R227] ;  /* 0x00000000e358783b */ /* 0x000fee0000000200 */
[C---:B------:R-:W-:Y:S08]  /*4230*/  HMMA.16816.F32.BF16 R12, R84.reuse, R92, RZ ;  /* 0x0000005c540c723c */ /* 0x040ff000000418ff */
[----:B------:R-:W-:Y:S01]  /*4240*/  HMMA.16816.F32.BF16 R16, R84, R94, RZ ;  /* 0x0000005e5410723c */ /* 0x000fe200000418ff */
        /* <DEDUP_REMOVED lines=35> */
[----:B------:R-:W5:Y:S06]  /*4480*/  LDSM.16.M88.4 R88, [R223+0x1a800] ;  /* 0x01a80000df58783b */ /* 0x000f6c0000000200 */
[----:B------:R-:W5:Y:S01]  /*4490*/  LDSM.16.M88.4 R108, [R222+0x4000] ;  /* 0x00400000de6c783b */ /* 0x000f620000000200 */
[C---:B--2---:R-:W-:Y:S05]  /*44a0*/  HMMA.16816.F32.BF16 R4, R92.reuse, R96, R4 ;  /* 0x000000605c04723c */ /* 0x044fea0000041804 */
[----:B------:R-:W-:Y:S02]  /*44b0*/  LOP3.LUT R120, R122, UR17, R119, 0x96, !PT ;  /* 0x000000117a787c12 */ /* 0x000fe4000f8e9677 */
[----:B------:R-:W-:Y:S01]  /*44c0*/  @!P2 LOP3.LUT R122, R218, 0x6, RZ, 0xc0, !PT ;  /* 0x00000006da7aa812 */ /* 0x000fe200078ec0ff */
[C---:B------:R-:W-:Y:S01]  /*44d0*/  HMMA.16816.F32.BF16 R8, R92.reuse, R98, R8 ;  /* 0x000000625c08723c */ /* 0x040fe20000041808 */
[----:B------:R-:W-:Y:S02]  /*44e0*/  LDSM.16.M88.4 R96, [R225+0x1c000] ;  /* 0x01c00000e160783b */ /* 0x000fe40000000200 */
[----:B------:R-:W-:Y:S02]  /*44f0*/  @!P2 LOP3.LUT R122, R122, 0xe0, R233, 0xf8, !PT ;  /* 0x000000e07a7aa812 */ /* 0x000fe400078ef8e9 */
[----:B---3--:R-:W-:Y:S01]  /*4500*/  LOP3.LUT R119, R121, UR15, R127, 0x96, !PT ;  /* 0x0000000f79777c12 */ /* 0x008fe2000f8e967f */
[----:B------:R-:W-:Y:S02]  /*4510*/  IMAD.WIDE.U32 R120, R120, -0x2daee0ad, RZ ;  /* 0xd2511f5378787825 */ /* 0x000fe400078e00ff */
[C---:B-1----:R-:W-:Y:S03]  /*4520*/  HMMA.16816.F32.BF16 R12, R92.reuse, R84, R12 ;  /* 0x000000545c0c723c */ /* 0x042fe6000004180c */
[----:B------:R-:W-:Y:S01]  /*4530*/  IMAD.WIDE.U32 R124, R119, -0x326172a9, RZ ;  /* 0xcd9e8d57777c7825 */ /* 0x000fe200078e00ff */
[----:B------:R-:W-:Y:S03]  /*4540*/  LOP3.LUT R126, R126, UR24, R121, 0x96, !PT ;  /* 0x000000187e7e7c12 */ /* 0x000fe6000f8e9679 */
[----:B------:R-:W-:Y:S01]  /*4550*/  IMAD.U32 R119, RZ, RZ, UR41 ;  /* 0x00000029ff777e24 */ /* 0x000fe2000f8e00ff */
[----:B------:R-:W-:Y:S01]  /*4560*/  HMMA.16816.F32.BF16 R16, R92, R86, R16 ;  /* 0x000000565c10723c */ /* 0x000fe20000041810 */
[----:B------:R-:W1:Y:S02]  /*4570*/  LDSM.16.M88.4 R84, [R226+0x1c800] ;  /* 0x01c80000e254783b */ /* 0x000e640000000200 */
[----:B------:R-:W-:Y:S01]  /*4580*/  IMAD.WIDE.U32 R126, R126, -0x326172a9, RZ ;  /* 0xcd9e8d577e7e7825 */ /* 0x000fe200078e00ff */
[----:B------:R-:W-:Y:S03]  /*4590*/  LOP3.LUT R130, R118, UR44, R125, 0x96, !PT ;  /* 0x0000002c76827c12 */ /* 0x000fe6000f8e967d */
[----:B------:R-:W2:Y:S01]  /*45a0*/  LDSM.16.M88.4 R92, [R117+0x4000] ;  /* 0x00400000755c783b */ /* 0x000ea20000000200 */
[C---:B------:R-:W-:Y:S05]  /*45b0*/  HMMA.16816.F32.BF16 R4, R100.reuse, R104, R4 ;  /* 0x000000686404723c */ /* 0x040fea0000041804 */
[----:B------:R-:W-:Y:S01]  /*45c0*/  IMAD.WIDE.U32 R130, R130, -0x2daee0ad, RZ ;  /* 0xd2511f5382827825 */ /* 0x000fe200078e00ff */
[----:B------:R-:W-:Y:S02]  /*45d0*/  LOP3.LUT R118, R124, UR60, R127, 0x96, !PT ;  /* 0x0000003c7c767c12 */ /* 0x000fe4000f8e967f */
[C---:B------:R-:W-:Y:S01]  /*45e0*/  HMMA.16816.F32.BF16 R8, R100.reuse, R106, R8 ;  /* 0x0000006a6408723c */ /* 0x040fe20000041808 */
[----:B------:R-:W-:Y:S02]  /*45f0*/  LDSM.16.M88.4 R104, [R224+0x1c000] ;  /* 0x01c00000e068783b */ /* 0x000fe40000000200 */
[----:B----4-:R-:W-:Y:S01]  /*4600*/  @!P2 VIADDMNMX R124, R128, -R248, UR37, PT ;  /* 0x00000025807cae46 */ /* 0x010fe2000b8009f8 */
[----:B------:R-:W-:Y:S01]  /*4610*/  @!P2 IMAD R119, R119, 0x40, R122 ;  /* 0x000000407777a824 */ /* 0x000fe200078e027a */
[----:B------:R-:W-:Y:S01]  /*4620*/  LOP3.LUT R121, R120, UR59, R131, 0x96, !PT ;  /* 0x0000003b78797c12 */ /* 0x000fe2000f8e9683 */
[----:B------:R-:W-:Y:S01]  /*4630*/  FMUL.FTZ R120, R236, 1.4426950216293334961 ;  /* 0x3fb8aa3bec787820 */ /* 0x000fe20000410000 */
[----:B------:R-:W-:Y:S01]  /*4640*/  @!P2 VIADDMNMX R122, R128, -R247, UR37, PT ;  /* 0x00000025807aae46 */ /* 0x000fe2000b8009f7 */
[C---:B-----5:R-:W-:Y:S03]  /*4650*/  HMMA.16816.F32.BF16 R12, R100.reuse, R88, R12 ;  /* 0x00000058640c723c */ /* 0x060fe6000004180c */
[----:B------:R-:W-:Y:S01]  /*4660*/  FSEL R120, R120, RZ, P5 ;  /* 0x000000ff78787208 */ /* 0x000fe20002800000 */
[----:B------:R-:W-:Y:S01]  /*4670*/  IMAD.WIDE.U32 R128, R118, -0x2daee0ad, RZ ;  /* 0xd2511f5376807825 */ /* 0x000fe200078e00ff */
[----:B------:R-:W-:Y:S02]  /*4680*/  FSEL R118, R123, RZ, P1 ;  /* 0x000000ff7b767208 */ /* 0x000fe40000800000 */
[CC--:B------:R-:W-:Y:S01]  /*4690*/  @!P2 ISETP.GE.AND P1, PT, R119.reuse, R124.reuse, PT ;  /* 0x0000007c7700a20c */ /* 0x0c0fe20003f26270 */
[----:B------:R-:W-:Y:S01]  /*46a0*/  HMMA.16816.F32.BF16 R16, R100, R90, R16 ;  /* 0x0000005a6410723c */ /* 0x000fe20000041810 */
[----:B------:R-:W3:Y:S02]  /*46b0*/  LDSM.16.M88.4 R88, [R225+0x1c800] ;  /* 0x01c80000e158783b */ /* 0x000ee40000000200 */
[----:B------:R-:W-:Y:S01]  /*46c0*/  @!P2 VIADD R125, R119, 0x1 ;  /* 0x00000001777da836 */ /* 0x000fe20000000000 */
[----:B------:R-:W-:Y:S01]  /*46d0*/  LOP3.LUT R123, R130, UR55, R129, 0x96, !PT ;  /* 0x00000037827b7c12 */ /* 0x000fe2000f8e9681 */
[----:B------:R-:W-:Y:S02]  /*46e0*/  IMAD.WIDE.U32 R130, R121, -0x326172a9, RZ ;  /* 0xcd9e8d5779827825 */ /* 0x000fe400078e00ff */
[----:B------:R-:W4:Y:S01]  /*46f0*/  LDSM.16.M88.4 R100, [R116+0x4000] ;  /* 0x004000007464783b */ /* 0x000f220000000200 */
[C---:B------:R-:W-:Y:S05]  /*4700*/  HMMA.16816.F32.BF16 R4, R108.reuse, R112, R4 ;  /* 0x000000706c04723c */ /* 0x040fea0000041804 */
[----:B------:R-:W-:Y:S01]  /*4710*/  @!P2 ISETP.GE.AND P5, PT, R125, R124, PT ;  /* 0x0000007c7d00a20c */ /* 0x000fe20003fa6270 */
[----:B------:R-:W-:Y:S01]  /*4720*/  IMAD.WIDE.U32 R196, R123, -0x326172a9, RZ ;  /* 0xcd9e8d577bc47825 */ /* 0x000fe200078e00ff */
[----:B------:R-:W-:Y:S01]  /*4730*/  @!P2 ISETP.GE.AND P6, PT, R125, R122, PT ;  /* 0x0000007a7d00a20c */ /* 0x000fe20003fc6270 */
[C---:B------:R-:W-:Y:S01]  /*4740*/  HMMA.16816.F32.BF16 R8, R108.reuse, R114, R8 ;  /* 0x000000726c08723c */ /* 0x040fe20000041808 */
[----:B------:R-:W-:Y:S02]  /*4750*/  LDSM.16.M88.4 R112, [R225+0x1e800] ;  /* 0x01e80000e170783b */ /* 0x000fe40000000200 */
[----:B------:R-:W-:Y:S01]  /*4760*/  LOP3.LUT R126, R126, UR58, R131, 0x96, !PT ;  /* 0x0000003a7e7e7c12 */ /* 0x000fe2000f8e9683 */
[C---:B------:R-:W-:Y:S02]  /*4770*/  @!P2 VIADD R125, R119.reuse, 0x8 ;  /* 0x00000008777da836 */ /* 0x040fe40000000000 */
[C---:B------:R-:W-:Y:S02]  /*4780*/  @!P2 VIADD R121, R119.reuse, 0x9 ;  /* 0x000000097779a836 */ /* 0x040fe40000000000 */
[C---:B-1----:R-:W-:Y:S03]  /*4790*/  HMMA.16816.F32.BF16 R12, R108.reuse, R84, R12 ;  /* 0x000000546c0c723c */ /* 0x042fe6000004180c */
[----:B------:R-:W-:Y:S04]  /*47a0*/  IMAD.WIDE.U32 R200, R126, -0x2daee0ad, RZ ;  /* 0xd2511f537ec87825 */ /* 0x000fe800078e00ff */
[----:B------:R-:W-:Y:S01]  /*47b0*/  @!P2 VIADD R123, R119, 0x11 ;  /* 0x00000011777ba836 */ /* 0x000fe20000000000 */
[----:B------:R-:W-:Y:S01]  /*47c0*/  HMMA.16816.F32.BF16 R16, R108, R86, R16 ;  /* 0x000000566c10723c */ /* 0x000fe20000041810 */
[----:B------:R-:W1:Y:S02]  /*47d0*/  LDSM.16.M88.4 R84, [R224+0x1c800] ;  /* 0x01c80000e054783b */ /* 0x000e640000000200 */
[----:B------:R-:W-:Y:S04]  /*47e0*/  LOP3.LUT R128, R128, UR52, R201, 0x96, !PT ;  /* 0x0000003480807c12 */ /* 0x000fe8000f8e96c9 */
[----:B------:R-:W-:Y:S01]  /*47f0*/  LDSM.16.M88.4 R108, [R223+0x1c000] ;  /* 0x01c00000df6c783b */ /* 0x000fe20000000200 */
[C---:B--2---:R-:W-:Y:S05]  /*4800*/  HMMA.16816.F32.BF16 R4, R92.reuse, R96, R4 ;  /* 0x000000605c04723c */ /* 0x044fea0000041804 */
[----:B------:R-:W-:Y:S03]  /*4810*/  IMAD.WIDE.U32 R128, R128, -0x326172a9, RZ ;  /* 0xcd9e8d5780807825 */ /* 0x000fe600078e00ff */
[C---:B------:R-:W-:Y:S01]  /*4820*/  HMMA.16816.F32.BF16 R8, R92.reuse, R98, R8 ;  /* 0x000000625c08723c */ /* 0x040fe20000041808 */
[----:B------:R-:W2:Y:S02]  /*4830*/  LDSM.16.M88.4 R96, [R227+0x4000] ;  /* 0x00400000e360783b */ /* 0x000ea40000000200 */
[----:B------:R-:W-:Y:S05]  /*4840*/  LOP3.LUT R198, R196, UR50, R129, 0x96, !PT ;  /* 0x00000032c4c67c12 */ /* 0x000fea000f8e9681 */
[C---:B---3--:R-:W-:Y:S03]  /*4850*/  HMMA.16816.F32.BF16 R12, R92.reuse, R88, R12 ;  /* 0x000000585c0c723c */ /* 0x048fe6000004180c */
[----:B------:R-:W-:Y:S05]  /*4860*/  IMAD.WIDE.U32 R198, R198, -0x2daee0ad, RZ ;  /* 0xd2511f53c6c67825 */ /* 0x000fea00078e00ff */
[----:B------:R-:W-:Y:S01]  /*4870*/  HMMA.16816.F32.BF16 R16, R92, R90, R16 ;  /* 0x0000005a5c10723c */ /* 0x000fe20000041810 */
[----:B------:R-:W3:Y:S06]  /*4880*/  LDSM.16.M88.4 R88, [R223+0x1c800] ;  /* 0x01c80000df58783b */ /* 0x000eec0000000200 */
[----:B------:R-:W-:Y:S01]  /*4890*/  LDSM.16.M88.4 R92, [R222+0x6000] ;  /* 0x00600000de5c783b */ /* 0x000fe20000000200 */
[C---:B----4-:R-:W-:Y:S08]  /*48a0*/  HMMA.16816.F32.BF16 R4, R100.reuse, R104, R4 ;  /* 0x000000686404723c */ /* 0x050ff00000041804 */
[C---:B------:R-:W-:Y:S01]  /*48b0*/  HMMA.16816.F32.BF16 R8, R100.reuse, R106, R8 ;  /* 0x0000006a6408723c */ /* 0x040fe20000041808 */
[----:B------:R-:W4:Y:S07]  /*48c0*/  LDSM.16.M88.4 R104, [R226+0x1e000] ;  /* 0x01e00000e268783b */ /* 0x000f2e0000000200 */
[C---:B-1----:R-:W-:Y:S08]  /*48d0*/  HMMA.16816.F32.BF16 R12, R100.reuse, R84, R12 ;  /* 0x00000054640c723c */ /* 0x042ff0000004180c */
[----:B------:R-:W-:Y:S01]  /*48e0*/  HMMA.16816.F32.BF16 R16, R100, R86, R16 ;  /* 0x000000566410723c */ /* 0x000fe20000041810 */
[----:B------:R1:W5:Y:S06]  /*48f0*/  LDSM.16.M88.4 R84, [R226+0x1e800] ;  /* 0x01e80000e254783b */ /* 0x00036c0000000200 */
[----:B------:R-:W-:Y:S01]  /*4900*/  LDSM.16.M88.4 R100, [R117+0x6000] ;  /* 0x006000007564783b */ /* 0x000fe20000000200 */
[C---:B--2---:R-:W-:Y:S08]  /*4910*/  HMMA.16816.F32.BF16 R4, R96.reuse, R108, R4 ;  /* 0x0000006c6004723c */ /* 0x044ff00000041804 */
[C---:B------:R-:W-:Y:S01]  /*4920*/  HMMA.16816.F32.BF16 R8, R96.reuse, R110, R8 ;  /* 0x0000006e6008723c */ /* 0x040fe20000041808 */
[----:B------:R-:W2:Y:S07]  /*4930*/  LDSM.16.M88.4 R108, [R225+0x1e000] ;  /* 0x01e00000e16c783b */ /* 0x000eae0000000200 */
[C---:B---3--:R-:W-:Y:S03]  /*4940*/  HMMA.16816.F32.BF16 R12, R96.reuse, R88, R12 ;  /* 0x00000058600c723c */ /* 0x048fe6000004180c */
[----:B-1----:R-:W-:Y:S05]  /*4950*/  LEA R226, R239, UR4, 0x1 ;  /* 0x00000004efe27c11 */ /* 0x002fea000f8e08ff */
[----:B------:R-:W-:Y:S01]  /*4960*/  HMMA.16816.F32.BF16 R16, R96, R90, R16 ;  /* 0x0000005a6010723c */ /* 0x000fe20000041810 */
[----:B------:R-:W-:Y:S06]  /*4970*/  LDSM.16.M88.4 R88, [R116+0x6000] ;  /* 0x006000007458783b */ /* 0x000fec0000000200 */
[----:B------:R-:W1:Y:S01]  /*4980*/  LDSM.16.M88.4 R96, [R224+0x1e000] ;  /* 0x01e00000e060783b */ /* 0x000e620000000200 */
[C---:B----4-:R-:W-:Y:S08]  /*4990*/  HMMA.16816.F32.BF16 R4, R92.reuse, R104, R4 ;  /* 0x000000685c04723c */ /* 0x050ff00000041804 */
[C---:B------:R-:W-:Y:S08]  /*49a0*/  HMMA.16816.F32.BF16 R8, R92.reuse, R106, R8 ;  /* 0x0000006a5c08723c */ /* 0x040ff00000041808 */
[C---:B-----5:R-:W-:Y:S08]  /*49b0*/  HMMA.16816.F32.BF16 R12, R92.reuse, R84, R12 ;  /* 0x000000545c0c723c */ /* 0x060ff0000004180c */
[----:B------:R-:W-:Y:S01]  /*49c0*/  HMMA.16816.F32.BF16 R16, R92, R86, R16 ;  /* 0x000000565c10723c */ /* 0x000fe20000041810 */
[----:B------:R3:W4:Y:S06]  /*49d0*/  LDSM.16.M88.4 R84, [R224+0x1e800] ;  /* 0x01e80000e054783b */ /* 0x00072c0000000200 */
[----:B------:R5:W-:Y:S01]  /*49e0*/  LDSM.16.M88.4 R92, [R227+0x6000] ;  /* 0x00600000e35c783b */ /* 0x000be20000000200 */
[C---:B--2---:R-:W-:Y:S08]  /*49f0*/  HMMA.16816.F32.BF16 R4, R100.reuse, R108, R4 ;  /* 0x0000006c6404723c */ /* 0x044ff00000041804 */
[C---:B------:R-:W-:Y:S08]  /*4a00*/  HMMA.16816.F32.BF16 R8, R100.reuse, R110, R8 ;  /* 0x0000006e6408723c */ /* 0x040ff00000041808 */
[C---:B------:R-:W-:Y:S03]  /*4a10*/  HMMA.16816.F32.BF16 R12, R100.reuse, R112, R12 ;  /* 0x00000070640c723c */ /* 0x040fe6000004180c */
[--C-:B---3--:R-:W-:Y:S01]  /*4a20*/  IMAD.IADD R224, R229, 0x1, R226.reuse ;  /* 0x00000001e5e07824 */ /* 0x108fe200078e02e2 */
[----:B-----5:R-:W-:Y:S04]  /*4a30*/  SEL R227, R252, 0xffffffe0, !P3 ;  /* 0xffffffe0fce37807 */ /* 0x020fe80005800000 */
[----:B------:R-:W-:Y:S01]  /*4a40*/  HMMA.16816.F32.BF16 R16, R100, R114, R16 ;  /* 0x000000726410723c */ /* 0x000fe20000041810 */
[----:B------:R-:W2:Y:S02]  /*4a50*/  LDSM.16.M88.4 R100, [R223+0x1e000] ;  /* 0x01e00000df64783b */ /* 0x000ea40000000200 */
[C---:B------:R-:W-:Y:S05]  /*4a60*/  IMAD.IADD R225, R227.reuse, 0x1, R226 ;  /* 0x00000001e3e17824 */ /* 0x040fea00078e02e2 */
[C---:B-1----:R-:W-:Y:S08]  /*4a70*/  HMMA.16816.F32.BF16 R4, R88.reuse, R96, R4 ;  /* 0x000000605804723c */ /* 0x042ff00000041804 */
[C---:B------:R-:W-:Y:S08]  /*4a80*/  HMMA.16816.F32.BF16 R8, R88.reuse, R98, R8 ;  /* 0x000000625808723c */ /* 0x040ff00000041808 */
[C---:B----4-:R-:W-:Y:S08]  /*4a90*/  HMMA.16816.F32.BF16 R12, R88.reuse, R84, R12 ;  /* 0x00000054580c723c */ /* 0x050ff0000004180c */
[----:B------:R-:W-:Y:S01]  /*4aa0*/  HMMA.16816.F32.BF16 R16, R88, R86, R16 ;  /* 0x000000565810723c */ /* 0x000fe20000041810 */
[----:B------:R1:W3:Y:S07]  /*4ab0*/  LDSM.16.M88.4 R84, [R223+0x1e800] ;  /* 0x01e80000df54783b */ /* 0x0002ee0000000200 */
[C---:B--2---:R-:W-:Y:S08]  /*4ac0*/  HMMA.16816.F32.BF16 R4, R92.reuse, R100, R4 ;  /* 0x000000645c04723c */ /* 0x044ff00000041804 */
[C---:B------:R-:W-:Y:S03]  /*4ad0*/  HMMA.16816.F32.BF16 R8, R92.reuse, R102, R8 ;  /* 0x000000665c08723c */ /* 0x040fe60000041808 */
[----:B-1----:R-:W-:Y:S08]  /*4ae0*/  IMAD.IADD R223, R227, 0x1, R224 ;  /* 0x00000001e3df7824 */ /* 0x002ff000078e02e0 */
[----:B------:R-:W-:Y:S02]  /*4af0*/  @!P2 FSEL R5, R5, -INF , !P5 ;  /* 0xff8000000505a808 */ /* 0x000fe40006800000 */
[----:B------:R-:W-:Y:S02]  /*4b00*/  @!P2 FSEL R4, R4, -INF , !P1 ;  /* 0xff8000000404a808 */ /* 0x000fe40004800000 */
[----:B------:R-:W-:Y:S02]  /*4b10*/  @!P2 FSEL R7, R7, -INF , !P6 ;  /* 0xff8000000707a808 */ /* 0x000fe40007000000 */
[----:B------:R-:W-:Y:S02]  /*4b20*/  @!P2 ISETP.GE.AND P5, PT, R125, R124, PT ;  /* 0x0000007c7d00a20c */ /* 0x000fe40003fa6270 */
[----:B------:R-:W-:Y:S02]  /*4b30*/  @!P2 ISETP.GE.AND P1, PT, R119, R122, PT ;  /* 0x0000007a7700a20c */ /* 0x000fe40003f26270 */
[----:B------:R-:W-:Y:S02]  /*4b40*/  @!P2 FSEL R8, R8, -INF , !P5 ;  /* 0xff8000000808a808 */ /* 0x000fe40006800000 */
[----:B------:R-:W-:Y:S01]  /*4b50*/  @!P2 FSEL R6, R6, -INF , !P1 ;  /* 0xff8000000606a808 */ /* 0x000fe20004800000 */
[C---:B---3--:R-:W-:Y:S03]  /*4b60*/  HMMA.16816.F32.BF16 R12, R92.reuse, R84, R12 ;  /* 0x000000545c0c723c */ /* 0x048fe6000004180c */
[C---:B------:R-:W-:Y:S01]  /*4b70*/  @!P2 ISETP.GE.AND P6, PT, R121.reuse, R124, PT ;  /* 0x0000007c7900a20c */ /* 0x040fe20003fc6270 */
[----:B------:R-:W-:Y:S01]  /*4b80*/  FFMA.FTZ R131, R8, UR12, -R120 ;  /* 0x0000000c08837c23 */ /* 0x000fe20008010878 */
[-C--:B------:R-:W-:Y:S02]  /*4b90*/  @!P2 ISETP.GE.AND P5, PT, R121, R122.reuse, PT ;  /* 0x0000007a7900a20c */ /* 0x080fe40003fa6270 */
[----:B------:R-:W-:Y:S01]  /*4ba0*/  LOP3.LUT R121, R130, UR54, R197, 0x96, !PT ;  /* 0x0000003682797c12 */ /* 0x000fe2000f8e96c5 */
[----:B------:R-:W-:Y:S03]  /*4bb0*/  HMMA.16816.F32.BF16 R16, R92, R86, R16 ;  /* 0x000000565c10723c */ /* 0x000fe60000041810 */
[----:B------:R-:W-:Y:S01]  /*4bc0*/  @!P2 ISETP.GE.AND P1, PT, R125, R122, PT ;  /* 0x0000007a7d00a20c */ /* 0x000fe20003f26270 */
[----:B------:R-:W-:Y:S01]  /*4bd0*/  @!P2 VIADD R125, R119, 0x10 ;  /* 0x00000010777da836 */ /* 0x000fe20000000000 */
[----:B------:R-:W-:Y:S01]  /*4be0*/  @!P2 FSEL R9, R9, -INF , !P6 ;  /* 0xff8000000909a808 */ /* 0x000fe20007000000 */
[----:B------:R-:W-:Y:S01]  /*4bf0*/  IMAD.WIDE.U32 R126, R121, -0x2daee0ad, RZ ;  /* 0xd2511f53797e7825 */ /* 0x000fe200078e00ff */
[----:B------:R-:W-:Y:S02]  /*4c00*/  @!P2 FSEL R11, R11, -INF , !P5 ;  /* 0xff8000000b0ba808 */ /* 0x000fe40006800000 */
[-C--:B------:R-:W-:Y:S01]  /*4c10*/  @!P2 ISETP.GE.AND P6, PT, R125, R124.reuse, PT ;  /* 0x0000007c7d00a20c */ /* 0x080fe20003fc6270 */
[C---:B------:R-:W-:Y:S01]  /*4c20*/  @!P2 VIADD R121, R119.reuse, 0x18 ;  /* 0x000000187779a836 */ /* 0x040fe20000000000 */
[----:B------:R-:W-:Y:S01]  /*4c30*/  LOP3.LUT R200, R200, UR46, R127, 0x96, !PT ;  /* 0x0000002ec8c87c12 */ /* 0x000fe2000f8e967f */
[----:B------:R-:W-:Y:S01]  /*4c40*/  @!P2 VIADD R119, R119, 0x19 ;  /* 0x000000197777a836 */ /* 0x000fe20000000000 */
[----:B------:R-:W-:Y:S01]  /*4c50*/  @!P2 FSEL R12, R12, -INF , !P6 ;  /* 0xff8000000c0ca808 */ /* 0x000fe20007000000 */
[--C-:B------:R-:W-:Y:S01]  /*4c60*/  FFMA.FTZ R130, R7, UR12, -R118.reuse ;  /* 0x0000000c07827c23 */ /* 0x100fe20008010876 */
[C---:B------:R-:W-:Y:S01]  /*4c70*/  @!P2 ISETP.GE.AND P5, PT, R123.reuse, R124, PT ;  /* 0x0000007c7b00a20c */ /* 0x040fe20003fa6270 */
[----:B------:R-:W-:Y:S01]  /*4c80*/  IMAD.WIDE.U32 R200, R200, -0x326172a9, RZ ;  /* 0xcd9e8d57c8c87825 */ /* 0x000fe200078e00ff */
[-C--:B------:R-:W-:Y:S02]  /*4c90*/  @!P2 ISETP.GE.AND P6, PT, R123, R122.reuse, PT ;  /* 0x0000007a7b00a20c */ /* 0x080fe40003fc6270 */
[----:B------:R-:W-:Y:S02]  /*4ca0*/  @!P2 FSEL R10, R10, -INF , !P1 ;  /* 0xff8000000a0aa808 */ /* 0x000fe40004800000 */
[----:B------:R-:W-:Y:S02]  /*4cb0*/  @!P2 FSEL R13, R13, -INF , !P5 ;  /* 0xff8000000d0da808 */ /* 0x000fe40006800000 */
[----:B------:R-:W-:Y:S01]  /*4cc0*/  @!P2 FSEL R15, R15, -INF , !P6 ;  /* 0xff8000000f0fa808 */ /* 0x000fe20007000000 */
[----:B------:R-:W-:Y:S01]  /*4cd0*/  FFMA.FTZ R197, R10, UR12, -R118 ;  /* 0x0000000c0ac57c23 */ /* 0x000fe20008010876 */
[----:B------:R-:W-:Y:S01]  /*4ce0*/  @!P2 ISETP.GE.AND P1, PT, R125, R122, PT ;  /* 0x0000007a7d00a20c */ /* 0x000fe20003f26270 */
[--C-:B------:R-:W-:Y:S01]  /*4cf0*/  FFMA.FTZ R202, R13, UR12, -R120.reuse ;  /* 0x0000000c0dca7c23 */ /* 0x100fe20008010878 */
[C---:B------:R-:W-:Y:S02]  /*4d00*/  @!P2 ISETP.GE.AND P5, PT, R121.reuse, R124, PT ;  /* 0x0000007c7900a20c */ /* 0x040fe40003fa6270 */
[----:B------:R-:W-:Y:S02]  /*4d10*/  @!P2 ISETP.GE.AND P6, PT, R121, R122, PT ;  /* 0x0000007a7900a20c */ /* 0x000fe40003fc6270 */
[----:B------:R-:W-:Y:S01]  /*4d20*/  LOP3.LUT R121, R128, UR45, R201, 0x96, !PT ;  /* 0x0000002d80797c12 */ /* 0x000fe2000f8e96c9 */
[--C-:B------:R-:W-:Y:S01]  /*4d30*/  FFMA.FTZ R201, R12, UR12, -R120.reuse ;  /* 0x0000000c0cc97c23 */ /* 0x100fe20008010878 */
[----:B------:R-:W-:Y:S02]  /*4d40*/  @!P2 FSEL R14, R14, -INF , !P1 ;  /* 0xff8000000e0ea808 */ /* 0x000fe40004800000 */
[----:B------:R-:W-:Y:S02]  /*4d50*/  @!P2 FSEL R16, R16, -INF , !P5 ;  /* 0xff8000001010a808 */ /* 0x000fe40006800000 */
[----:B------:R-:W-:Y:S01]  /*4d60*/  @!P2 ISETP.GE.AND P1, PT, R119, R124, PT ;  /* 0x0000007c7700a20c */ /* 0x000fe20003f26270 */
[--C-:B------:R-:W-:Y:S01]  /*4d70*/  FFMA.FTZ R124, R5, UR12, -R120.reuse ;  /* 0x0000000c057c7c23 */ /* 0x100fe20008010878 */
[----:B------:R-:W-:Y:S02]  /*4d80*/  @!P2 ISETP.GE.AND P5, PT, R119, R122, PT ;  /* 0x0000007a7700a20c */ /* 0x000fe40003fa6270 */
[----:B------:R-:W-:Y:S02]  /*4d90*/  LOP3.LUT R119, R121, 0xff, RZ, 0xc0, !PT ;  /* 0x000000ff79777812 */ /* 0x000fe400078ec0ff */
[----:B------:R-:W-:Y:S01]  /*4da0*/  @!P2 FSEL R17, R17, -INF , !P1 ;  /* 0xff8000001111a808 */ /* 0x000fe20004800000 */
[----:B------:R-:W-:Y:S01]  /*4db0*/  MUFU.EX2 R124, R124 ;  /* 0x0000007c007c7308 */ /* 0x000fe20000000800 */
[----:B------:R-:W-:Y:S01]  /*4dc0*/  ISETP.LE.U32.AND P1, PT, R119, UR13, PT ;  /* 0x0000000d77007c0c */ /* 0x000fe2000bf23070 */
[----:B------:R-:W-:Y:S01]  /*4dd0*/  FFMA.FTZ R119, R4, UR12, -R120 ;  /* 0x0000000c04777c23 */ /* 0x000fe20008010878 */
[C---:B------:R-:W-:Y:S02]  /*4de0*/  PRMT R122, R121.reuse, 0x7632, R122 ;  /* 0x00007632797a7816 */ /* 0x040fe4000000007a */
[----:B------:R-:W-:Y:S02]  /*4df0*/  LOP3.LUT R123, R121, 0xffff, RZ, 0xc0, !PT ;  /* 0x0000ffff797b7812 */ /* 0x000fe400078ec0ff */
[----:B------:R-:W-:Y:S03]  /*4e00*/  LOP3.LUT R122, R122, 0xff, RZ, 0xc0, !PT ;  /* 0x000000ff7a7a7812 */ /* 0x000fe600078ec0ff */
[----:B------:R-:W1:Y:S01]  /*4e10*/  MUFU.EX2 R119, R119 ;  /* 0x0000007700777308 */ /* 0x000e620000000800 */
[----:B------:R-:W-:Y:S02]  /*4e20*/  SHF.R.U32.HI R123, RZ, 0x8, R123 ;  /* 0x00000008ff7b7819 */ /* 0x000fe4000001167b */
[----:B------:R-:W-:Y:S02]  /*4e30*/  @!P2 FSEL R18, R18, -INF , !P6 ;  /* 0xff8000001212a808 */ /* 0x000fe40007000000 */
[----:B------:R-:W-:Y:S02]  /*4e40*/  ISETP.LE.U32.AND P6, PT, R122, UR13, PT ;  /* 0x0000000d7a007c0c */ /* 0x000fe4000bfc3070 */
[----:B------:R-:W-:Y:S01]  /*4e50*/  LOP3.LUT R122, R123, 0xffff, RZ, 0xc0, !PT ;  /* 0x0000ffff7b7a7812 */ /* 0x000fe200078ec0ff */
[--C-:B------:R-:W-:Y:S01]  /*4e60*/  FFMA.FTZ R205, R18, UR12, -R118.reuse ;  /* 0x0000000c12cd7c23 */ /* 0x100fe20008010876 */
[----:B------:R-:W-:Y:S02]  /*4e70*/  @!P2 FSEL R19, R19, -INF , !P5 ;  /* 0xff8000001313a808 */ /* 0x000fe40006800000 */
[----:B------:R-:W-:Y:S01]  /*4e80*/  ISETP.LE.U32.AND P5, PT, R122, UR13, PT ;  /* 0x0000000d7a007c0c */ /* 0x000fe2000bfa3070 */
[----:B------:R-:W-:Y:S01]  /*4e90*/  FFMA.FTZ R122, R6, UR12, -R118 ;  /* 0x0000000c067a7c23 */ /* 0x000fe20008010876 */
[----:B------:R-:W-:Y:S01]  /*4ea0*/  PRMT R123, R200, 0x7770, RZ ;  /* 0x00007770c87b7816 */ /* 0x000fe200000000ff */
[----:B-1----:R-:W-:Y:S01]  /*4eb0*/  @!P1 FADD.FTZ R119, -R119, -RZ ;  /* 0x800000ff77779221 */ /* 0x002fe20000010100 */
[----:B------:R-:W-:Y:S02]  /*4ec0*/  SHF.R.U32.HI R129, RZ, 0x18, R121 ;  /* 0x00000018ff817819 */ /* 0x000fe40000011679 */
[----:B------:R-:W-:Y:S01]  /*4ed0*/  ISETP.LE.U32.AND P1, PT, R123, UR13, PT ;  /* 0x0000000d7b007c0c */ /* 0x000fe2000bf23070 */
[----:B------:R-:W1:Y:S01]  /*4ee0*/  MUFU.EX2 R122, R122 ;  /* 0x0000007a007a7308 */ /* 0x000e620000000800 */
[----:B------:R-:W-:Y:S02]  /*4ef0*/  ISETP.LE.U32.AND P2, PT, R129, UR13, PT ;  /* 0x0000000d81007c0c */ /* 0x000fe4000bf43070 */
[----:B------:R-:W-:Y:S07]  /*4f00*/  LOP3.LUT R129, R126, UR39, R199, 0x96, !PT ;  /* 0x000000277e817c12 */ /* 0x000fee000f8e96c7 */
[----:B------:R-:W2:Y:S01]  /*4f10*/  MUFU.EX2 R123, R131 ;  /* 0x00000083007b7308 */ /* 0x000ea20000000800 */
[----:B------:R-:W-:Y:S01]  /*4f20*/  FFMA.FTZ R126, R9, UR12, -R120 ;  /* 0x0000000c097e7c23 */ /* 0x000fe20008010878 */
[----:B------:R-:W-:Y:S01]  /*4f30*/  PRMT R127, R200, 0x7771, RZ ;  /* 0x00007771c87f7816 */ /* 0x000fe200000000ff */
[----:B------:R-:W-:Y:S07]  /*4f40*/  @!P5 FADD.FTZ R124, -R124, -RZ ;  /* 0x800000ff7c7cd221 */ /* 0x000fee0000010100 */
[----:B------:R3:W4:Y:S01]  /*4f50*/  MUFU.EX2 R121, R130 ;  /* 0x0000008200797308 */ /* 0x0007220000000800 */
[----:B------:R-:W-:Y:S02]  /*4f60*/  LOP3.LUT R196, R129, 0xff, RZ, 0xc0, !PT ;  /* 0x000000ff81c47812 */ /* 0x000fe400078ec0ff */
[----:B------:R-:W-:Y:S07]  /*4f70*/  ISETP.GT.U32.AND P5, PT, R127, UR13, PT ;  /* 0x0000000d7f007c0c */ /* 0x000fee000bfa4070 */
[----:B------:R-:W5:Y:S01]  /*4f80*/  MUFU.EX2 R126, R126 ;  /* 0x0000007e007e7308 */ /* 0x000f620000000800 */
[----:B------:R-:W-:Y:S01]  /*4f90*/  PRMT R128, R200, 0x7772, RZ ;  /* 0x00007772c8807816 */ /* 0x000fe200000000ff */
[----:B-1----:R-:W-:Y:S01]  /*4fa0*/  @!P6 FADD.FTZ R122, -R122, -RZ ;  /* 0x800000ff7a7ae221 */ /* 0x002fe20000010100 */
[----:B------:R-:W-:Y:S02]  /*4fb0*/  PRMT R125, R200, 0x7773, RZ ;  /* 0x00007773c87d7816 */ /* 0x000fe400000000ff */
[----:B------:R-:W-:Y:S01]  /*4fc0*/  ISETP.GT.U32.AND P6, PT, R128, UR13, PT ;  /* 0x0000000d80007c0c */ /* 0x000fe2000bfc4070 */
[----:B--2---:R-:W-:Y:S01]  /*4fd0*/  @!P1 FADD.FTZ R123, -R123, -RZ ;  /* 0x800000ff7b7b9221 */ /* 0x004fe20000010100 */
[----:B------:R-:W-:Y:S01]  /*4fe0*/  ISETP.LE.U32.AND P1, PT, R196, UR13, PT ;  /* 0x0000000dc4007c0c */ /* 0x000fe2000bf23070 */
[--C-:B------:R-:W-:Y:S01]  /*4ff0*/  FFMA.FTZ R196, R14, UR12, -R118.reuse ;  /* 0x0000000c0ec47c23 */ /* 0x100fe20008010876 */
[----:B------:R-:W-:Y:S01]  /*5000*/  FFMA.FTZ R128, R11, UR12, -R118 ;  /* 0x0000000c0b807c23 */ /* 0x000fe20008010876 */
[----:B---3--:R-:W-:Y:S01]  /*5010*/  PRMT R130, R129, 0x7632, R130 ;  /* 0x0000763281827816 */ /* 0x008fe20000000082 */
[----:B----4-:R-:W-:Y:S01]  /*5020*/  @!P2 FADD.FTZ R121, -R121, -RZ ;  /* 0x800000ff7979a221 */ /* 0x010fe20000010100 */
[----:B------:R-:W-:Y:S01]  /*5030*/  ISETP.GT.U32.AND P2, PT, R125, UR13, PT ;  /* 0x0000000d7d007c0c */ /* 0x000fe2000bf44070 */
[--C-:B------:R-:W-:Y:S01]  /*5040*/  FFMA.FTZ R131, R15, UR12, -R118.reuse ;  /* 0x0000000c0f837c23 */ /* 0x100fe20008010876 */
[----:B------:R-:W1:Y:S01]  /*5050*/  MUFU.EX2 R125, R197 ;  /* 0x000000c5007d7308 */ /* 0x000e620000000800 */
[----:B------:R-:W-:Y:S01]  /*5060*/  LOP3.LUT R130, R130, 0xff, RZ, 0xc0, !PT ;  /* 0x000000ff82827812 */ /* 0x000fe200078ec0ff */
[----:B-----5:R-:W-:Y:S01]  /*5070*/  @P5 FADD.FTZ R126, -R126, -RZ ;  /* 0x800000ff7e7e5221 */ /* 0x020fe20000010100 */
[----:B------:R-:W-:Y:S07]  /*5080*/  LOP3.LUT R127, R129, 0xffff, RZ, 0xc0, !PT ;  /* 0x0000ffff817f7812 */ /* 0x000fee00078ec0ff */
[----:B------:R-:W2:Y:S01]  /*5090*/  MUFU.EX2 R196, R196 ;  /* 0x000000c400c47308 */ /* 0x000ea20000000800 */
[----:B------:R-:W-:Y:S01]  /*50a0*/  ISETP.LE.U32.AND P5, PT, R130, UR13, PT ;  /* 0x0000000d82007c0c */ /* 0x000fe2000bfa3070 */
[----:B------:R-:W-:Y:S01]  /*50b0*/  FFMA.FTZ R118, R19, UR12, -R118 ;  /* 0x0000000c13767c23 */ /* 0x000fe20008010876 */
[----:B------:R-:W-:Y:S07]  /*50c0*/  SHF.R.U32.HI R127, RZ, 0x8, R127 ;  /* 0x00000008ff7f7819 */ /* 0x000fee000001167f */
[----:B------:R-:W3:Y:S01]  /*50d0*/  MUFU.EX2 R128, R128 ;  /* 0x0000008000807308 */ /* 0x000ee20000000800 */
[----:B------:R-:W-:Y:S02]  /*50e0*/  SHF.R.U32.HI R129, RZ, 0x18, R129 ;  /* 0x00000018ff817819 */ /* 0x000fe40000011681 */
[----:B------:R-:W-:Y:S07]  /*50f0*/  LOP3.LUT R130, R127, 0xffff, RZ, 0xc0, !PT ;  /* 0x0000ffff7f827812 */ /* 0x000fee00078ec0ff */
[----:B------:R-:W-:Y:S01]  /*5100*/  MUFU.EX2 R131, R131 ;  /* 0x0000008300837308 */ /* 0x000fe20000000800 */
[----:B------:R-:W-:Y:S01]  /*5110*/  F2FP.RELU.BF16.F32.PACK_AB R208, R124, R119 ;  /* 0x000000777cd0723e */ /* 0x000fe200000018ff */
[----:B-1----:R-:W-:Y:S01]  /*5120*/  @P6 FADD.FTZ R125, -R125, -RZ ;  /* 0x800000ff7d7d6221 */ /* 0x002fe20000010100 */
[----:B------:R-:W-:Y:S07]  /*5130*/  PRMT R197, R198, 0x7772, RZ ;  /* 0x00007772c6c57816 */ /* 0x000fee00000000ff */
[----:B------:R-:W-:Y:S01]  /*5140*/  MUFU.EX2 R127, R201 ;  /* 0x000000c9007f7308 */ /* 0x000fe20000000800 */
[----:B------:R-:W-:Y:S01]  /*5150*/  ISETP.LE.U32.AND P6, PT, R130, UR13, PT ;  /* 0x0000000d82007c0c */ /* 0x000fe2000bfc3070 */
[----:B--2---:R-:W-:Y:S01]  /*5160*/  @!P5 FADD.FTZ R196, -R196, -RZ ;  /* 0x800000ffc4c4d221 */ /* 0x004fe20000010100 */
[----:B------:R-:W-:Y:S07]  /*5170*/  ISETP.GT.U32.AND P5, PT, R197, UR13, PT ;  /* 0x0000000dc5007c0c */ /* 0x000fee000bfa4070 */
[----:B------:R-:W1:Y:S01]  /*5180*/  MUFU.EX2 R130, R202 ;  /* 0x000000ca00827308 */ /* 0x000e620000000800 */
[----:B------:R-:W-:Y:S01]  /*5190*/  LEA R197, R215, UR4, 0x1 ;  /* 0x00000004d7c57c11 */ /* 0x000fe2000f8e08ff */
[----:B---3--:R-:W-:Y:S01]  /*51a0*/  @P2 FADD.FTZ R128, -R128, -RZ ;  /* 0x800000ff80802221 */ /* 0x008fe20000010100 */
[----:B------:R-:W-:Y:S01]  /*51b0*/  ISETP.LE.U32.AND P2, PT, R129, UR13, PT ;  /* 0x0000000d81007c0c */ /* 0x000fe2000bf43070 */
[----:B------:R-:W-:Y:S01]  /*51c0*/  FFMA.FTZ R129, R16, UR12, -R120 ;  /* 0x0000000c10817c23 */ /* 0x000fe20008010878 */
[----:B------:R-:W-:Y:S01]  /*51d0*/  F2FP.RELU.BF16.F32.PACK_AB R206, R121, R122 ;  /* 0x0000007a79ce723e */ /* 0x000fe200000018ff */
[----:B------:R-:W-:Y:S01]  /*51e0*/  IMAD.IADD R204, R197, 0x1, R214 ;  /* 0x00000001c5cc7824 */ /* 0x000fe200078e02d6 */
[----:B------:R-:W-:Y:S01]  /*51f0*/  F2FP.RELU.BF16.F32.PACK_AB R203, R126, R123 ;  /* 0x0000007b7ecb723e */ /* 0x000fe200000018ff */
[----:B------:R-:W-:Y:S01]  /*5200*/  STS [R197+0x2a000], R208 ;  /* 0x02a000d0c5007388 */ /* 0x000fe20000000800 */
[C---:B------:R-:W-:Y:S01]  /*5210*/  PRMT R200, R198.reuse, 0x7770, RZ ;  /* 0x00007770c6c87816 */ /* 0x040fe200000000ff */
[----:B------:R-:W-:Y:S01]  /*5220*/  FFMA.FTZ R120, R17, UR12, -R120 ;  /* 0x0000000c11787c23 */ /* 0x000fe20008010878 */
[C---:B------:R-:W-:Y:S03]  /*5230*/  PRMT R199, R198.reuse, 0x7771, RZ ;  /* 0x00007771c6c77816 */ /* 0x040fe600000000ff */
[----:B------:R-:W-:Y:S01]  /*5240*/  STS [R197+0x2a400], R206 ;  /* 0x02a400cec5007388 */ /* 0x000fe20000000800 */
[----:B------:R-:W-:Y:S01]  /*5250*/  PRMT R198, R198, 0x7773, RZ ;  /* 0x00007773c6c67816 */ /* 0x000fe200000000ff */
[----:B-1----:R-:W-:Y:S01]  /*5260*/  @!P6 FADD.FTZ R130, -R130, -RZ ;  /* 0x800000ff8282e221 */ /* 0x002fe20000010100 */
[----:B------:R-:W-:Y:S03]  /*5270*/  @!P1 FADD.FTZ R127, -R127, -RZ ;  /* 0x800000ff7f7f9221 */ /* 0x000fe60000010100 */
[----:B------:R1:W-:Y:S01]  /*5280*/  STS [R204+0x2a000], R203 ;  /* 0x02a000cbcc007388 */ /* 0x0003e20000000800 */
[----:B------:R-:W-:Y:S01]  /*5290*/  @!P2 FADD.FTZ R131, -R131, -RZ ;  /* 0x800000ff8383a221 */ /* 0x000fe20000010100 */
[----:B------:R-:W-:Y:S01]  /*52a0*/  ISETP.GT.U32.AND P6, PT, R199, UR13, PT ;  /* 0x0000000dc7007c0c */ /* 0x000fe2000bfc4070 */
[C---:B------:R-:W-:Y:S01]  /*52b0*/  VIADD R202, R197.reuse, 0x2a000 ;  /* 0x0002a000c5ca7836 */ /* 0x040fe20000000000 */
[----:B------:R-:W-:Y:S01]  /*52c0*/  ISETP.LE.U32.AND P1, PT, R200, UR13, PT ;  /* 0x0000000dc8007c0c */ /* 0x000fe2000bf23070 */
[----:B------:R-:W2:Y:S01]  /*52d0*/  MUFU.EX2 R199, R129 ;  /* 0x0000008100c77308 */ /* 0x000ea20000000800 */
[----:B------:R-:W-:Y:S01]  /*52e0*/  ISETP.GT.U32.AND P2, PT, R198, UR13, PT ;  /* 0x0000000dc6007c0c */ /* 0x000fe2000bf44070 */
[----:B------:R-:W-:Y:S01]  /*52f0*/  VIADD R201, R197, 0x2a020 ;  /* 0x0002a020c5c97836 */ /* 0x000fe20000000000 */
[----:B------:R-:W-:Y:S07]  /*5300*/  F2FP.RELU.BF16.F32.PACK_AB R207, R128, R125 ;  /* 0x0000007d80cf723e */ /* 0x000fee00000018ff */
[----:B------:R-:W3:Y:S01]  /*5310*/  MUFU.EX2 R200, R120 ;  /* 0x0000007800c87308 */ /* 0x000ee20000000800 */
[----:B------:R-:W-:Y:S01]  /*5320*/  @P4 VIADD R201, R202, 0xffffffe0 ;  /* 0xffffffe0cac94836 */ /* 0x000fe20000000000 */
[----:B------:R-:W-:Y:S08]  /*5330*/  F2FP.RELU.BF16.F32.PACK_AB R202, R131, R196 ;  /* 0x000000c483ca723e */ /* 0x000ff000000018ff */
[----:B------:R-:W4:Y:S01]  /*5340*/  MUFU.EX2 R129, R118 ;  /* 0x0000007600817308 */ /* 0x000f220000000800 */
[----:B------:R-:W-:Y:S01]  /*5350*/  F2FP.RELU.BF16.F32.PACK_AB R210, R130, R127 ;  /* 0x0000007f82d2723e */ /* 0x000fe200000018ff */
[----:B------:R5:W-:Y:S08]  /*5360*/  STS [R204+0x2a400], R207 ;  /* 0x02a400cfcc007388 */ /* 0x000bf00000000800 */
[----:B------:R-:W1:Y:S01]  /*5370*/  MUFU.EX2 R198, R205 ;  /* 0x000000cd00c67308 */ /* 0x000e620000000800 */
[----:B--2---:R-:W-:Y:S01]  /*5380*/  @!P1 FADD.FTZ R199, -R199, -RZ ;  /* 0x800000ffc7c79221 */ /* 0x004fe20000010100 */
[----:B------:R-:W-:Y:S01]  /*5390*/  STS [R201], R210 ;  /* 0x000000d2c9007388 */ /* 0x000fe20000000800 */
[----:B---3--:R-:W-:Y:S05]  /*53a0*/  @P6 FADD.FTZ R200, -R200, -RZ ;  /* 0x800000ffc8c86221 */ /* 0x008fea0000010100 */
[----:B------:R2:W-:Y:S01]  /*53b0*/  STS [R201+0x400], R202 ;  /* 0x000400cac9007388 */ /* 0x0005e20000000800 */
[----:B------:R-:W-:Y:S01]  /*53c0*/  LEA R120, R0, UR4, 0x1 ;  /* 0x0000000400787c11 */ /* 0x000fe2000f8e08ff */
[----:B----4-:R-:W-:Y:S01]  /*53d0*/  @P2 FADD.FTZ R129, -R129, -RZ ;  /* 0x800000ff81812221 */ /* 0x010fe20000010100 */
[----:B------:R-:W-:Y:S01]  /*53e0*/  IMAD.IADD R118, R214, 0x1, R201 ;  /* 0x00000001d6767824 */ /* 0x000fe200078e02c9 */
[----:B------:R-:W-:Y:S02]  /*53f0*/  FSETP.GE.FTZ.AND P2, PT, R119, RZ, PT ;  /* 0x000000ff7700720b */ /* 0x000fe40003f56000 */
[----:B------:R-:W-:Y:S02]  /*5400*/  IMAD.IADD R117, R120, 0x1, R227 ;  /* 0x0000000178757824 */ /* 0x000fe400078e02e3 */
[----:B-1----:R-:W-:Y:S01]  /*5410*/  @P5 FADD.FTZ R198, -R198, -RZ ;  /* 0x800000ffc6c65221 */ /* 0x002fe20000010100 */
[----:B------:R-:W-:Y:S02]  /*5420*/  F2FP.RELU.BF16.F32.PACK_AB R205, R200, R199 ;  /* 0x000000c7c8cd723e */ /* 0x000fe400000018ff */
[----:B------:R-:W-:Y:S02]  /*5430*/  FSETP.GE.FTZ.AND P6, PT, R127, RZ, PT ;  /* 0x000000ff7f00720b */ /* 0x000fe40003fd6000 */
[----:B------:R-:W-:Y:S01]  /*5440*/  F2FP.RELU.BF16.F32.PACK_AB R203, R129, R198 ;  /* 0x000000c681cb723e */ /* 0x000fe200000018ff */
[----:B------:R1:W-:Y:S01]  /*5450*/  STS [R118], R205 ;  /* 0x000000cd76007388 */ /* 0x0003e20000000800 */
[----:B------:R-:W-:Y:S01]  /*5460*/  FSETP.GE.FTZ.AND P5, PT, R130, RZ, PT ;  /* 0x000000ff8200720b */ /* 0x000fe20003fb6000 */
[----:B-----5:R-:W-:Y:S04]  /*5470*/  IMAD.U32 R204, RZ, RZ, UR10 ;  /* 0x0000000affcc7e24 */ /* 0x020fe8000f8e00ff */
[----:B------:R3:W-:Y:S06]  /*5480*/  STS [R118+0x400], R203 ;  /* 0x000400cb76007388 */ /* 0x0007ec0000000800 */
[----:B------:R-:W-:Y:S01]  /*5490*/  LDSM.16.M88.4 R84, [R120+0x10000] ;  /* 0x010000007854783b */ /* 0x000fe20000000200 */
[C---:B--2---:R-:W-:Y:S05]  /*54a0*/  LEA R202, P1, R237.reuse, R204, 0x2 ;  /* 0x000000ccedca7211 */ /* 0x044fea00078210ff */
[----:B------:R-:W2:Y:S06]  /*54b0*/  LDSM.16.M88.4 R88, [R226+0x20000] ;  /* 0x02000000e258783b */ /* 0x000eac0000000200 */
[----:B------:R-:W4:Y:S01]  /*54c0*/  LDSM.16.M88.4 R92, [R226+0x20800] ;  /* 0x02080000e25c783b */ /* 0x000f220000000200 */
[----:B-1----:R-:W-:Y:S05]  /*54d0*/  IMAD.U32 R205, RZ, RZ, UR11 ;  /* 0x0000000bffcd7e24 */ /* 0x002fea000f8e00ff */
[----:B------:R-:W-:Y:S01]  /*54e0*/  LDSM.16.M88.4 R96, [R117+0x10000] ;  /* 0x010000007560783b */ /* 0x000fe20000000200 */
[----:B---3--:R-:W-:Y:S01]  /*54f0*/  IMAD.IADD R118, R120, 0x1, R229 ;  /* 0x0000000178767824 */ /* 0x008fe200078e02e5 */
[----:B------:R-:W-:Y:S04]  /*5500*/  LEA.HI.X R203, R237, R205, RZ, 0x2, P1 ;  /* 0x000000cdedcb7211 */ /* 0x000fe800008f14ff */
[----:B------:R-:W1:Y:S01]  /*5510*/  LDSM.16.M88.4 R100, [R225+0x20000] ;  /* 0x02000000e164783b */ /* 0x000e620000000200 */
[----:B------:R-:W-:Y:S01]  /*5520*/  IMAD.IADD R116, R227, 0x1, R118 ;  /* 0x00000001e3747824 */ /* 0x000fe200078e0276 */
[----:B------:R-:W-:Y:S04]  /*5530*/  FSETP.GE.FTZ.AND P1, PT, R124, RZ, PT ;  /* 0x000000ff7c00720b */ /* 0x000fe80003f36000 */
[----:B------:R-:W3:Y:S06]  /*5540*/  LDG.E R201, desc[UR32][R202.64] ;  /* 0x00000020cac97981 */ /* 0x000eec000c1e1900 */
[----:B------:R-:W5:Y:S06]  /*5550*/  LDSM.16.M88.4 R104, [R225+0x20800] ;  /* 0x02080000e168783b */ /* 0x000f6c0000000200 */
[----:B------:R-:W-:Y:S01]  /*5560*/  LDSM.16.M88.4 R108, [R224+0x20000] ;  /* 0x02000000e06c783b */ /* 0x000fe20000000200 */
[C---:B--2---:R-:W-:Y:S05]  /*5570*/  HMMA.16816.F32.BF16 R4, R84.reuse, R88, RZ ;  /* 0x000000585404723c */ /* 0x044fea00000418ff */
[----:B------:R-:W-:Y:S03]  /*5580*/  LDSM.16.M88.4 R112, [R226+0x22000] ;  /* 0x02200000e270783b */ /* 0x000fe60000000200 */
[C---:B------:R-:W-:Y:S03]  /*5590*/  HMMA.16816.F32.BF16 R8, R84.reuse, R90, RZ ;  /* 0x0000005a5408723c */ /* 0x040fe600000418ff */
[----:B------:R2:W2:Y:S06]  /*55a0*/  LDG.E R202, desc[UR32][R202.64+0x20] ;  /* 0x00002020caca7981 */ /* 0x0004ac000c1e1900 */
[----:B------:R-:W5:Y:S01]  /*55b0*/  LDSM.16.M88.4 R88, [R118+0x10000] ;  /* 0x010000007658783b */ /* 0x000f620000000200 */
[C---:B----4-:R-:W-:Y:S08]  /*55c0*/  HMMA.16816.F32.BF16 R12, R84.reuse, R92, RZ ;  /* 0x0000005c540c723c */ /* 0x050ff000000418ff */
[----:B------:R-:W-:Y:S01]  /*55d0*/  HMMA.16816.F32.BF16 R16, R84, R94, RZ ;  /* 0x0000005e5410723c */ /* 0x000fe200000418ff */
[----:B------:R-:W4:Y:S06]  /*55e0*/  LDSM.16.M88.4 R84, [R224+0x20800] ;  /* 0x02080000e054783b */ /* 0x000f2c0000000200 */
[----:B------:R-:W-:Y:S01]  /*55f0*/  LDSM.16.M88.4 R92, [R116+0x10000] ;  /* 0x01000000745c783b */ /* 0x000fe20000000200 */
[C---:B-1----:R-:W-:Y:S08]  /*5600*/  HMMA.16816.F32.BF16 R4, R96.reuse, R100, R4 ;  /* 0x000000646004723c */ /* 0x042ff00000041804 */
[C---:B------:R-:W-:Y:S01]  /*5610*/  HMMA.16816.F32.BF16 R8, R96.reuse, R102, R8 ;  /* 0x000000666008723c */ /* 0x040fe20000041808 */
[----:B------:R-:W1:Y:S07]  /*5620*/  LDSM.16.M88.4 R100, [R223+0x20000] ;  /* 0x02000000df64783b */ /* 0x000e6e0000000200 */
[C---:B-----5:R-:W-:Y:S08]  /*5630*/  HMMA.16816.F32.BF16 R12, R96.reuse, R104, R12 ;  /* 0x00000068600c723c */ /* 0x060ff0000004180c */
[----:B------:R-:W-:Y:S01]  /*5640*/  HMMA.16816.F32.BF16 R16, R96, R106, R16 ;  /* 0x0000006a6010723c */ /* 0x000fe20000041810 */
[----:B------:R-:W5:Y:S06]  /*5650*/  LDSM.16.M88.4 R96, [R223+0x20800] ;  /* 0x02080000df60783b */ /* 0x000f6c0000000200 */
[----:B------:R-:W5:Y:S01]  /*5660*/  LDSM.16.M88.4 R104, [R120+0x12000] ;  /* 0x012000007868783b */ /* 0x000f620000000200 */
[C---:B------:R-:W-:Y:S08]  /*5670*/  HMMA.16816.F32.BF16 R4, R88.reuse, R108, R4 ;  /* 0x0000006c5804723c */ /* 0x040ff00000041804 */
[C---:B------:R-:W-:Y:S01]  /*5680*/  HMMA.16816.F32.BF16 R8, R88.reuse, R110, R8 ;  /* 0x0000006e5808723c */ /* 0x040fe20000041808 */
[----:B------:R-:W-:Y:S07]  /*5690*/  LDSM.16.M88.4 R108, [R225+0x22000] ;  /* 0x02200000e16c783b */ /* 0x000fee0000000200 */
[C---:B----4-:R-:W-:Y:S08]  /*56a0*/  HMMA.16816.F32.BF16 R12, R88.reuse, R84, R12 ;  /* 0x00000054580c723c */ /* 0x050ff0000004180c */
[----:B------:R-:W-:Y:S01]  /*56b0*/  HMMA.16816.F32.BF16 R16, R88, R86, R16 ;  /* 0x000000565810723c */ /* 0x000fe20000041810 */
[----:B------:R-:W4:Y:S06]  /*56c0*/  LDSM.16.M88.4 R84, [R226+0x22800] ;  /* 0x02280000e254783b */ /* 0x000f2c0000000200 */
[----:B------:R-:W4:Y:S01]  /*56d0*/  LDSM.16.M88.4 R88, [R117+0x12000] ;  /* 0x012000007558783b */ /* 0x000f220000000200 */
[C---:B-1----:R-:W-:Y:S08]  /*56e0*/  HMMA.16816.F32.BF16 R4, R92.reuse, R100, R4 ;  /* 0x000000645c04723c */ /* 0x042ff00000041804 */
[C---:B------:R-:W-:Y:S01]  /*56f0*/  HMMA.16816.F32.BF16 R8, R92.reuse, R102, R8 ;  /* 0x000000665c08723c */ /* 0x040fe20000041808 */
[----:B------:R-:W-:Y:S07]  /*5700*/  LDSM.16.M88.4 R100, [R224+0x22000] ;  /* 0x02200000e064783b */ /* 0x000fee0000000200 */
[C---:B-----5:R-:W-:Y:S08]  /*5710*/  HMMA.16816.F32.BF16 R12, R92.reuse, R96, R12 ;  /* 0x000000605c0c723c */ /* 0x060ff0000004180c */
[----:B------:R-:W-:Y:S01]  /*5720*/  HMMA.16816.F32.BF16 R16, R92, R98, R16 ;  /* 0x000000625c10723c */ /* 0x000fe20000041810 */
[----:B------:R-:W1:Y:S06]  /*5730*/  LDSM.16.M88.4 R92, [R225+0x22800] ;  /* 0x02280000e15c783b */ /* 0x000e6c0000000200 */
        /* <DEDUP_REMOVED lines=15> */
[C---:B-----5:R-:W-:Y:S08]  /*5830*/  HMMA.16816.F32.BF16 R4, R96.reuse, R100, R4 ;  /* 0x000000646004723c */ /* 0x060ff00000041804 */
[C---:B------:R-:W-:Y:S01]  /*5840*/  HMMA.16816.F32.BF16 R8, R96.reuse, R102, R8 ;  /* 0x000000666008723c */ /* 0x040fe20000041808 */
[----:B------:R-:W-:Y:S07]  /*5850*/  LDSM.16.M88.4 R100, [R225+0x24000] ;  /* 0x02400000e164783b */ /* 0x000fee0000000200 */
[C---:B----4-:R-:W-:Y:S08]  /*5860*/  HMMA.16816.F32.BF16 R12, R96.reuse, R84, R12 ;  /* 0x00000054600c723c */ /* 0x050ff0000004180c */
[----:B------:R-:W-:Y:S01]  /*5870*/  HMMA.16816.F32.BF16 R16, R96, R86, R16 ;  /* 0x000000566010723c */ /* 0x000fe20000041810 */
[----:B------:R-:W4:Y:S06]  /*5880*/  LDSM.16.M88.4 R84, [R226+0x24800] ;  /* 0x02480000e254783b */ /* 0x000f2c0000000200 */
[----:B------:R-:W5:Y:S01]  /*5890*/  LDSM.16.M88.4 R96, [R117+0x14000] ;  /* 0x014000007560783b */ /* 0x000f620000000200 */
        /* <DEDUP_REMOVED lines=10> */
[C---:B----4-:R-:W-:Y:S08]  /*5940*/  HMMA.16816.F32.BF16 R12, R92.reuse, R84, R12 ;  /* 0x000000545c0c723c */ /* 0x050ff0000004180c */
[----:B------:R-:W-:Y:S01]  /*5950*/  HMMA.16816.F32.BF16 R16, R92, R86, R16 ;  /* 0x000000565c10723c */ /* 0x000fe20000041810 */
[----:B------:R-:W4:Y:S06]  /*5960*/  LDSM.16.M88.4 R84, [R224+0x24800] ;  /* 0x02480000e054783b */ /* 0x000f2c0000000200 */
        /* <DEDUP_REMOVED lines=8> */
[C---:B---3--:R-:W-:Y:S08]  /*59f0*/  HMMA.16816.F32.BF16 R4, R104.reuse, R112, R4 ;  /* 0x000000706804723c */ /* 0x048ff00000041804 */
[C---:B------:R-:W-:Y:S01]  /*5a00*/  HMMA.16816.F32.BF16 R8, R104.reuse, R114, R8 ;  /* 0x000000726808723c */ /* 0x040fe20000041808 */
[----:B------:R-:W-:Y:S07]  /*5a10*/  LDSM.16.M88.4 R112, [R225+0x26000] ;  /* 0x02600000e170783b */ /* 0x000fee0000000200 */
[C---:B----4-:R-:W-:Y:S08]  /*5a20*/  HMMA.16816.F32.BF16 R12, R104.reuse, R84, R12 ;  /* 0x00000054680c723c */ /* 0x050ff0000004180c */
[----:B------:R-:W-:Y:S01]  /*5a30*/  HMMA.16816.F32.BF16 R16, R104, R86, R16 ;  /* 0x000000566810723c */ /* 0x000fe20000041810 */
[----:B------:R-:W3:Y:S06]  /*5a40*/  LDSM.16.M88.4 R84, [R226+0x26800] ;  /* 0x02680000e254783b */ /* 0x000eec0000000200 */
        /* <DEDUP_REMOVED lines=8> */
[C---:B-----5:R-:W-:Y:S08]  /*5ad0*/  HMMA.16816.F32.BF16 R4, R96.reuse, R100, R4 ;  /* 0x000000646004723c */ /* 0x060ff00000041804 */
[C---:B------:R-:W-:Y:S01]  /*5ae0*/  HMMA.16816.F32.BF16 R8, R96.reuse, R102, R8 ;  /* 0x000000666008723c */ /* 0x040fe20000041808 */
[----:B------:R-:W-:Y:S07]  /*5af0*/  LDSM.16.M88.4 R100, [R223+0x26000] ;  /* 0x02600000df64783b */ /* 0x000fee0000000200 */
[C---:B---3--:R-:W-:Y:S08]  /*5b00*/  HMMA.16816.F32.BF16 R12, R96.reuse, R84, R12 ;  /* 0x00000054600c723c */ /* 0x048ff0000004180c */
[----:B------:R-:W-:Y:S01]  /*5b10*/  HMMA.16816.F32.BF16 R16, R96, R86, R16 ;  /* 0x000000566010723c */ /* 0x000fe20000041810 */
[----:B------:R-:W3:Y:S06]  /*5b20*/  LDSM.16.M88.4 R84, [R224+0x26800] ;  /* 0x02680000e054783b */ /* 0x000eec0000000200 */
[----:B------:R-:W5:Y:S01]  /*5b30*/  LDSM.16.M88.4 R96, [R116+0x16000] ;  /* 0x016000007460783b */ /* 0x000f620000000200 */
[C---:B----4-:R-:W-:Y:S08]  /*5b40*/  HMMA.16816.F32.BF16 R4, R104.reuse, R112, R4 ;  /* 0x000000706804723c */ /* 0x050ff00000041804 */
[C---:B------:R-:W-:Y:S08]  /*5b50*/  HMMA.16816.F32.BF16 R8, R104.reuse, R114, R8 ;  /* 0x000000726808723c */ /* 0x040ff00000041808 */
[C---:B-1----:R-:W-:Y:S08]  /*5b60*/  HMMA.16816.F32.BF16 R12, R104.reuse, R88, R12 ;  /* 0x00000058680c723c */ /* 0x042ff0000004180c */
[----:B------:R-:W-:Y:S01]  /*5b70*/  HMMA.16816.F32.BF16 R16, R104, R90, R16 ;  /* 0x0000005a6810723c */ /* 0x000fe20000041810 */
[----:B------:R-:W1:Y:S07]  /*5b80*/  LDSM.16.M88.4 R88, [R223+0x26800] ;  /* 0x02680000df58783b */ /* 0x000e6e0000000200 */
[C---:B--2---:R-:W-:Y:S08]  /*5b90*/  HMMA.16816.F32.BF16 R4, R92.reuse, R108, R4 ;  /* 0x0000006c5c04723c */ /* 0x044ff00000041804 */
[C---:B------:R-:W-:Y:S08]  /*5ba0*/  HMMA.16816.F32.BF16 R8, R92.reuse, R110, R8 ;  /* 0x0000006e5c08723c */ /* 0x040ff00000041808 */
[C---:B---3--:R-:W-:Y:S03]  /*5bb0*/  HMMA.16816.F32.BF16 R12, R92.reuse, R84, R12 ;  /* 0x000000545c0c723c */ /* 0x048fe6000004180c */
[----:B------:R-:W-:Y:S02]  /*5bc0*/  LOP3.LUT R85, R218, 0x20, RZ, 0xc0, !PT ;  /* 0x00000020da557812 */ /* 0x000fe400078ec0ff */
[----:B------:R-:W-:Y:S03]  /*5bd0*/  SHF.R.U32.HI R84, RZ, 0x3, R219 ;  /* 0x00000003ff547819 */ /* 0x000fe600000116db */
[----:B------:R-:W-:Y:S03]  /*5be0*/  HMMA.16816.F32.BF16 R16, R92, R86, R16 ;  /* 0x000000565c10723c */ /* 0x000fe60000041810 */
[----:B------:R-:W-:Y:S05]  /*5bf0*/  LOP3.LUT R84, R85, 0x18, R84, 0xf8, !PT ;  /* 0x0000001855547812 */ /* 0x000fea00078ef854 */
[C---:B-----5:R-:W-:Y:S08]  /*5c00*/  HMMA.16816.F32.BF16 R4, R96.reuse, R100, R4 ;  /* 0x000000646004723c */ /* 0x060ff00000041804 */
[C---:B------:R-:W-:Y:S08]  /*5c10*/  HMMA.16816.F32.BF16 R8, R96.reuse, R102, R8 ;  /* 0x000000666008723c */ /* 0x040ff00000041808 */
[C---:B-1----:R-:W-:Y:S03]  /*5c20*/  HMMA.16816.F32.BF16 R12, R96.reuse, R88, R12 ;  /* 0x00000058600c723c */ /* 0x042fe6000004180c */
[C---:B------:R-:W-:Y:S01]  /*5c30*/  FADD.FTZ R120, -R201.reuse, R5 ;  /* 0x00000005c9787221 */ /* 0x040fe20000010100 */
[----:B------:R-:W-:Y:S04]  /*5c40*/  FADD.FTZ R118, -R201, R4 ;  /* 0x00000004c9767221 */ /* 0x000fe80000010100 */
[-C--:B------:R-:W-:Y:S01]  /*5c50*/  FSEL R203, R120, R201.reuse, P1 ;  /* 0x000000c978cb7208 */ /* 0x080fe20000800000 */
[----:B------:R-:W-:Y:S03]  /*5c60*/  HMMA.16816.F32.BF16 R16, R96, R90, R16 ;  /* 0x0000005a6010723c */ /* 0x000fe60000041810 */
[----:B------:R-:W-:Y:S01]  /*5c70*/  FSETP.GE.FTZ.AND P1, PT, R123, RZ, PT ;  /* 0x000000ff7b00720b */ /* 0x000fe20003f36000 */
[C---:B------:R-:W-:Y:S01]  /*5c80*/  FADD.FTZ R120, -R201.reuse, R8 ;  /* 0x00000008c9787221 */ /* 0x040fe20000010100 */
[----:B------:R-:W-:Y:S01]  /*5c90*/  FSEL R118, R118, R201, P2 ;  /* 0x000000c976767208 */ /* 0x000fe20001000000 */
[----:B------:R-:W-:Y:S01]  /*5ca0*/  FMUL.FTZ R203, R124, R203 ;  /* 0x000000cb7ccb7220 */ /* 0x000fe20000410000 */
[----:B------:R-:W-:Y:S01]  /*5cb0*/  FSETP.GE.FTZ.AND P2, PT, R126, RZ, PT ;  /* 0x000000ff7e00720b */ /* 0x000fe20003f56000 */
[----:B------:R-:W-:Y:S01]  /*5cc0*/  FADD.FTZ R124, -R201, R9 ;  /* 0x00000009c97c7221 */ /* 0x000fe20000010100 */
[-C--:B------:R-:W-:Y:S01]  /*5cd0*/  FSEL R120, R120, R201.reuse, P1 ;  /* 0x000000c978787208 */ /* 0x080fe20000800000 */
[----:B------:R-:W-:Y:S01]  /*5ce0*/  FMUL.FTZ R118, R119, R118 ;  /* 0x0000007677767220 */ /* 0x000fe20000410000 */
[----:B------:R-:W-:Y:S01]  /*5cf0*/  FSETP.GE.FTZ.AND P1, PT, R200, RZ, PT ;  /* 0x000000ffc800720b */ /* 0x000fe20003f36000 */
[C---:B------:R-:W-:Y:S01]  /*5d00*/  FADD.FTZ R204, -R201.reuse, R12 ;  /* 0x0000000cc9cc7221 */ /* 0x040fe20000010100 */
[-C--:B------:R-:W-:Y:S01]  /*5d10*/  FSEL R119, R124, R201.reuse, P2 ;  /* 0x000000c97c777208 */ /* 0x080fe20001000000 */
[----:B------:R-:W-:Y:S01]  /*5d20*/  FADD.FTZ R206, -R201, R13 ;  /* 0x0000000dc9ce7221 */ /* 0x000fe20000010100 */
[----:B------:R-:W-:Y:S01]  /*5d30*/  FSETP.GE.FTZ.AND P2, PT, R199, RZ, PT ;  /* 0x000000ffc700720b */ /* 0x000fe20003f56000 */
[----:B------:R-:W-:Y:S01]  /*5d40*/  FMUL.FTZ R120, R123, R120 ;  /* 0x000000787b787220 */ /* 0x000fe20000410000 */
[-C--:B------:R-:W-:Y:S01]  /*5d50*/  FSEL R204, R204, R201.reuse, P6 ;  /* 0x000000c9cccc7208 */ /* 0x080fe20003000000 */
[----:B------:R-:W-:Y:S01]  /*5d60*/  FADD.FTZ R123, -R202, R6 ;  /* 0x00000006ca7b7221 */ /* 0x000fe20000010100 */
[----:B------:R-:W-:Y:S01]  /*5d70*/  FSEL R205, R206, R201, P5 ;  /* 0x000000c9cecd7208 */ /* 0x000fe20002800000 */
[----:B------:R-:W-:Y:S01]  /*5d80*/  FADD.FTZ R124, -R201, R16 ;  /* 0x00000010c97c7221 */ /* 0x000fe20000010100 */
[----:B------:R-:W-:Y:S01]  /*5d90*/  F2FP.BF16.F32.PACK_AB R118, R203, R118 ;  /* 0x00000076cb76723e */ /* 0x000fe200000010ff */
[----:B------:R-:W-:Y:S01]  /*5da0*/  FMUL.FTZ R119, R126, R119 ;  /* 0x000000777e777220 */ /* 0x000fe20000410000 */
[----:B------:R-:W-:Y:S01]  /*5db0*/  FSETP.GE.FTZ.AND P6, PT, R121, RZ, PT ;  /* 0x000000ff7900720b */ /* 0x000fe20003fd6000 */
[----:B------:R-:W-:Y:S01]  /*5dc0*/  FMUL.FTZ R204, R127, R204 ;  /* 0x000000cc7fcc7220 */ /* 0x000fe20000410000 */
[----:B------:R-:W-:Y:S01]  /*5dd0*/  FSEL R124, R124, R201, P2 ;  /* 0x000000c97c7c7208 */ /* 0x000fe20001000000 */
[----:B------:R-:W-:Y:S01]  /*5de0*/  @P1 FADD.FTZ R201, -R201, R17 ;  /* 0x00000011c9c91221 */ /* 0x000fe20000010100 */
[----:B------:R-:W-:Y:S01]  /*5df0*/  FSETP.GE.FTZ.AND P2, PT, R122, RZ, PT ;  /* 0x000000ff7a00720b */ /* 0x000fe20003f56000 */
[----:B------:R-:W-:Y:S01]  /*5e00*/  FMUL.FTZ R205, R130, R205 ;  /* 0x000000cd82cd7220 */ /* 0x000fe20000410000 */
[----:B------:R-:W-:Y:S01]  /*5e10*/  FSETP.GE.FTZ.AND P1, PT, R129, RZ, PT ;  /* 0x000000ff8100720b */ /* 0x000fe20003f36000 */
[----:B------:R-:W-:Y:S01]  /*5e20*/  FMUL.FTZ R124, R199, R124 ;  /* 0x0000007cc77c7220 */ /* 0x000fe20000410000 */
[----:B------:R-:W-:Y:S01]  /*5e30*/  FSEL R123, R123, R202, P2 ;  /* 0x000000ca7b7b7208 */ /* 0x000fe20001000000 */
[C---:B------:R-:W-:Y:S01]  /*5e40*/  FADD.FTZ R127, -R202.reuse, R7 ;  /* 0x00000007ca7f7221 */ /* 0x040fe20000010100 */
[----:B------:R-:W-:Y:S01]  /*5e50*/  FSETP.GE.FTZ.AND P5, PT, R125, RZ, PT ;  /* 0x000000ff7d00720b */ /* 0x000fe20003fb6000 */
[----:B------:R-:W-:Y:S01]  /*5e60*/  FADD.FTZ R199, -R202, R10 ;  /* 0x0000000acac77221 */ /* 0x000fe20000010100 */
[----:B------:R-:W-:Y:S01]  /*5e70*/  FSETP.GE.FTZ.AND P2, PT, R128, RZ, PT ;  /* 0x000000ff8000720b */ /* 0x000fe20003f56000 */
[C---:B------:R-:W-:Y:S01]  /*5e80*/  FADD.FTZ R203, -R202.reuse, R11 ;  /* 0x0000000bcacb7221 */ /* 0x040fe20000010100 */
[----:B------:R-:W-:Y:S01]  /*5e90*/  F2FP.BF16.F32.PACK_AB R119, R119, R120 ;  /* 0x000000787777723e */ /* 0x000fe200000010ff */
[C---:B------:R-:W-:Y:S01]  /*5ea0*/  FADD.FTZ R207, -R202.reuse, R15 ;  /* 0x0000000fcacf7221 */ /* 0x040fe20000010100 */
[----:B------:R-:W-:Y:S01]  /*5eb0*/  F2FP.BF16.F32.PACK_AB R204, R205, R204 ;  /* 0x000000cccdcc723e */ /* 0x000fe200000010ff */
[C---:B------:R-:W-:Y:S01]  /*5ec0*/  FADD.FTZ R205, -R202.reuse, R14 ;  /* 0x0000000ecacd7221 */ /* 0x040fe20000010100 */
[-C--:B------:R-:W-:Y:S01]  /*5ed0*/  FSEL R120, R127, R202.reuse, P6 ;  /* 0x000000ca7f787208 */ /* 0x080fe20003000000 */
[----:B------:R-:W-:Y:S01]  /*5ee0*/  FADD.FTZ R127, -R202, R18 ;  /* 0x00000012ca7f7221 */ /* 0x000fe20000010100 */
[-C--:B------:R-:W-:Y:S01]  /*5ef0*/  FSEL R126, R199, R202.reuse, P5 ;  /* 0x000000cac77e7208 */ /* 0x080fe20002800000 */
[----:B------:R-:W-:Y:S01]  /*5f00*/  FMUL.FTZ R201, R200, R201 ;  /* 0x000000c9c8c97220 */ /* 0x000fe20000410000 */
[-C--:B------:R-:W-:Y:S02]  /*5f10*/  FSEL R203, R203, R202.reuse, P2 ;  /* 0x000000cacbcb7208 */ /* 0x080fe40001000000 */
[----:B------:R-:W-:Y:S02]  /*5f20*/  FSETP.GE.FTZ.AND P6, PT, R196, RZ, PT ;  /* 0x000000ffc400720b */ /* 0x000fe40003fd6000 */
[----:B------:R-:W-:Y:S02]  /*5f30*/  FSETP.GE.FTZ.AND P5, PT, R131, RZ, PT ;  /* 0x000000ff8300720b */ /* 0x000fe40003fb6000 */
[----:B------:R-:W-:Y:S02]  /*5f40*/  FSETP.GE.FTZ.AND P2, PT, R198, RZ, PT ;  /* 0x000000ffc600720b */ /* 0x000fe40003f56000 */
[-C--:B------:R-:W-:Y:S02]  /*5f50*/  FSEL R205, R205, R202.reuse, P6 ;  /* 0x000000cacdcd7208 */ /* 0x080fe40003000000 */
[-C--:B------:R-:W-:Y:S02]  /*5f60*/  FSEL R130, R207, R202.reuse, P5 ;  /* 0x000000cacf827208 */ /* 0x080fe40002800000 */
[----:B------:R-:W-:Y:S01]  /*5f70*/  FSEL R127, R127, R202, P2 ;  /* 0x000000ca7f7f7208 */ /* 0x000fe20001000000 */
[----:B------:R-:W-:Y:S01]  /*5f80*/  @P1 FADD.FTZ R202, -R202, R19 ;  /* 0x00000013caca1221 */ /* 0x000fe20000010100 */
        /* <DEDUP_REMOVED lines=72> */
.L_x_967:
[----:B------:R-:W-:Y:S01]  /*6410*/  FMUL.FTZ R123, R122, R123 ;  /* 0x0000007b7a7b7220 */ /* 0x000fe20000410000 */
[----:B------:R-:W-:Y:S01]  /*6420*/  FMUL.FTZ R120, R121, R120 ;  /* 0x0000007879787220 */ /* 0x000fe20000410000 */
[----:B-1----:R-:W-:Y:S01]  /*6430*/  LEA R4, R215, UR31, 0x1 ;  /* 0x0000001fd7047c11 */ /* 0x002fe2000f8e08ff */
[----:B------:R-:W-:Y:S01]  /*6440*/  FMUL.FTZ R126, R125, R126 ;  /* 0x0000007e7d7e7220 */ /* 0x000fe20000410000 */
[----:B------:R-:W-:Y:S01]  /*6450*/  FMUL.FTZ R203, R128, R203 ;  /* 0x000000cb80cb7220 */ /* 0x000fe20000410000 */
[----:B------:R-:W-:Y:S01]  /*6460*/  FMUL.FTZ R205, R196, R205 ;  /* 0x000000cdc4cd7220 */ /* 0x000fe20000410000 */
[----:B------:R-:W-:Y:S01]  /*6470*/  F2FP.BF16.F32.PACK_AB R120, R120, R123 ;  /* 0x0000007b7878723e */ /* 0x000fe200000010ff */
[----:B------:R-:W-:Y:S01]  /*6480*/  FMUL.FTZ R130, R131, R130 ;  /* 0x0000008283827220 */ /* 0x000fe20000410000 */
[----:B------:R-:W-:Y:S01]  /*6490*/  IMAD.IADD R6, R214, 0x1, R4 ;  /* 0x00000001d6067824 */ /* 0x000fe200078e0204 */
[----:B------:R-:W-:Y:S01]  /*64a0*/  F2FP.BF16.F32.PACK_AB R126, R203, R126 ;  /* 0x0000007ecb7e723e */ /* 0x000fe200000010ff */
[----:B------:R-:W-:Y:S01]  /*64b0*/  STS [R197+0x28000], R118 ;  /* 0x02800076c5007388 */ /* 0x000fe20000000800 */
[----:B------:R-:W-:Y:S02]  /*64c0*/  VIADD R7, R4, 0x20 ;  /* 0x0000002004077836 */ /* 0x000fe40000000000 */
[----:B------:R-:W-:Y:S01]  /*64d0*/  FMUL.FTZ R127, R198, R127 ;  /* 0x0000007fc67f7220 */ /* 0x000fe20000410000 */
[----:B------:R-:W-:Y:S01]  /*64e0*/  FMUL.FTZ R202, R129, R202 ;  /* 0x000000ca81ca7220 */ /* 0x000fe20000410000 */
[----:B------:R1:W-:Y:S01]  /*64f0*/  STS [R197+0x28400], R120 ;  /* 0x02840078c5007388 */ /* 0x0003e20000000800 */
[----:B------:R-:W-:Y:S01]  /*6500*/  @P4 VIADD R7, R4, 0xffffffe0 ;  /* 0xffffffe004074836 */ /* 0x000fe20000000000 */
[----:B------:R-:W-:Y:S01]  /*6510*/  F2FP.BF16.F32.PACK_AB R130, R130, R205 ;  /* 0x000000cd8282723e */ /* 0x000fe200000010ff */
[----:B------:R-:W-:Y:S01]  /*6520*/  IMAD R121, R250, UR9, RZ ;  /* 0x00000009fa797c24 */ /* 0x000fe2000f8e02ff */
[----:B------:R-:W-:Y:S01]  /*6530*/  STS [R6+-0x2000], R119 ;  /* 0xffe0007706007388 */ /* 0x000fe20000000800 */
[----:B------:R-:W-:Y:S01]  /*6540*/  IMAD.IADD R97, R214, 0x1, R7 ;  /* 0x00000001d6617824 */ /* 0x000fe200078e0207 */
[----:B------:R-:W-:Y:S02]  /*6550*/  F2FP.BF16.F32.PACK_AB R124, R201, R124 ;  /* 0x0000007cc97c723e */ /* 0x000fe400000010ff */
[----:B------:R-:W-:Y:S01]  /*6560*/  STS [R6+-0x1c00], R126 ;  /* 0xffe4007e06007388 */ /* 0x000fe20000000800 */
[----:B------:R-:W-:Y:S02]  /*6570*/  F2FP.BF16.F32.PACK_AB R202, R202, R127 ;  /* 0x0000007fcaca723e */ /* 0x000fe400000010ff */
[--C-:B------:R-:W-:Y:S01]  /*6580*/  SHF.R.U32.HI R230, RZ, 0x1, R219.reuse ;  /* 0x00000001ffe67819 */ /* 0x100fe200000116db */
[----:B------:R-:W-:Y:S03]  /*6590*/  STS [R7+-0x2000], R204 ;  /* 0xffe000cc07007388 */ /* 0x000fe60000000800 */
        /* <DEDUP_REMOVED lines=9> */
[----:B------:R-:W-:Y:S01]  /*6630*/  BAR.SYNC.DEFER_BLOCKING 0x0 ;  /* 0x0000000000007b1d */ /* 0x000fe20000010000 */
[----:B------:R-:W-:Y:S02]  /*6640*/  LOP3.LUT R4, R4, 0x200, R3, 0xf8, !PT ;  /* 0x0000020004047812 */ /* 0x000fe400078ef803 */
[C---:B------:R-:W-:Y:S02]  /*6650*/  LEA R228, R5.reuse, UR4, 0x1 ;  /* 0x0000000405e47c11 */ /* 0x040fe4000f8e08ff */
[----:B------:R-:W-:Y:S02]  /*6660*/  LEA R231, R4, UR4, 0x1 ;  /* 0x0000000404e77c11 */ /* 0x000fe4000f8e08ff */
[----:B------:R-:W-:Y:S05]  /*6670*/  LEA R12, R5, UR31, 0x1 ;  /* 0x0000001f050c7c11 */ /* 0x000fea000f8e08ff */
        /* <DEDUP_REMOVED lines=107> */
[----:B------:R-:W-:Y:S02]  /*6d30*/  ISETP.GE.AND P2, PT, R211, UR8, PT ;  /* 0x00000008d3007c0c */ /* 0x000fe4000bf46270 */
[----:B------:R-:W-:Y:S01]  /*6d40*/  LEA.HI.X.SX32 R243, R5, R243, 0x1, P1 ;  /* 0x000000f305f37211 */ /* 0x000fe200008f0eff */
[----:B------:R-:W-:Y:S01]  /*6d50*/  IMAD.U32 R5, RZ, RZ, UR49 ;  /* 0x00000031ff057e24 */ /* 0x000fe2000f8e00ff */
[----:B------:R-:W-:Y:S02]  /*6d60*/  LEA R8, P1, R7, R242, 0x1 ;  /* 0x000000f207087211 */ /* 0x000fe400078208ff */
[----:B------:R-:W-:Y:S02]  /*6d70*/  LEA R7, R6, UR4, 0x1 ;  /* 0x0000000406077c11 */ /* 0x000fe4000f8e08ff */
[----:B------:R-:W-:Y:S02]  /*6d80*/  LEA.HI.X R9, R4, R243, R5, 0x1, P1 ;  /* 0x000000f304097211 */ /* 0x000fe400008f0c05 */
[----:B------:R-:W-:Y:S01]  /*6d90*/  ISETP.GE.AND P1, PT, R209, UR8, PT ;  /* 0x00000008d1007c0c */ /* 0x000fe2000bf26270 */
        /* <DEDUP_REMOVED lines=41> */
.L_x_968:
[----:B------:R-:W-:Y:S01]  /*7030*/  LEA R232, R220, UR4, 0x1 ;  /* 0x00000004dce87c11 */ /* 0x000fe2000f8e08ff */
[----:B------:R-:W-:Y:S01]  /*7040*/  LDSM.16.MT88.4 R16, [R231+0x18000] ;  /* 0x01800000e710783b */ /* 0x000fe20000004200 */
[----:B------:R-:W-:Y:S01]  /*7050*/  PLOP3.LUT P2, PT, PT, PT, UP0, 0x80, 0x8 ;  /* 0x000000000008781c */ /* 0x000fe20003f4f008 */
[----:B------:R-:W-:Y:S02]  /*7060*/  @UP0 UIADD3 UR62, UP1, UPT, UR56, -0x100, URZ ;  /* 0xffffff00383e0890 */ /* 0x000fe4000ff3e0ff */
[----:B------:R-:W1:Y:S01]  /*7070*/  LDSM.16.M88.4 R128, [R232+0x28000] ;  /* 0x02800000e880783b */ /* 0x000e620000000200 */
[C---:B------:R-:W-:Y:S01]  /*7080*/  IMAD.IADD R104, R227.reuse, 0x1, R232 ;  /* 0x00000001e3687824 */ /* 0x040fe200078e02e8 */
        /* <DEDUP_REMOVED lines=378> */
[----:B------:R-:W1:Y:S01]  /*8830*/  S2R R0, SR_TID.X ;  /* 0x0000000000007919 */ /* 0x000e620000002100 */
[C---:B------:R-:W-:Y:S01]  /*8840*/  SHF.L.U32 R2, R219.reuse, 0x4, RZ ;  /* 0x00000004db027819 */ /* 0x040fe200000006ff */
[----:B------:R-:W2:Y:S01]  /*8850*/  LDCU UR8, c[0x0][0x500] ;  /* 0x0000a000ff0877ac */ /* 0x000ea20008000800 */
[C---:B------:R-:W-:Y:S02]  /*8860*/  SHF.L.U32 R3, R219.reuse, 0x5, RZ ;  /* 0x00000005db037819 */ /* 0x040fe400000006ff */
[----:B------:R-:W-:Y:S01]  /*8870*/  LOP3.LUT R5, R2, 0x1c0, RZ, 0xc0, !PT ;  /* 0x000001c002057812 */ /* 0x000fe200078ec0ff */
[----:B------:R-:W3:Y:S01]  /*8880*/  LDCU UR9, c[0x0][0x4fc] ;  /* 0x00009f80ff0977ac */ /* 0x000ee20008000800 */
[----:B------:R-:W-:Y:S02]  /*8890*/  SHF.L.U32 R2, R219, 0x1, RZ ;  /* 0x00000001db027819 */ /* 0x000fe400000006ff */
[----:B------:R-:W-:Y:S01]  /*88a0*/  LOP3.LUT R3, R3, 0x400, RZ, 0xc0, !PT ;  /* 0x0000040003037812 */ /* 0x000fe200078ec0ff */
[----:B------:R-:W-:Y:S01]  /*88b0*/  UISETP.NE.AND UP0, UPT, UR40, -0x1, UPT ;  /* 0xffffffff2800788c */ /* 0x000fe2000bf05270 */
[----:B------:R-:W-:Y:S01]  /*88c0*/  LOP3.LUT P0, RZ, R219, 0x10, RZ, 0xc0, !PT ;  /* 0x00000010dbff7812 */ /* 0x000fe2000780c0ff */
[----:B------:R-:W-:Y:S01]  /*88d0*/  UMOV UR24, UR18 ;  /* 0x0000001200187c82 */ /* 0x000fe20008000000 */
[----:B------:R-:W-:Y:S01]  /*88e0*/  LOP3.LUT R3, R3, 0x6, R2, 0xf8, !PT ;  /* 0x0000000603037812 */ /* 0x000fe200078ef802 */
[----:B------:R-:W-:Y:S01]  /*88f0*/  UISETP.NE.AND UP1, UPT, UR40, -0x1, UPT ;  /* 0xffffffff2800788c */ /* 0x000fe2000bf25270 */
        /* <DEDUP_REMOVED lines=106> */
[----:B---3--:R-:W-:Y:S01]  /*8fa0*/  FMUL.FTZ R20, R20, UR9 ;  /* 0x0000000914147c20 */ /* 0x008fe20008410000 */
        /* <DEDUP_REMOVED lines=148> */
[----:B------:R-:W-:Y:S01]  /*98f0*/  @UP0 UIADD3 UR16, UPT, UPT, UR9, UR16, URZ ;  /* 0x0000001009100290 */ /* 0x000fe2000fffe0ff */
[----:B------:R-:W-:Y:S02]  /*9900*/  @UP0 UMOV UR36, UR8 ;  /* 0x0000000800240c82 */ /* 0x000fe40008000000 */
        /* <DEDUP_REMOVED lines=26> */
.L_x_970:
        /* <DEDUP_REMOVED lines=13> */
.L_x_971:
[----:B------:R-:W2:Y:S01]  /*9b80*/  LDCU.64 UR8, c[0x0][0x5c8] ;  /* 0x0000b900ff0877ac */ /* 0x000ea20008000a00 */
[----:B------:R-:W-:-:S04]  /*9b90*/  UIADD3 UR12, UPT, UPT, UR38, UR40, URZ ;  /* 0x00000028260c7290 */ /* 0x000fc8000fffe0ff */
[----:B--2---:R-:W-:Y:S02]  /*9ba0*/  UIMAD.WIDE.U32 UR38, UR12, UR8, URZ ;  /* 0x000000080c2672a5 */ /* 0x004fe4000f8e00ff */
[----:B------:R-:W-:-:S04]  /*9bb0*/  UIMAD UR12, UR12, UR9, URZ ;  /* 0x000000090c0c72a4 */ /* 0x000fc8000f8e02ff */
[----:B------:R-:W-:-:S06]  /*9bc0*/  UIADD3 UR12, UPT, UPT, UR39, UR12, URZ ;  /* 0x0000000c270c7290 */ /* 0x000fcc000fffe0ff */
[----:B------:R-:W-:-:S07]  /*9bd0*/  MOV R6, UR12 ;  /* 0x0000000c00067c02 */ /* 0x000fce0008000f00 */
.L_x_972:
[----:B------:R-:W-:Y:S01]  /*9be0*/  BAR.SYNC.DEFER_BLOCKING 0x0 ;  /* 0x0000000000007b1d */ /* 0x000fe20000010000 */
[----:B------:R-:W-:Y:S01]  /*9bf0*/  LOP3.LUT R2, R217, 0x1f8, RZ, 0xc0, !PT ;  /* 0x000001f8d9027812 */ /* 0x000fe200078ec0ff */
[----:B------:R-:W-:Y:S01]  /*9c00*/  USHF.L.U32 UR14, UR41, 0x6, URZ ;  /* 0x00000006290e7899 */ /* 0x000fe200080006ff */
[----:B------:R-:W-:Y:S01]  /*9c10*/  VIADD R53, R0, 0x20 ;  /* 0x0000002000357836 */ /* 0x000fe20000000000 */
[----:B------:R-:W-:Y:S01]  /*9c20*/  USHF.L.U32 UR13, UR41, 0x6, URZ ;  /* 0x00000006290d7899 */ /* 0x000fe200080006ff */
[----:B------:R-:W-:Y:S01]  /*9c30*/  LOP3.LUT R2, R2, 0x38, R219, 0x78, !PT ;  /* 0x0000003802027812 */ /* 0x000fe200078e78db */
[----:B------:R-:W-:Y:S01]  /*9c40*/  UIMAD.WIDE.U32 UR44, UR14, UR10, URZ ;  /* 0x0000000a0e2c72a5 */ /* 0x000fe2000f8e00ff */
[----:B------:R-:W-:Y:S01]  /*9c50*/  BSSY.RECONVERGENT B0, `(.L_x_973) ;  /* 0x000003e000007945 */ /* 0x000fe20003800200 */
[----:B------:R-:W2:Y:S01]  /*9c60*/  S2R R81, SR_TID.X ;  /* 0x0000000000517919 */ /* 0x000ea20000002100 */
[--C-:B------:R-:W-:Y:S01]  /*9c70*/  LOP3.LUT R7, R2, 0x1e00, R217.reuse, 0xf8, !PT ;  /* 0x00001e0002077812 */ /* 0x100fe200078ef8d9 */
[----:B------:R-:W-:Y:S01]  /*9c80*/  USHF.R.S32.HI UR15, URZ, 0x1f, UR14 ;  /* 0x0000001fff0f7899 */ /* 0x000fe2000801140e */
[----:B-1----:R-:W1:Y:S01]  /*9c90*/  LDC.64 R2, c[0x0][0x5d8] ;  /* 0x00017600ff027b82 */ /* 0x002e620000000a00 */
[----:B------:R-:W-:Y:S01]  /*9ca0*/  IMAD.U32 R4, RZ, RZ, UR44 ;  /* 0x0000002cff047e24 */ /* 0x000fe2000f8e00ff */
[----:B------:R-:W-:Y:S01]  /*9cb0*/  LEA R7, R7, UR4, 0x1 ;  /* 0x0000000407077c11 */ /* 0x000fe2000f8e08ff */
[----:B------:R-:W-:Y:S01]  /*9cc0*/  IMAD.U32 R5, RZ, RZ, UR45 ;  /* 0x0000002dff057e24 */ /* 0x000fe2000f8e00ff */
[----:B------:R-:W-:Y:S01]  /*9cd0*/  UIMAD UR12, UR15, UR10, URZ ;  /* 0x0000000a0f0c72a4 */ /* 0x000fe2000f8e02ff */
[----:B------:R-:W-:Y:S01]  /*9ce0*/  IMAD.U32 R55, RZ, RZ, UR45 ;  /* 0x0000002dff377e24 */ /* 0x000fe2000f8e00ff */
[----:B------:R-:W-:Y:S01]  /*9cf0*/  LOP3.LUT R217, R4, 0x38, R217, 0xf8, !PT ;  /* 0x0000003804d97812 */ /* 0x000fe200078ef8d9 */
[----:B------:R-:W-:Y:S01]  /*9d00*/  UIADD3 UR37, UPT, UPT, -UR13, UR37, URZ ;  /* 0x000000250d257290 */ /* 0x000fe2000fffe1ff */
[----:B------:R-:W-:Y:S01]  /*9d10*/  IMAD.U32 R54, RZ, RZ, UR44 ;  /* 0x0000002cff367e24 */ /* 0x000fe2000f8e00ff */
[----:B------:R-:W-:Y:S01]  /*9d20*/  UIMAD UR12, UR14, UR11, UR12 ;  /* 0x0000000b0e0c72a4 */ /* 0x000fe2000f8e020c */
[----:B------:R-:W3:Y:S01]  /*9d30*/  LDC.64 R4, c[0x0][0x5e0] ;  /* 0x00017800ff047b82 */ /* 0x000ee20000000a00 */
[----:B------:R-:W-:Y:S01]  /*9d40*/  IADD3 R72, P0, PT, R217, UR36, RZ ;  /* 0x00000024d9487c10 */ /* 0x000fe2000ff1e0ff */
[----:B------:R4:W2:Y:S01]  /*9d50*/  LDS.128 R48, [R7+0x19000] ;  /* 0x0190000007307984 */ /* 0x0008a20000000c00 */
[----:B------:R-:W-:-:S02]  /*9d60*/  ISETP.GE.AND P4, PT, R0, UR37, PT ;  /* 0x0000002500007c0c */ /* 0x000fc4000bf86270 */
[----:B------:R-:W-:Y:S01]  /*9d70*/  IMAD.U32 R52, RZ, RZ, UR12 ;  /* 0x0000000cff347e24 */ /* 0x000fe2000f8e00ff */
[----:B------:R-:W-:Y:S01]  /*9d80*/  ISETP.GE.AND P6, PT, R53, UR37, PT ;  /* 0x0000002535007c0c */ /* 0x000fe2000bfc6270 */
[----:B------:R4:W3:Y:S03]  /*9d90*/  LDS.128 R44, [R7+0x1b000] ;  /* 0x01b00000072c7984 */ /* 0x0008e60000000c00 */
[----:B------:R-:W-:Y:S01]  /*9da0*/  IADD3.X R73, PT, PT, R55, UR16, R52, P0, !PT ;  /* 0x0000001037497c10 */ /* 0x000fe200087fe434 */
[----:B------:R4:W3:Y:S01]  /*9db0*/  LDS.128 R40, [R7+0x1d000] ;  /* 0x01d0000007287984 */ /* 0x0008e20000000c00 */
[----:B------:R-:W-:-:S03]  /*9dc0*/  IADD3 R68, P0, PT, R0, 0x20, RZ ;  /* 0x0000002000447810 */ /* 0x000fc60007f1e0ff */
[----:B------:R4:W3:Y:S01]  /*9dd0*/  LDS.128 R36, [R7+0x20000] ;  /* 0x0200000007247984 */ /* 0x0008e20000000c00 */
[----:B-1----:R-:W-:-:S03]  /*9de0*/  IMAD.WIDE.U32 R72, R2, UR20, R72 ;  /* 0x0000001402487c25 */ /* 0x002fc6000f8e0048 */
[----:B------:R4:W1:Y:S01]  /*9df0*/  LDS.128 R32, [R7+0x21000] ;  /* 0x0210000007207984 */ /* 0x0008620000000c00 */
[----:B--2---:R-:W-:Y:S02]  /*9e00*/  IMAD.SHL.U32 R81, R81, 0x8, RZ ;  /* 0x0000000851517824 */ /* 0x004fe400078e00ff */
[----:B------:R-:W-:Y:S01]  /*9e10*/  IMAD.U32 R2, RZ, RZ, UR8 ;  /* 0x00000008ff027e24 */ /* 0x000fe2000f8e00ff */
[----:B------:R4:W2:Y:S01]  /*9e20*/  LDS.128 R28, [R7+0x22000] ;  /* 0x02200000071c7984 */ /* 0x0008a20000000c00 */
[----:B------:R-:W-:Y:S01]  /*9e30*/  IMAD.X R69, RZ, RZ, RZ, P0 ;  /* 0x000000ffff457224 */ /* 0x000fe200000e06ff */
[----:B------:R-:W-:Y:S01]  /*9e40*/  LOP3.LUT R81, R81, 0x38, RZ, 0xc0, !PT ;  /* 0x0000003851517812 */ /* 0x000fe200078ec0ff */
[----:B------:R-:W-:Y:S01]  /*9e50*/  IMAD R3, R3, UR20, R73 ;  /* 0x0000001403037c24 */ /* 0x000fe2000f8e0249 */
[----:B------:R4:W1:Y:S02]  /*9e60*/  LDS.128 R24, [R7+0x23000] ;  /* 0x0230000007187984 */ /* 0x0008640000000c00 */
[----:B------:R-:W-:-:S02]  /*9e70*/  LOP3.LUT R78, R81, 0xc0, RZ, 0xfc, !PT ;  /* 0x000000c0514e7812 */ /* 0x000fc400078efcff */
[----:B------:R4:W1:Y:S01]  /*9e80*/  LDS.128 R20, [R7+0x24000] ;  /* 0x0240000007147984 */ /* 0x0008620000000c00 */
[C---:B------:R-:W-:Y:S02]  /*9e90*/  LOP3.LUT R79, R81.reuse, 0x80, RZ, 0xfc, !PT ;  /* 0x00000080514f7812 */ /* 0x040fe400078efcff */
[----:B------:R-:W-:Y:S01]  /*9ea0*/  LOP3.LUT R80, R81, 0x40, RZ, 0xfc, !PT ;  /* 0x0000004051507812 */ /* 0x000fe200078efcff */
[----:B------:R4:W1:Y:S04]  /*9eb0*/  LDS.128 R16, [R7+0x25000] ;  /* 0x0250000007107984 */ /* 0x0008680000000c00 */
[----:B------:R4:W1:Y:S04]  /*9ec0*/  LDS.128 R12, [R7+0x26000] ;  /* 0x02600000070c7984 */ /* 0x0008680000000c00 */
[----:B------:R4:W1:Y:S01]  /*9ed0*/  LDS.128 R8, [R7+0x27000] ;  /* 0x0270000007087984 */ /* 0x0008620000000c00 */
[----:B---3--:R-:W-:Y:S05]  /*9ee0*/  @P4 BRA `(.L_x_974) ;  /* 0x0000000000504947 */ /* 0x008fea0003800000 */
[----:B------:R-:W3:Y:S01]  /*9ef0*/  LDCU UR16, c[0x0][0x440] ;  /* 0x00008800ff1077ac */ /* 0x000ee20008000800 */
[----:B------:R-:W2:Y:S01]  /*9f00*/  LDS.128 R64, [R7+0x1a000] ;  /* 0x01a0000007407984 */ /* 0x000ea20000000c00 */
[----:B------:R-:W-:Y:S01]  /*9f10*/  IMAD.MOV.U32 R70, RZ, RZ, R72 ;  /* 0x000000ffff467224 */ /* 0x000fe200078e0048 */
[----:B------:R-:W4:Y:S02]  /*9f20*/  LDCU.64 UR12, c[0x0][0x560] ;  /* 0x0000ac00ff0c77ac */ /* 0x000f240008000a00 */
[----:B------:R-:W1:Y:S01]  /*9f30*/  LDS.128 R60, [R7+0x1c000] ;  /* 0x01c00000073c7984 */ /* 0x000e620000000c00 */
[----:B------:R-:W-:-:S03]  /*9f40*/  IMAD.MOV.U32 R71, RZ, RZ, R3 ;  /* 0x000000ffff477224 */ /* 0x000fc600078e0003 */
[----:B------:R-:W1:Y:S01]  /*9f50*/  LDS.128 R56, [R7+0x1e000] ;  /* 0x01e0000007387984 */ /* 0x000e620000000c00 */
[----:B------:R-:W-:-:S04]  /*9f60*/  IMAD.WIDE.U32 R76, R0, UR10, R70 ;  /* 0x0000000a004c7c25 */ /* 0x000fc8000f8e0046 */
[----:B------:R-:W-:Y:S01]  /*9f70*/  IMAD R70, R0, UR11, R77 ;  /* 0x0000000b00467c24 */ /* 0x000fe2000f8e024d */
[----:B---3--:R-:W-:Y:S02]  /*9f80*/  ISETP.GE.AND P3, PT, R81, UR16, PT ;  /* 0x0000001051007c0c */ /* 0x008fe4000bf66270 */
[----:B------:R-:W-:Y:S02]  /*9f90*/  ISETP.GE.AND P2, PT, R80, UR16, PT ;  /* 0x0000001050007c0c */ /* 0x000fe4000bf46270 */
[----:B------:R-:W-:Y:S02]  /*9fa0*/  ISETP.GE.AND P1, PT, R79, UR16, PT ;  /* 0x000000104f007c0c */ /* 0x000fe4000bf26270 */
[----:B------:R-:W-:Y:S02]  /*9fb0*/  ISETP.GE.AND P0, PT, R78, UR16, PT ;  /* 0x000000104e007c0c */ /* 0x000fe4000bf06270 */
[----:B----4-:R-:W-:-:S04]  /*9fc0*/  LEA R74, P5, R76, UR12, 0x1 ;  /* 0x0000000c4c4a7c11 */ /* 0x010fc8000f8a08ff */
[----:B------:R-:W-:Y:S01]  /*9fd0*/  LEA.HI.X R75, R76, UR13, R70, 0x1, P5 ;  /* 0x0000000d4c4b7c11 */ /* 0x000fe2000a8f0c46 */
[----:B------:R-:W3:Y:S04]  /*9fe0*/  @!P3 LDS.128 R52, [R7+0x18000] ;  /* 0x018000000734b984 */ /* 0x000ee80000000c00 */
[----:B--2---:R2:W-:Y:S04]  /*9ff0*/  @!P2 STG.E.128 desc[UR32][R74.64+0x80], R64 ;  /* 0x000080404a00a986 */ /* 0x0045e8000c101d20 */
[----:B-1----:R2:W-:Y:S04]  /*a000*/  @!P1 STG.E.128 desc[UR32][R74.64+0x100], R60 ;  /* 0x0001003c4a009986 */ /* 0x0025e8000c101d20 */
[----:B------:R2:W-:Y:S04]  /*a010*/  @!P0 STG.E.128 desc[UR32][R74.64+0x180], R56 ;  /* 0x000180384a008986 */ /* 0x0005e8000c101d20 */
[----:B---3--:R2:W-:Y:S02]  /*a020*/  @!P3 STG.E.128 desc[UR32][R74.64], R52 ;  /* 0x000000344a00b986 */ /* 0x0085e4000c101d20 */
.L_x_974:
[----:B------:R-:W-:Y:S05]  /*a030*/  BSYNC.RECONVERGENT B0 ;  /* 0x0000000000007941 */ /* 0x000fea0003800200 */
.L_x_973:
[----:B--2---:R2:W3:Y:S01]  /*a040*/  LDS.128 R52, [R7+0x1f000] ;  /* 0x01f0000007347984 */ /* 0x0044e20000000c00 */
[----:B------:R-:W-:Y:S04]  /*a050*/  BSSY.RECONVERGENT B0, `(.L_x_975) ;  /* 0x0000014000007945 */ /* 0x000fe80003800200 */
[----:B------:R-:W-:Y:S05]  /*a060*/  @P6 BRA `(.L_x_976) ;  /* 0x0000000000486947 */ /* 0x000fea0003800000 */
[----:B------:R-:W1:Y:S01]  /*a070*/  LDCU UR16, c[0x0][0x440] ;  /* 0x00008800ff1077ac */ /* 0x000e620008000800 */
[----:B--2-4-:R-:W-:Y:S02]  /*a080*/  IMAD R7, R69, UR10, RZ ;  /* 0x0000000a45077c24 */ /* 0x014fe4000f8e02ff */
        /* <DEDUP_REMOVED lines=15> */
[----:B---3--:R1:W-:Y:S02]  /*a180*/  @!P0 STG.E.128 desc[UR32][R58.64+0x180], R52 ;  /* 0x000180343a008986 */ /* 0x0083e4000c101d20 */
.L_x_976:
[----:B------:R-:W-:Y:S05]  /*a190*/  BSYNC.RECONVERGENT B0 ;  /* 0x0000000000007941 */ /* 0x000fea0003800200 */
.L_x_975:
[----:B-1----:R-:W-:Y:S01]  /*a1a0*/  MOV R40, R81 ;  /* 0x0000005100287202 */ /* 0x002fe20000000f00 */
        /* <DEDUP_REMOVED lines=10> */
[----:B------:R-:W1:Y:S01]  /*a250*/  LDCU UR12, c[0x0][0x440] ;  /* 0x00008800ff0c77ac */ /* 0x000e620008000800 */
[----:B------:R-:W-:Y:S01]  /*a260*/  IMAD.MOV.U32 R4, RZ, RZ, R2 ;  /* 0x000000ffff047224 */ /* 0x000fe200078e0002 */
[----:B------:R-:W3:Y:S03]  /*a270*/  LDCU.64 UR10, c[0x0][0x568] ;  /* 0x0000ad00ff0a77ac */ /* 0x000ee60008000a00 */
[----:B--2-4-:R-:W-:-:S04]  /*a280*/  IMAD.WIDE.U32 R6, R0, UR8, R4 ;  /* 0x0000000800067c25 */ /* 0x014fc8000f8e0004 */
        /* <DEDUP_REMOVED lines=11> */
.L_x_978:
[----:B------:R-:W-:Y:S05]  /*a340*/  BSYNC.RECONVERGENT B0 ;  /* 0x0000000000007941 */ /* 0x000fea0003800200 */
.L_x_977:
        /* <DEDUP_REMOVED lines=18> */
.L_x_946:
[----:B------:R-:W-:Y:S05]  /*a470*/  BSYNC.RECONVERGENT B1 ;  /* 0x0000000000017941 */ /* 0x000fea0003800200 */
.L_x_924:
[----:B------:R-:W4:Y:S01]  /*a480*/  LDCU UR9, c[0x0][0x438] ;  /* 0x00008700ff0977ac */ /* 0x000f220008000800 */
[----:B------:R-:W3:Y:S01]  /*a490*/  LDCU UR10, c[0x0][0x370] ;  /* 0x00006e00ff0a77ac */ /* 0x000ee20008000800 */
[----:B----4-:R-:W-:-:S04]  /*a4a0*/  UIADD3 UR9, UPT, UPT, UR9, 0x3f, URZ ;  /* 0x0000003f09097890 */ /* 0x010fc8000fffe0ff */
        /* <DEDUP_REMOVED lines=8> */
.L_x_980:
        /* <DEDUP_REMOVED lines=13> */
.L_x_1280:


//--------------------- .text._ZN5flash44flash_bwd_dq_dk_dv_loop_seqk_parallel_kernelI23Flash_bwd_kernel_traitsILi256ELi64ELi64ELi8ELi4ELi2ELi2ELb0ELb0EN7cutlass10bfloat16_tE19Flash_kernel_traitsILi256ELi64ELi64ELi8ES3_EELb0ELb1ELb0ELb0ELb0ELb0ELb1EEEvNS_16Flash_bwd_paramsE --------------------------
	.section	.text._ZN5flash44flash_bwd_dq_dk_dv_loop_seqk_parallel_kernelI23Flash_bwd_kernel_traitsILi256ELi64ELi64ELi8ELi4ELi2ELi2ELb0ELb0EN7cutlass10bfloat16_tE19Flash_kernel_traitsILi256ELi64ELi64ELi8ES3_EELb0ELb1ELb0ELb0ELb0ELb0ELb1EEEvNS_16Flash_bwd_paramsE,"ax",@progbits
	.align	128
        .global         _ZN5flash44flash_bwd_dq_dk_dv_loop_seqk_parallel_kernelI23Flash_bwd_kernel_traitsILi256ELi64ELi64ELi8ELi4ELi2ELi2ELb0ELb0EN7cutlass10bfloat16_tE19Flash_kernel_traitsILi256ELi64ELi64ELi8ES3_EELb0ELb1ELb0ELb0ELb0ELb0ELb1EEEvNS_16Flash_bwd_paramsE
        .type           _ZN5flash44flash_bwd_dq_dk_dv_loop_seqk_parallel_kernelI23Flash_bwd_kernel_traitsILi256ELi64ELi64ELi8ELi4ELi2ELi2ELb0ELb0EN7cutlass10bfloat16_tE19Flash_kernel_traitsILi256ELi64ELi64ELi8ES3_EELb0ELb1ELb0ELb0ELb0ELb0ELb1EEEvNS_16Flash_bwd_paramsE,@function
        .size           _ZN5flash44flash_bwd_dq_dk_dv_loop_seqk_parallel_kernelI23Flash_bwd_kernel_traitsILi256ELi64ELi64ELi8ELi4ELi2ELi2ELb0ELb0EN7cutlass10bfloat16_tE19Flash_kernel_traitsILi256ELi64ELi64ELi8ES3_EELb0ELb1ELb0ELb0ELb0ELb0ELb1EEEvNS_16Flash_bwd_paramsE,(.L_x_1281 - _ZN5flash44flash_bwd_dq_dk_dv_loop_seqk_parallel_kernelI23Flash_bwd_kernel_traitsILi256ELi64ELi64ELi8ELi4ELi2ELi2ELb0ELb0EN7cutlass10bfloat16_tE19Flash_kernel_traitsILi256ELi64ELi64ELi8ES3_EELb0ELb1ELb0ELb0ELb0ELb0ELb1EEEvNS_16Flash_bwd_paramsE)
        .other          _ZN5flash44flash_bwd_dq_dk_dv_loop_seqk_parallel_kernelI23Flash_bwd_kernel_traitsILi256ELi64ELi64ELi8ELi4ELi2ELi2ELb0ELb0EN7cutlass10bfloat16_tE19Flash_kernel_traitsILi256ELi64ELi64ELi8ES3_EELb0ELb1ELb0ELb0ELb0ELb0ELb1EEEvNS_16Flash_bwd_paramsE,@"STO_CUDA_ENTRY STV_DEFAULT"
_ZN5flash44flash_bwd_dq_dk_dv_loop_seqk_parallel_kernelI23Flash_bwd_kernel_traitsILi256ELi64ELi64ELi8ELi4ELi2ELi2ELb0ELb0EN7cutlass10bfloat16_tE19Flash_kernel_traitsILi256ELi64ELi64ELi8ES3_EELb0ELb1ELb0ELb0ELb0ELb0ELb1EEEvNS_16Flash_bwd_paramsE:
.text._ZN5flash44flash_bwd_dq_dk_dv_loop_seqk_parallel_kernelI23Flash_bwd_kernel_traitsILi256ELi64ELi64ELi8ELi4ELi2ELi2ELb0ELb0EN7cutlass10bfloat16_tE19Flash_kernel_traitsILi256ELi64ELi64ELi8ES3_EELb0ELb1ELb0ELb0ELb0ELb0ELb1EEEvNS_16Flash_bwd_paramsE:
        /* <DEDUP_REMOVED lines=14> */
[----:B------:R-:W4:Y:S01]  /*00e0*/  LDCU.64 UR4, c[0x0][0x468] ;  /* 0x00008d00ff0477ac */ /* 0x000f220008000a00 */
[----:B------:R-:W5:Y:S06]  /*00f0*/  LDCU.U8 UR8, c[0x0][0x532] ;  /* 0x0000a640ff0877ac */ /* 0x000f6c0008000000 */
[----:B------:R-:W-:Y:S01]  /*0100*/  S2UR UR23, SR_CTAID.Z ;  /* 0x00000000001779c3 */ /* 0x000fe20000002700 */
[----:B------:R-:W3:Y:S01]  /*0110*/  LDCU UR10, c[0x0][0x438] ;  /* 0x00008700ff0a77ac */ /* 0x000ee20008000800 */
[----:B------:R-:W3:Y:S06]  /*0120*/  LDCU.64 UR34, c[0x0][0x358] ;  /* 0x00006b00ff2277ac */ /* 0x000eec0008000a00 */
[----:B------:R-:W-:Y:S01]  /*0130*/  S2UR UR21, SR_CTAID.X ;  /* 0x00000000001579c3 */ /* 0x000fe20000002500 */
[----:B-1----:R-:W-:-:S02]  /*0140*/  ULEA UR38, UP0, UR41, UR38, 0x2 ;  /* 0x0000002629267291 */ /* 0x002fc4000f8010ff */
[----:B--2---:R-:W-:Y:S02]  /*0150*/  UISETP.NE.U32.AND UP1, UPT, UR6, URZ, UPT ;  /* 0x000000ff0600728c */ /* 0x004fe4000bf25070 */
[----:B------:R-:W-:Y:S02]  /*0160*/  ULEA.HI.X UR39, UR41, UR39, URZ, 0x2, UP0 ;  /* 0x0000002729277291 */ /* 0x000fe400080f14ff */
[----:B------:R-:W-:Y:S01]  /*0170*/  UISETP.NE.U32.AND UP0, UPT, UR6, URZ, UPT ;  /* 0x000000ff0600728c */ /* 0x000fe2000bf05070 */
[----:B------:R-:W-:Y:S01]  /*0180*/  S2UR UR18, SR_CTAID.Y ;  /* 0x00000000001279c3 */ /* 0x000fe20000002600 */
[----:B----4-:R-:W-:Y:S02]  /*0190*/  UISETP.EQ.U32.AND UP2, UPT, UR4, URZ, UPT ;  /* 0x000000ff0400728c */ /* 0x010fe4000bf42070 */
[----:B------:R-:W-:Y:S02]  /*01a0*/  UISETP.NE.U32.AND UP6, UPT, UR4, URZ, UPT ;  /* 0x000000ff0400728c */ /* 0x000fe4000bfc5070 */
[----:B------:R-:W-:-:S02]  /*01b0*/  UISETP.NE.AND.EX UP5, UPT, UR7, URZ, UPT, UP1 ;  /* 0x000000ff0700728c */ /* 0x000fc4000bfa5310 */
[----:B------:R-:W-:Y:S01]  /*01c0*/  UISETP.NE.AND.EX UP4, UPT, UR7, URZ, UPT, UP0 ;  /* 0x000000ff0700728c */ /* 0x000fe2000bf85300 */
[----:B------:R-:W1:Y:S01]  /*01d0*/  S2UR UR4, SR_CgaCtaId ;  /* 0x00000000000479c3 */ /* 0x000e620000008800 */
[----:B------:R-:W2:Y:S01]  /*01e0*/  LDCU.64 UR6, c[0x0][0x470] ;  /* 0x00008e00ff0677ac */ /* 0x000ea20008000a00 */
[----:B-----5:R-:W-:Y:S02]  /*01f0*/  UISETP.NE.AND UP3, UPT, UR8, URZ, UPT ;  /* 0x000000ff0800728c */ /* 0x020fe4000bf65270 */
[----:B------:R-:W-:-:S04]  /*0200*/  UISETP.NE.AND.EX UP6, UPT, UR5, URZ, UPT, UP6 ;  /* 0x000000ff0500728c */ /* 0x000fc8000bfc5360 */
[----:B------:R-:W4:Y:S01]  /*0210*/  S2UR UR20, SR_CTAID.Z ;  /* 0x00000000001479c3 */ /* 0x000f220000002700 */
[----:B------:R-:W-:Y:S01]  /*0220*/  UISETP.EQ.OR.EX UP0, UPT, UR5, URZ, !UP3, UP2 ;  /* 0x000000ff0500728c */ /* 0x000fe2000df02720 */
[----:B------:R-:W-:Y:S02]  /*0230*/  UMOV UR8, 0x400 ;  /* 0x0000040000087882 */ /* 0x000fe40000000000 */
[----:B------:R-:W-:Y:S01]  /*0240*/  UMOV UR5, 0x400 ;  /* 0x0000040000057882 */ /* 0x000fe20000000000 */
[----:B------:R-:W-:Y:S02]  /*0250*/  UP2UR UR26, UPR, URZ, 0x1 ;  /* 0x00000001ff1a7883 */ /* 0x000fe40008000000 */
[----:B------:R-:W-:Y:S01]  /*0260*/  UP2UR UR25, UPR, URZ, 0x8 ;  /* 0x00000008ff197883 */ /* 0x000fe20008000000 */
[----:B------:R-:W4:Y:S01]  /*0270*/  LDCU.64 UR28, c[0x0][0x460] ;  /* 0x00008c00ff1c77ac */ /* 0x000f220008000a00 */
[----:B--2---:R-:W-:Y:S01]  /*0280*/  UISETP.NE.U32.AND UP0, UPT, UR6, URZ, UPT ;  /* 0x000000ff0600728c */ /* 0x004fe2000bf05070 */
[----:B------:R-:W2:Y:S01]  /*0290*/  LDCU UR19, c[0x0][0x438] ;  /* 0x00008700ff1377ac */ /* 0x000ea20008000800 */
[----:B------:R-:W2:Y:S01]  /*02a0*/  @!UP4 LDCU UR22, c[0x0][0x434] ;  /* 0x00008680ff16c7ac */ /* 0x000ea20008000800 */
[----:B---3--:R-:W-:-:S02]  /*02b0*/  ULEA UR24, UR24, UR8, 0x18 ;  /* 0x0000000818187291 */ /* 0x008fc4000f8ec0ff */
[----:B-1----:R-:W-:Y:S02]  /*02c0*/  ULEA UR4, UR4, UR5, 0x18 ;  /* 0x0000000504047291 */ /* 0x002fe4000f8ec0ff */
[----:B------:R-:W-:Y:S01]  /*02d0*/  UISETP.NE.AND.EX UP3, UPT, UR7, URZ, UPT, UP0 ;  /* 0x000000ff0700728c */ /* 0x000fe2000bf65300 */
[----:B------:R-:W-:Y:S01]  /*02e0*/  UMOV UR30, 0xffff8000 ;  /* 0xffff8000001e7882 */ /* 0x000fe20000000000 */
[----:B------:R-:W-:Y:S01]  /*02f0*/  UMOV UR31, URZ ;  /* 0x000000ff001f7c82 */ /* 0x000fe20008000000 */
[----:B------:R-:W-:-:S08]  /*0300*/  UMOV UR32, URZ ;  /* 0x000000ff00207c82 */ /* 0x000fd00008000000 */
.L_x_1037:
[----:B-1----:R-:W1:Y:S01]  /*0310*/  LDCU.64 UR8, c[0x0][0x478] ;  /* 0x00008f00ff0877ac */ /* 0x002e620008000a00 */
[----:B------:R-:W-:Y:S02]  /*0320*/  PLOP3.LUT P1, PT, PT, PT, UP3, 0x80, 0x8 ;  /* 0x000000000008781c */ /* 0x000fe40003f2f038 */
[----:B------:R-:W-:Y:S01]  /*0330*/  PLOP3.LUT P4, PT, PT, PT, UP5, 0x80, 0x8 ;  /* 0x000000000008781c */ /* 0x000fe20003f8f058 */
[----:B------:R-:W-:Y:S01]  /*0340*/  @UP3 ULEA UR12, UP0, UR41, UR6, 0x2 ;  /* 0x00000006290c3291 */ /* 0x000fe2000f8010ff */
[----:B------:R-:W-:Y:S01]  /*0350*/  PLOP3.LUT P2, PT, PT, PT, UP4, 0x80, 0x8 ;  /* 0x000000000008781c */ /* 0x000fe20003f4f048 */
[----:B------:R-:W-:Y:S02]  /*0360*/  UISETP.NE.AND UP2, UPT, UR26, URZ, UPT ;  /* 0x000000ff1a00728c */ /* 0x000fe4000bf45270 */
[----:B------:R-:W-:Y:S02]  /*0370*/  @UP3 ULEA.HI.X UR13, UR41, UR7, URZ, 0x2, UP0 ;  /* 0x00000007290d3291 */ /* 0x000fe400080f14ff */
[----:B--2---:R-:W-:-:S02]  /*0380*/  IMAD.U32 R12, RZ, RZ, UR12 ;  /* 0x0000000cff0c7e24 */ /* 0x004fc4000f8e00ff */
[----:B------:R-:W-:Y:S02]  /*0390*/  PLOP3.LUT P3, PT, PT, PT, UP2, 0x80, 0x8 ;  /* 0x000000000008781c */ /* 0x000fe40003f6f028 */
[----:B------:R-:W-:Y:S01]  /*03a0*/  IMAD.U32 R13, RZ, RZ, UR13 ;  /* 0x0000000dff0d7e24 */ /* 0x000fe2000f8e00ff */
[----:B----4-:R-:W-:Y:S02]  /*03b0*/  UIMAD.WIDE.U32 UR12, UR41, 0x4, UR28 ;  /* 0x00000004290c78a5 */ /* 0x010fe4000f8e001c */
[----:B-1----:R-:W-:Y:S01]  /*03c0*/  UISETP.NE.U32.AND UP0, UPT, UR8, URZ, UPT ;  /* 0x000000ff0800728c */ /* 0x002fe2000bf05070 */
[----:B------:R-:W-:Y:S01]  /*03d0*/  IMAD.U32 R6, RZ, RZ, UR38 ;  /* 0x00000026ff067e24 */ /* 0x000fe2000f8e00ff */
[----:B------:R-:W3:Y:S02]  /*03e0*/  @P1 LDG.E R3, desc[UR34][R12.64] ;  /* 0x000000220c031981 */ /* 0x000ee4000c1e1900 */
        /* <DEDUP_REMOVED lines=11> */
[----:B-----5:R-:W5:Y:S04]  /*04a0*/  @P4 LDG.E R4, desc[UR34][R8.64] ;  /* 0x0000002208044981 */ /* 0x020f68000c1e1900 */
        /* <DEDUP_REMOVED lines=10> */
[----:B---3--:R-:W-:Y:S02]  /*0550*/  @P1 R2UR UR36, R3 ;  /* 0x00000000032412ca */ /* 0x008fe400000e0000 */
[----:B-----5:R-:W-:Y:S02]  /*0560*/  @P4 R2UR UR17, R4 ;  /* 0x00000000041142ca */ /* 0x020fe400000e0000 */
        /* <DEDUP_REMOVED lines=16> */
.L_x_981:
        /* <DEDUP_REMOVED lines=34> */
.L_x_983:
[----:B------:R-:W1:Y:S01]  /*0890*/  LDCU.64 UR14, c[0x0][0x3b8] ;  /* 0x00007700ff0e77ac */ /* 0x000e620008000a00 */
[----:B------:R-:W-:-:S04]  /*08a0*/  UIADD3 UR5, UPT, UPT, UR36, UR40, URZ ;  /* 0x0000002824057290 */ /* 0x000fc8000fffe0ff */
[----:B-1----:R-:W-:Y:S02]  /*08b0*/  UIMAD.WIDE.U32 UR8, UR5, UR14, URZ ;  /* 0x0000000e050872a5 */ /* 0x002fe4000f8e00ff */
[----:B------:R-:W-:-:S04]  /*08c0*/  UIMAD UR5, UR5, UR15, URZ ;  /* 0x0000000f050572a4 */ /* 0x000fc8000f8e02ff */
[----:B------:R-:W-:Y:S01]  /*08d0*/  UIADD3 UR5, UPT, UPT, UR9, UR5, URZ ;  /* 0x0000000509057290 */ /* 0x000fe2000fffe0ff */
[----:B------:R-:W-:-:S05]  /*08e0*/  UMOV UR52, UR8 ;  /* 0x0000000800347c82 */ /* 0x000fca0008000000 */
[----:B------:R-:W-:-:S07]  /*08f0*/  MOV R9, UR5 ;  /* 0x0000000500097c02 */ /* 0x000fce0008000f00 */
.L_x_984:
        /* <DEDUP_REMOVED lines=40> */
.L_x_985:
[----:B------:R-:W1:Y:S01]  /*0b80*/  LDCU.64 UR12, c[0x0][0x3c0] ;  /* 0x00007800ff0c77ac */ /* 0x000e620008000a00 */
[----:B------:R-:W-:-:S04]  /*0b90*/  UIADD3 UR8, UPT, UPT, UR36, UR40, URZ ;  /* 0x0000002824087290 */ /* 0x000fc8000fffe0ff */
[----:B-1----:R-:W-:Y:S02]  /*0ba0*/  UIMAD.WIDE.U32 UR48, UR8, UR12, URZ ;  /* 0x0000000c083072a5 */ /* 0x002fe4000f8e00ff */
[----:B------:R-:W-:-:S04]  /*0bb0*/  UIMAD UR8, UR8, UR13, URZ ;  /* 0x0000000d080872a4 */ /* 0x000fc8000f8e02ff */
[----:B------:R-:W-:-:S06]  /*0bc0*/  UIADD3 UR8, UPT, UPT, UR49, UR8, URZ ;  /* 0x0000000831087290 */ /* 0x000fcc000fffe0ff */
[----:B------:R-:W-:-:S07]  /*0bd0*/  MOV R10, UR8 ;  /* 0x00000008000a7c02 */ /* 0x000fce0008000f00 */
.L_x_986:
        /* <DEDUP_REMOVED lines=28> */
.L_x_987:
[----:B------:R-:W-:Y:S02]  /*0da0*/  UIMAD.WIDE.U32 UR10, UR58, UR17, URZ ;  /* 0x000000113a0a72a5 */ /* 0x000fe4000f8e00ff */
[----:B------:R-:W-:-:S04]  /*0db0*/  UIMAD UR8, UR59, UR17, URZ ;  /* 0x000000113b0872a4 */ /* 0x000fc8000f8e02ff */
[----:B------:R-:W-:-:S12]  /*0dc0*/  UIADD3 UR8, UPT, UPT, UR11, UR8, URZ ;  /* 0x000000080b087290 */ /* 0x000fd8000fffe0ff */
.L_x_988:
        /* <DEDUP_REMOVED lines=20> */
.L_x_989:
[----:B------:R-:W1:Y:S01]  /*0f10*/  LDCU UR59, c[0x0][0x434] ;  /* 0x00008680ff3b77ac */ /* 0x000e620008000800 */
[----:B------:R-:W-:-:S04]  /*0f20*/  UIMAD UR9, UR41, UR16, UR23 ;  /* 0x00000010290972a4 */ /* 0x000fc8000f8e0217 */
[----:B-1----:R-:W-:Y:S02]  /*0f30*/  UIMAD UR59, UR9, UR59, URZ ;  /* 0x0000003b093b72a4 */ /* 0x002fe4000f8e02ff */
.L_x_990:
        /* <DEDUP_REMOVED lines=11> */
.L_x_991:
[----:B------:R-:W1:Y:S01]  /*0ff0*/  LDCU UR58, c[0x0][0x444] ;  /* 0x00008880ff3a77ac */ /* 0x000e620008000800 */
[----:B------:R-:W-:-:S04]  /*1000*/  UIMAD UR9, UR41, UR16, UR23 ;  /* 0x00000010290972a4 */ /* 0x000fc8000f8e0217 */
[----:B-1----:R-:W-:-:S12]  /*1010*/  UIMAD UR58, UR9, UR58, URZ ;  /* 0x0000003a093a72a4 */ /* 0x002fd8000f8e02ff */
.L_x_992:
        /* <DEDUP_REMOVED lines=14> */
[C---:B-1----:R-:W-:Y:S01]  /*1100*/  IMAD.SHL.U32 R3, R6.reuse, 0x8, RZ ;  /* 0x0000000806037824 */ /* 0x042fe200078e00ff */
[--C-:B------:R-:W-:Y:S02]  /*1110*/  SHF.R.U32.HI R0, RZ, 0x3, R6.reuse ;  /* 0x00000003ff007819 */ /* 0x100fe40000011606 */
[----:B------:R-:W-:Y:S01]  /*1120*/  USHF.R.S32.HI UR8, URZ, 0x1f, UR9 ;  /* 0x0000001fff087899 */ /* 0x000fe20008011409 */
[----:B------:R-:W-:Y:S02]  /*1130*/  SHF.R.U32.HI R2, RZ, 0x5, R6 ;  /* 0x00000005ff027819 */ /* 0x000fe40000011606 */
[----:B------:R-:W-:Y:S01]  /*1140*/  LOP3.LUT R18, R3, 0x38, RZ, 0xc0, !PT ;  /* 0x0000003803127812 */ /* 0x000fe200078ec0ff */
[----:B------:R-:W-:Y:S01]  /*1150*/  ULEA.HI UR8, UR8, UR9, URZ, 0x6 ;  /* 0x0000000908087291 */ /* 0x000fe2000f8f30ff */
[----:B------:R-:W-:-:S02]  /*1160*/  LOP3.LUT R11, R6, 0x1f, RZ, 0xc0, !PT ;  /* 0x0000001f060b7812 */ /* 0x000fc400078ec0ff */
[----:B------:R-:W-:Y:S01]  /*1170*/  IADD3 R4, P0, PT, R18, UR62, RZ ;  /* 0x0000003e12047c10 */ /* 0x000fe2000ff1e0ff */
[----:B------:R-:W-:Y:S02]  /*1180*/  USHF.R.S32.HI UR45, URZ, 0x6, UR8 ;  /* 0x00000006ff2d7899 */ /* 0x000fe40008011408 */
[----:B------:R-:W-:Y:S01]  /*1190*/  IMAD R11, R2, UR47, R11 ;  /* 0x0000002f020b7c24 */ /* 0x000fe2000f8e020b */
[----:B------:R-:W1:Y:S01]  /*11a0*/  LDCU.64 UR62, c[0x0][0x5e8] ;  /* 0x0000bd00ff3e77ac */ /* 0x000e620008000a00 */
[----:B------:R-:W-:-:S03]  /*11b0*/  IMAD.X R5, RZ, RZ, UR49, P0 ;  /* 0x00000031ff057e24 */ /* 0x000fc600080e06ff */
[----:B------:R-:W3:Y:S01]  /*11c0*/  LDCU.128 UR8, c[0x0][0x590] ;  /* 0x0000b200ff0877ac */ /* 0x000ee20008000c00 */
[----:B------:R-:W-:-:S04]  /*11d0*/  UISETP.LT.AND UP0, UPT, URZ, UR45, UPT ;  /* 0x0000002dff00728c */ /* 0x000fc8000bf01270 */
        /* <DEDUP_REMOVED lines=15> */
[----:B------:R-:W-:Y:S01]  /*12d0*/  IMAD R17, R16, UR23, R15 ;  /* 0x0000001710117c24 */ /* 0x000fe2000f8e020f */
[----:B------:R-:W-:Y:S01]  /*12e0*/  LOP3.LUT R15, R18, 0xc0, RZ, 0xfc, !PT ;  /* 0x000000c0120f7812 */ /* 0x000fe200078efcff */
[----:B------:R-:W-:-:S04]  /*12f0*/  IMAD.MOV.U32 R16, RZ, RZ, R14 ;  /* 0x000000ffff107224 */ /* 0x000fc800078e000e */
[----:B------:R-:W-:-:S04]  /*1300*/  IMAD.WIDE.U32 R16, R0, UR8, R16 ;  /* 0x0000000800107c25 */ /* 0x000fc8000f8e0010 */
[----:B------:R-:W-:Y:S01]  /*1310*/  IMAD R2, R0, UR9, R17 ;  /* 0x0000000900027c24 */ /* 0x000fe2000f8e0211 */
[----:B---3--:R-:W-:Y:S01]  /*1320*/  LEA R246, P2, R16, UR10, 0x1 ;  /* 0x0000000a10f67c11 */ /* 0x008fe2000f8408ff */
[C---:B----4-:R-:W-:Y:S02]  /*1330*/  IMAD R14, R4.reuse, UR53, RZ ;  /* 0x00000035040e7c24 */ /* 0x050fe4000f8e02ff */
[----:B------:R-:W-:Y:S01]  /*1340*/  IMAD.WIDE.U32 R20, R4, UR50, R18 ;  /* 0x0000003204147c25 */ /* 0x000fe2000f8e0012 */
[----:B------:R-:W-:Y:S01]  /*1350*/  LEA.HI.X R247, R16, UR11, R2, 0x1, P2 ;  /* 0x0000000b10f77c11 */ /* 0x000fe200090f0c02 */
[----:B-1----:R-:W-:Y:S02]  /*1360*/  UIMAD.WIDE UR10, UR58, 0x4, UR62 ;  /* 0x000000043a0a78a5 */ /* 0x002fe4000f8e023e */
[----:B------:R-:W-:Y:S01]  /*1370*/  IMAD R14, R5, UR50, R14 ;  /* 0x00000032050e7c24 */ /* 0x000fe2000f8e020e */
[----:B------:R-:W-:Y:S01]  /*1380*/  IADD3 R24, P0, PT, R20, UR54, RZ ;  /* 0x0000003614187c10 */ /* 0x000fe2000ff1e0ff */
[----:B------:R-:W-:Y:S01]  /*1390*/  USHF.L.U32 UR50, UR8, 0x5, URZ ;  /* 0x0000000508327899 */ /* 0x000fe200080006ff */
[----:B-----5:R-:W-:Y:S01]  /*13a0*/  MOV R20, UR16 ;  /* 0x0000001000147c02 */ /* 0x020fe20008000f00 */
[----:B--2---:R-:W-:Y:S01]  /*13b0*/  IMAD.WIDE.U32 R22, R12, UR21, RZ ;  /* 0x000000150c167c25 */ /* 0x004fe2000f8e00ff */
[----:B------:R-:W-:Y:S01]  /*13c0*/  IADD3.X R25, PT, PT, R21, UR51, R14, P0, !PT ;  /* 0x0000003315197c10 */ /* 0x000fe200087fe40e */
[----:B------:R-:W1:Y:S02]  /*13d0*/  LDCU.64 UR8, c[0x0][0x380] ;  /* 0x00007000ff0877ac */ /* 0x000e640008000a00 */
[----:B------:R-:W-:Y:S01]  /*13e0*/  IMAD.U32 R14, RZ, RZ, UR17 ;  /* 0x00000011ff0e7e24 */ /* 0x000fe2000f8e00ff */
[----:B------:R-:W-:Y:S01]  /*13f0*/  SEL R12, R22, RZ, P3 ;  /* 0x000000ff160c7207 */ /* 0x000fe20001800000 */
[----:B------:R-:W2:Y:S01]  /*1400*/  LDCU.64 UR16, c[0x0][0x570] ;  /* 0x0000ae00ff1077ac */ /* 0x000ea20008000a00 */
[----:B------:R-:W-:-:S02]  /*1410*/  IMAD.WIDE.U32 R20, R20, UR23, R24 ;  /* 0x0000001714147c25 */ /* 0x000fc4000f8e0018 */
[----:B------:R-:W-:Y:S01]  /*1420*/  IADD3 R12, P1, P0, R11, UR57, R12 ;  /* 0x000000390b0c7c10 */ /* 0x000fe2000f83e00c */
[----:B------:R-:W-:Y:S01]  /*1430*/  USHF.L.U32 UR51, UR47, 0x6, URZ ;  /* 0x000000062f337899 */ /* 0x000fe200080006ff */
[----:B------:R-:W-:Y:S01]  /*1440*/  IMAD R13, R13, UR21, R23 ;  /* 0x000000150d0d7c24 */ /* 0x000fe2000f8e0217 */
[----:B------:R-:W-:Y:S01]  /*1450*/  SHF.R.S32.HI R11, RZ, 0x1f, R11 ;  /* 0x0000001fff0b7819 */ /* 0x000fe2000001140b */
[----:B------:R-:W-:-:S03]  /*1460*/  IMAD R21, R14, UR23, R21 ;  /* 0x000000170e157c24 */ /* 0x000fc6000f8e0215 */
[----:B------:R-:W-:Y:S01]  /*1470*/  SEL R14, R13, RZ, P3 ;  /* 0x000000ff0d0e7207 */ /* 0x000fe20001800000 */
[C---:B------:R-:W-:Y:S01]  /*1480*/  IMAD.WIDE.U32 R16, R0.reuse, R4, R20 ;  /* 0x0000000400107225 */ /* 0x040fe200078e0014 */
[----:B------:R-:W-:Y:S02]  /*1490*/  IADD3 R20, PT, PT, R0, 0x20, RZ ;  /* 0x0000002000147810 */ /* 0x000fe40007ffe0ff */
[----:B------:R-:W-:Y:S01]  /*14a0*/  IADD3.X R14, PT, PT, R11, UR56, R14, P1, P0 ;  /* 0x000000380b0e7c10 */ /* 0x000fe20008fe040e */
[----:B------:R-:W-:Y:S01]  /*14b0*/  IMAD.U32 R11, RZ, RZ, UR51 ;  /* 0x00000033ff0b7e24 */ /* 0x000fe2000f8e00ff */
[----:B------:R-:W-:Y:S01]  /*14c0*/  IADD3 R12, P0, PT, R12, UR51, RZ ;  /* 0x000000330c0c7c10 */ /* 0x000fe2000ff1e0ff */
[----:B------:R-:W-:Y:S01]  /*14d0*/  IMAD R2, R0, R5, R17 ;  /* 0x0000000500027224 */ /* 0x000fe200078e0211 */
[----:B-1----:R-:W-:Y:S01]  /*14e0*/  LEA R248, P1, R16, UR8, 0x1 ;  /* 0x0000000810f87c11 */ /* 0x002fe2000f8208ff */
[----:B------:R-:W-:Y:S01]  /*14f0*/  IMAD.SHL.U32 R17, R4, 0x20, RZ ;  /* 0x0000002004117824 */ /* 0x000fe200078e00ff */
[----:B------:R-:W-:Y:S01]  /*1500*/  LEA.HI.X.SX32 R11, R11, R14, 0x1, P0 ;  /* 0x0000000e0b0b7211 */ /* 0x000fe200000f0eff */
[----:B------:R-:W-:Y:S01]  /*1510*/  UIMAD.WIDE UR56, UR59, 0x4, UR60 ;  /* 0x000000043b3878a5 */ /* 0x000fe2000f8e023c */
[----:B--2---:R-:W-:-:S02]  /*1520*/  LEA R242, P0, R12, UR16, 0x2 ;  /* 0x000000100cf27c11 */ /* 0x004fc4000f8010ff */
[----:B------:R-:W-:Y:S02]  /*1530*/  LEA.HI.X R249, R16, UR9, R2, 0x1, P1 ;  /* 0x0000000910f97c11 */ /* 0x000fe400088f0c02 */
[----:B------:R-:W-:Y:S02]  /*1540*/  LEA.HI.X R243, R12, UR17, R11, 0x2, P0 ;  /* 0x000000110cf37c11 */ /* 0x000fe400080f140b */
[----:B------:R-:W-:Y:S02]  /*1550*/  IADD3 R12, P0, PT, R0, 0x20, RZ ;  /* 0x00000020000c7810 */ /* 0x000fe40007f1e0ff */
[----:B------:R-:W-:Y:S02]  /*1560*/  SHF.L.U64.HI R5, R4, 0x5, R5 ;  /* 0x0000000504057819 */ /* 0x000fe40000010205 */
        /* <DEDUP_REMOVED lines=17> */
.L_x_994:
[----:B------:R-:W1:Y:S01]  /*1680*/  LDCU.64 UR12, c[0x0][0x5c0] ;  /* 0x0000b800ff0c77ac */ /* 0x000e620008000a00 */
[----:B------:R-:W-:-:S04]  /*1690*/  UIADD3 UR8, UPT, UPT, UR36, UR40, URZ ;  /* 0x0000002824087290 */ /* 0x000fc8000fffe0ff */
[----:B-1----:R-:W-:Y:S02]  /*16a0*/  UIMAD.WIDE.U32 UR16, UR8, UR12, URZ ;  /* 0x0000000c081072a5 */ /* 0x002fe4000f8e00ff */
[----:B------:R-:W-:-:S04]  /*16b0*/  UIMAD UR8, UR8, UR13, URZ ;  /* 0x0000000d080872a4 */ /* 0x000fc8000f8e02ff */
[----:B------:R-:W-:-:S06]  /*16c0*/  UIADD3 UR8, UPT, UPT, UR17, UR8, URZ ;  /* 0x0000000811087290 */ /* 0x000fcc000fffe0ff */
[----:B------:R-:W-:Y:S02]  /*16d0*/  MOV R3, UR8 ;  /* 0x0000000800037c02 */ /* 0x000fe40008000f00 */
.L_x_995:
        /* <DEDUP_REMOVED lines=13> */
.L_x_996:
[----:B------:R-:W1:Y:S01]  /*17b0*/  LDCU.64 UR10, c[0x0][0x5c8] ;  /* 0x0000b900ff0a77ac */ /* 0x000e620008000a00 */
[----:B------:R-:W-:-:S04]  /*17c0*/  UIADD3 UR36, UPT, UPT, UR36, UR40, URZ ;  /* 0x0000002824247290 */ /* 0x000fc8000fffe0ff */
[----:B-1----:R-:W-:Y:S02]  /*17d0*/  UIMAD.WIDE.U32 UR14, UR36, UR10, URZ ;  /* 0x0000000a240e72a5 */ /* 0x002fe4000f8e00ff */
[----:B------:R-:W-:-:S04]  /*17e0*/  UIMAD UR36, UR36, UR11, URZ ;  /* 0x0000000b242472a4 */ /* 0x000fc8000f8e02ff */
[----:B------:R-:W-:-:S06]  /*17f0*/  UIADD3 UR36, UPT, UPT, UR15, UR36, URZ ;  /* 0x000000240f247290 */ /* 0x000fcc000fffe0ff */
[----:B------:R-:W-:-:S07]  /*1800*/  MOV R2, UR36 ;  /* 0x0000002400027c02 */ /* 0x000fce0008000f00 */
.L_x_997:
        /* <DEDUP_REMOVED lines=32> */
.L_x_999:
[----:B------:R-:W-:Y:S05]  /*1a10*/  BSYNC.RECONVERGENT B0 ;  /* 0x0000000000007941 */ /* 0x000fea0003800200 */
.L_x_998:
        /* <DEDUP_REMOVED lines=19> */
.L_x_1001:
[----:B------:R-:W-:Y:S05]  /*1b50*/  BSYNC.RECONVERGENT B0 ;  /* 0x0000000000007941 */ /* 0x000fea0003800200 */
.L_x_1000:
        /* <DEDUP_REMOVED lines=15> */
[----:B------:R-:W1:Y:S03]  /*1c50*/  LDCU.64 UR8, c[0x0][0x568] ;  /* 0x0000ad00ff0877ac */ /* 0x000e660008000a00 */
        /* <DEDUP_REMOVED lines=12> */
.L_x_1003:
[----:B------:R-:W-:Y:S05]  /*1d20*/  BSYNC.RECONVERGENT B0 ;  /* 0x0000000000007941 */ /* 0x000fea0003800200 */
.L_x_1002:
        /* <DEDUP_REMOVED lines=20> */
.L_x_993:
        /* <DEDUP_REMOVED lines=38> */
.L_x_1006:
[----:B------:R2:W-:Y:S04]  /*20d0*/  STS.128 [R13+0x10000], RZ ;  /* 0x010000ff0d007388 */ /* 0x0005e80000000c00 */
[----:B------:R2:W-:Y:S04]  /*20e0*/  STS.128 [R13+0x12000], RZ ;  /* 0x012000ff0d007388 */ /* 0x0005e80000000c00 */
[----:B------:R2:W-:Y:S04]  /*20f0*/  STS.128 [R13+0x14000], RZ ;  /* 0x014000ff0d007388 */ /* 0x0005e80000000c00 */
[----:B------:R2:W-:Y:S02]  /*2100*/  STS.128 [R13+0x16000], RZ ;  /* 0x016000ff0d007388 */ /* 0x0005e40000000c00 */
.L_x_1007:
[----:B------:R-:W-:Y:S05]  /*2110*/  BSYNC.RECONVERGENT B0 ;  /* 0x0000000000007941 */ /* 0x000fea0003800200 */
.L_x_1005:
        /* <DEDUP_REMOVED lines=37> */
.L_x_1009:
[----:B------:R-:W-:Y:S05]  /*2370*/  BSYNC.RECONVERGENT B0 ;  /* 0x0000000000007941 */ /* 0x000fea0003800200 */
.L_x_1008:
        /* <DEDUP_REMOVED lines=29> */
.L_x_1011:
[----:B------:R1:W-:Y:S04]  /*2550*/  STS.128 [R240], RZ ;  /* 0x000000fff0007388 */ /* 0x0003e80000000c00 */
[----:B------:R1:W-:Y:S04]  /*2560*/  STS.128 [R240+0x2000], RZ ;  /* 0x002000fff0007388 */ /* 0x0003e80000000c00 */
[----:B------:R1:W-:Y:S04]  /*2570*/  STS.128 [R240+0x4000], RZ ;  /* 0x004000fff0007388 */ /* 0x0003e80000000c00 */
[----:B------:R1:W-:Y:S02]  /*2580*/  STS.128 [R240+0x6000], RZ ;  /* 0x006000fff0007388 */ /* 0x0003e40000000c00 */
.L_x_1012:
[----:B------:R-:W-:Y:S05]  /*2590*/  BSYNC.RECONVERGENT B0 ;  /* 0x0000000000007941 */ /* 0x000fea0003800200 */
.L_x_1010:
        /* <DEDUP_REMOVED lines=8> */
[C---:B------:R-:W-:Y:S02]  /*2620*/  VIADD R21, R239.reuse, 0x8 ;  /* 0x00000008ef157836 */ /* 0x040fe40000000000 */
[----:B------:R-:W-:-:S03]  /*2630*/  IMAD.WIDE.U32 R22, R239, R22, UR56 ;  /* 0x00000038ef167e25 */ /* 0x000fc6000f8e0016 */
[----:B------:R-:W-:-:S07]  /*2640*/  ISETP.GE.AND P0, PT, R21, UR55, PT ;  /* 0x0000003715007c0c */ /* 0x000fce000bf06270 */
        /* <DEDUP_REMOVED lines=35> */
.L_x_1014:
[----:B------:R-:W-:Y:S05]  /*2880*/  BSYNC.RECONVERGENT B0 ;  /* 0x0000000000007941 */ /* 0x000fea0003800200 */
.L_x_1013:
        /* <DEDUP_REMOVED lines=48> */
.L_x_1016:
[----:B------:R2:W-:Y:S04]  /*2b90*/  STS.128 [R13+0x18000], RZ ;  /* 0x018000ff0d007388 */ /* 0x0005e80000000c00 */
[----:B------:R2:W-:Y:S04]  /*2ba0*/  STS.128 [R13+0x1a000], RZ ;  /* 0x01a000ff0d007388 */ /* 0x0005e80000000c00 */
[----:B------:R2:W-:Y:S04]  /*2bb0*/  STS.128 [R13+0x1c000], RZ ;  /* 0x01c000ff0d007388 */ /* 0x0005e80000000c00 */
[----:B------:R2:W-:Y:S02]  /*2bc0*/  STS.128 [R13+0x1e000], RZ ;  /* 0x01e000ff0d007388 */ /* 0x0005e40000000c00 */
.L_x_1017:
[----:B------:R-:W-:Y:S05]  /*2bd0*/  BSYNC.RECONVERGENT B0 ;  /* 0x0000000000007941 */ /* 0x000fea0003800200 */
.L_x_1015:
        /* <DEDUP_REMOVED lines=41> */
.L_x_1019:
[----:B------:R-:W-:Y:S05]  /*2e70*/  BSYNC.RECONVERGENT B0 ;  /* 0x0000000000007941 */ /* 0x000fea0003800200 */
.L_x_1018:
        /* <DEDUP_REMOVED lines=46> */
.L_x_1021:
[----:B------:R2:W-:Y:S04]  /*3160*/  STS.128 [R13+0x20000], RZ ;  /* 0x020000ff0d007388 */ /* 0x0005e80000000c00 */
[----:B------:R2:W-:Y:S04]  /*3170*/  STS.128 [R13+0x22000], RZ ;  /* 0x022000ff0d007388 */ /* 0x0005e80000000c00 */
[----:B------:R2:W-:Y:S04]  /*3180*/  STS.128 [R13+0x24000], RZ ;  /* 0x024000ff0d007388 */ /* 0x0005e80000000c00 */
[----:B------:R2:W-:Y:S02]  /*3190*/  STS.128 [R13+0x26000], RZ ;  /* 0x026000ff0d007388 */ /* 0x0005e40000000c00 */
.L_x_1022:
[----:B------:R-:W-:Y:S05]  /*31a0*/  BSYNC.RECONVERGENT B0 ;  /* 0x0000000000007941 */ /* 0x000fea0003800200 */
.L_x_1020:
[----:B------:R-:W2:Y:S01]  /*31b0*/  S2R R221, SR_TID.X ;  /* 0x0000000000dd7919 */ /* 0x000ea20000002100 */
[----:B------:R-:W-:Y:S01]  /*31c0*/  BSSY.RECONVERGENT B0, `(.L_x_1023) ;  /* 0x0000029000007945 */ /* 0x000fe20003800200 */
[C---:B-1----:R-:W-:Y:S01]  /*31d0*/  SHF.L.U32 R8, R6.reuse, 0x1, RZ ;  /* 0x0000000106087819 */ /* 0x042fe200000006ff */
[----:B------:R1:W-:Y:S01]  /*31e0*/  @P5 STS.128 [R13+0x21000], RZ ;  /* 0x021000ff0d005388 */ /* 0x0003e20000000c00 */
[----:B------:R-:W-:-:S03]  /*31f0*/  SHF.L.U32 R5, R6, 0x6, RZ ;  /* 0x0000000606057819 */ /* 0x000fc600000006ff */
        /* <DEDUP_REMOVED lines=37> */
.L_x_1024:
[----:B------:R-:W-:Y:S05]  /*3450*/  BSYNC.RECONVERGENT B0 ;  /* 0x0000000000007941 */ /* 0x000fea0003800200 */
.L_x_1023:
[----:B---3--:R-:W-:Y:S01]  /*3460*/  LOP3.LUT R11, R8, 0x20, RZ, 0xc0, !PT ;  /* 0x00000020080b7812 */ /* 0x008fe200078ec0ff */
[----:B------:R-:W-:Y:S01]  /*3470*/  IMAD.SHL.U32 R7, R6, 0x20, RZ ;  /* 0x0000002006077824 */ /* 0x000fe200078e00ff */
[----:B------:R-:W-:Y:S01]  /*3480*/  LOP3.LUT R241, R8, 0x6, RZ, 0xc0, !PT ;  /* 0x0000000608f17812 */ /* 0x000fe200078ec0ff */
[----:B------:R-:W-:Y:S01]  /*3490*/  IMAD.SHL.U32 R232, R6, 0x10, RZ ;  /* 0x0000001006e87824 */ /* 0x000fe200078e00ff */
[----:B------:R-:W-:Y:S01]  /*34a0*/  LOP3.LUT R10, R11, 0x18, R0, 0xf8, !PT ;  /* 0x000000180b0a7812 */ /* 0x000fe200078ef800 */
[C---:B--2---:R-:W-:Y:S01]  /*34b0*/  IMAD.SHL.U32 R217, R221.reuse, 0x40, RZ ;  /* 0x00000040ddd97824 */ /* 0x044fe200078e00ff */
[C---:B------:R-:W-:Y:S01]  /*34c0*/  LOP3.LUT P4, R0, R221.reuse, 0x4, RZ, 0xc0, !PT ;  /* 0x00000004dd007812 */ /* 0x040fe2000788c0ff */
[----:B------:R-:W-:Y:S01]  /*34d0*/  IMAD.SHL.U32 R218, R221, 0x20, RZ ;  /* 0x00000020ddda7824 */ /* 0x000fe200078e00ff */
[----:B------:R-:W-:Y:S01]  /*34e0*/  LOP3.LUT R241, R241, 0xe0, R2, 0xf8, !PT ;  /* 0x000000e0f1f17812 */ /* 0x000fe200078ef802 */
[C---:B------:R-:W-:Y:S01]  /*34f0*/  IMAD.SHL.U32 R220, R221.reuse, 0x8, RZ ;  /* 0x00000008dddc7824 */ /* 0x040fe200078e00ff */
[----:B------:R-:W-:Y:S01]  /*3500*/  LOP3.LUT R2, R221, 0x8, RZ, 0xc0, !PT ;  /* 0x00000008dd027812 */ /* 0x000fe200078ec0ff */
[----:B------:R-:W0:Y:S01]  /*3510*/  LDGDEPBAR ;  /* 0x00000000000079af */ /* 0x000e220000000000 */
[----:B------:R-:W-:Y:S01]  /*3520*/  LOP3.LUT R9, R7, 0x200, RZ, 0xc0, !PT ;  /* 0x0000020007097812 */ /* 0x000fe200078ec0ff */
[----:B------:R-:W2:Y:S01]  /*3530*/  LDCU UR13, c[0x0][0x590] ;  /* 0x0000b200ff0d77ac */ /* 0x000ea20008000800 */
[----:B------:R-:W-:Y:S01]  /*3540*/  ISETP.NE.AND P3, PT, R0, RZ, PT ;  /* 0x000000ff0000720c */ /* 0x000fe20003f65270 */
[----:B------:R-:W-:Y:S01]  /*3550*/  IMAD.MOV.U32 R228, RZ, RZ, 0x40 ;  /* 0x00000040ffe47424 */ /* 0x000fe200078e00ff */
[----:B------:R-:W-:Y:S01]  /*3560*/  LOP3.LUT R0, R5, 0x1c0, RZ, 0xc0, !PT ;  /* 0x000001c005007812 */ /* 0x000fe200078ec0ff */
[----:B------:R-:W-:Y:S01]  /*3570*/  IMAD.MOV.U32 R229, RZ, RZ, 0x20 ;  /* 0x00000020ffe57424 */ /* 0x000fe200078e00ff */
[----:B------:R-:W-:Y:S01]  /*3580*/  ISETP.NE.AND P6, PT, R2, RZ, PT ;  /* 0x000000ff0200720c */ /* 0x000fe20003fc5270 */
[C---:B------:R-:W-:Y:S01]  /*3590*/  IMAD.SHL.U32 R2, R221.reuse, 0x2, RZ ;  /* 0x00000002dd027824 */ /* 0x040fe200078e00ff */
[----:B------:R-:W-:Y:S01]  /*35a0*/  LOP3.LUT P5, R8, R221, 0x2, RZ, 0xc0, !PT ;  /* 0x00000002dd087812 */ /* 0x000fe200078ac0ff */
[----:B------:R-:W-:Y:S01]  /*35b0*/  IMAD.MOV.U32 R225, RZ, RZ, 0x20 ;  /* 0x00000020ffe17424 */ /* 0x000fe200078e00ff */
[----:B------:R-:W-:Y:S01]  /*35c0*/  LOP3.LUT R232, R9, 0x3800, R232, 0xf8, !PT ;  /* 0x0000380009e87812 */ /* 0x000fe200078ef8e8 */
[----:B------:R-:W-:Y:S01]  /*35d0*/  IMAD.MOV.U32 R219, RZ, RZ, 0x40 ;  /* 0x00000040ffdb7424 */ /* 0x000fe200078e00ff */
[----:B------:R-:W-:Y:S01]  /*35e0*/  LOP3.LUT R9, R0, 0x38, R3, 0xf8, !PT ;  /* 0x0000003800097812 */ /* 0x000fe200078ef803 */
[----:B------:R-:W-:Y:S01]  /*35f0*/  IMAD.MOV.U32 R251, RZ, RZ, 0x3f ;  /* 0x0000003ffffb7424 */ /* 0x000fe200078e00ff */
[----:B------:R-:W-:Y:S01]  /*3600*/  ISETP.NE.AND P0, PT, R8, RZ, PT ;  /* 0x000000ff0800720c */ /* 0x000fe20003f05270 */
[----:B------:R-:W-:Y:S01]  /*3610*/  IMAD.U32 R8, RZ, RZ, UR37 ;  /* 0x00000025ff087e24 */ /* 0x000fe2000f8e00ff */
[----:B------:R-:W-:Y:S01]  /*3620*/  LOP3.LUT R12, R5, 0x200, RZ, 0xc0, !PT ;  /* 0x00000200050c7812 */ /* 0x000fe200078ec0ff */
[----:B------:R-:W-:Y:S01]  /*3630*/  IMAD.MOV.U32 R245, RZ, RZ, 0x37 ;  /* 0x00000037fff57424 */ /* 0x000fe200078e00ff */
[----:B------:R-:W-:Y:S01]  /*3640*/  SHF.R.U32.HI R0, RZ, 0x2, R221 ;  /* 0x00000002ff007819 */ /* 0x000fe200000116dd */
[----:B------:R-:W-:Y:S01]  /*3650*/  IMAD.U32 R241, R8, 0x40, R241 ;  /* 0x0000004008f17824 */ /* 0x000fe200078e00f1 */
[----:B------:R-:W-:Y:S01]  /*3660*/  LOP3.LUT R11, R2, 0x38, RZ, 0xc0, !PT ;  /* 0x00000038020b7812 */ /* 0x000fe200078ec0ff */
[----:B------:R-:W-:Y:S01]  /*3670*/  IMAD.MOV.U32 R250, RZ, RZ, 0x4 ;  /* 0x00000004fffa7424 */ /* 0x000fe200078e00ff */
[----:B------:R-:W-:-:S02]  /*3680*/  LOP3.LUT R10, R10, 0x1c0, R5, 0xf8, !PT ;  /* 0x000001c00a0a7812 */ /* 0x000fc400078ef805 */
[----:B------:R-:W-:Y:S02]  /*3690*/  CS2R R190, SRZ ;  /* 0x0000000000be7805 */ /* 0x000fe4000001ff00 */
[C---:B------:R-:W-:Y:S02]  /*36a0*/  LOP3.LUT R4, R9.reuse, 0x8, R4, 0x78, !PT ;  /* 0x0000000809047812 */ /* 0x040fe400078e7804 */
[----:B------:R-:W-:Y:S02]  /*36b0*/  CS2R R188, SRZ ;  /* 0x0000000000bc7805 */ /* 0x000fe4000001ff00 */
[----:B------:R-:W-:Y:S02]  /*36c0*/  R2P PR, R6, 0x6 ;  /* 0x0000000606007804 */ /* 0x000fe40000000000 */
        /* <DEDUP_REMOVED lines=11> */
[----:B------:R-:W-:Y:S01]  /*3780*/  LOP3.LUT R4, R7, R4, RZ, 0xfc, !PT ;  /* 0x0000000407047212 */ /* 0x000fe200078efcff */
[----:B------:R-:W-:Y:S01]  /*3790*/  IMAD.SHL.U32 R7, R221, 0x10, RZ ;  /* 0x00000010dd077824 */ /* 0x000fe200078e00ff */
[----:B------:R-:W-:Y:S02]  /*37a0*/  LOP3.LUT R8, R218, 0x200, RZ, 0xc0, !PT ;  /* 0x00000200da087812 */ /* 0x000fe400078ec0ff */
[----:B------:R-:W-:-:S02]  /*37b0*/  CS2R R174, SRZ ;  /* 0x0000000000ae7805 */ /* 0x000fc4000001ff00 */
[----:B------:R-:W-:Y:S02]  /*37c0*/  LOP3.LUT R216, R3, 0x38, R220, 0xf8, !PT ;  /* 0x0000003803d87812 */ /* 0x000fe400078ef8dc */
[----:B------:R-:W-:Y:S02]  /*37d0*/  CS2R R172, SRZ ;  /* 0x0000000000ac7805 */ /* 0x000fe4000001ff00 */
[----:B------:R-:W-:Y:S02]  /*37e0*/  LOP3.LUT R232, R232, R9, RZ, 0xfc, !PT ;  /* 0x00000009e8e87212 */ /* 0x000fe400078efcff */
[----:B------:R-:W-:Y:S02]  /*37f0*/  CS2R R178, SRZ ;  /* 0x0000000000b27805 */ /* 0x000fe4000001ff00 */
[----:B------:R-:W-:Y:S02]  /*3800*/  LOP3.LUT R3, R8, 0x3800, R7, 0xf8, !PT ;  /* 0x0000380008037812 */ /* 0x000fe400078ef807 */
[----:B------:R-:W-:-:S02]  /*3810*/  CS2R R176, SRZ ;  /* 0x0000000000b07805 */ /* 0x000fc4000001ff00 */
[----:B------:R-:W-:Y:S02]  /*3820*/  LOP3.LUT R244, R216, 0x8, R221, 0x78, !PT ;  /* 0x00000008d8f47812 */ /* 0x000fe400078e78dd */
[----:B------:R-:W-:Y:S02]  /*3830*/  CS2R R170, SRZ ;  /* 0x0000000000aa7805 */ /* 0x000fe4000001ff00 */
[----:B------:R-:W-:Y:S02]  /*3840*/  LOP3.LUT R0, R0, 0x200, R5, 0xf8, !PT ;  /* 0x0000020000007812 */ /* 0x000fe400078ef805 */
[----:B------:R-:W-:Y:S02]  /*3850*/  CS2R R168, SRZ ;  /* 0x0000000000a87805 */ /* 0x000fe4000001ff00 */
[----:B------:R-:W-:Y:S02]  /*3860*/  LOP3.LUT R5, R217, 0x200, RZ, 0xc0, !PT ;  /* 0x00000200d9057812 */ /* 0x000fe400078ec0ff */
[----:B------:R-:W-:-:S02]  /*3870*/  CS2R R166, SRZ ;  /* 0x0000000000a67805 */ /* 0x000fc4000001ff00 */
[----:B------:R-:W-:Y:S02]  /*3880*/  SHF.R.U32.HI R9, RZ, 0x1, R221 ;  /* 0x00000001ff097819 */ /* 0x000fe400000116dd */
[----:B------:R-:W-:Y:S02]  /*3890*/  CS2R R164, SRZ ;  /* 0x0000000000a47805 */ /* 0x000fe4000001ff00 */
[----:B------:R-:W-:Y:S02]  /*38a0*/  LOP3.LUT R6, R6, 0x1c0, R7, 0xf8, !PT ;  /* 0x000001c006067812 */ /* 0x000fe400078ef807 */
[----:B------:R-:W-:Y:S02]  /*38b0*/  CS2R R158, SRZ ;  /* 0x00000000009e7805 */ /* 0x000fe4000001ff00 */
[----:B------:R-:W-:Y:S02]  /*38c0*/  LOP3.LUT R7, R218, 0xc00, RZ, 0xc0, !PT ;  /* 0x00000c00da077812 */ /* 0x000fe400078ec0ff */
[----:B------:R-:W-:-:S02]  /*38d0*/  CS2R R156, SRZ ;  /* 0x00000000009c7805 */ /* 0x000fc4000001ff00 */
[----:B------:R-:W-:Y:S02]  /*38e0*/  LOP3.LUT R244, R3, R244, RZ, 0xfc, !PT ;  /* 0x000000f403f47212 */ /* 0x000fe400078efcff */
[----:B------:R-:W-:Y:S02]  /*38f0*/  CS2R R162, SRZ ;  /* 0x0000000000a27805 */ /* 0x000fe4000001ff00 */
[----:B------:R-:W-:Y:S02]  /*3900*/  LOP3.LUT R3, R5, 0xc00, R218, 0xf8, !PT ;  /* 0x00000c0005037812 */ /* 0x000fe400078ef8da */
[----:B------:R-:W-:Y:S02]  /*3910*/  CS2R R160, SRZ ;  /* 0x0000000000a07805 */ /* 0x000fe4000001ff00 */
[----:B------:R-:W-:Y:S02]  /*3920*/  LOP3.LUT R224, R216, 0x8, R9, 0x78, !PT ;  /* 0x00000008d8e07812 */ /* 0x000fe400078e7809 */
[----:B------:R-:W-:-:S02]  /*3930*/  CS2R R154, SRZ ;  /* 0x00000000009a7805 */ /* 0x000fc4000001ff00 */
[----:B------:R-:W-:Y:S02]  /*3940*/  LOP3.LUT R5, R5, 0x400, R218, 0xf8, !PT ;  /* 0x0000040005057812 */ /* 0x000fe400078ef8da */
[----:B------:R-:W-:Y:S02]  /*3950*/  CS2R R152, SRZ ;  /* 0x0000000000987805 */ /* 0x000fe4000001ff00 */
[----:B------:R-:W-:Y:S02]  /*3960*/  LOP3.LUT R7, R7, 0x6, R2, 0xf8, !PT ;  /* 0x0000000607077812 */ /* 0x000fe400078ef802 */
[----:B------:R-:W-:Y:S02]  /*3970*/  CS2R R150, SRZ ;  /* 0x0000000000967805 */ /* 0x000fe4000001ff00 */
[----:B------:R-:W-:Y:S02]  /*3980*/  LOP3.LUT R3, R3, R224, RZ, 0xfc, !PT ;  /* 0x000000e003037212 */ /* 0x000fe400078efcff */
[----:B------:R-:W-:-:S02]  /*3990*/  CS2R R148, SRZ ;  /* 0x0000000000947805 */ /* 0x000fc4000001ff00 */
[----:B------:R-:W-:Y:S02]  /*39a0*/  LOP3.LUT R224, R5, R224, RZ, 0xfc, !PT ;  /* 0x000000e005e07212 */ /* 0x000fe400078efcff */
[----:B------:R-:W-:Y:S02]  /*39b0*/  CS2R R142, SRZ ;  /* 0x00000000008e7805 */ /* 0x000fe4000001ff00 */
[----:B------:R-:W-:Y:S01]  /*39c0*/  LOP3.LUT R5, R7, R6, RZ, 0xfc, !PT ;  /* 0x0000000607057212 */ /* 0x000fe200078efcff */
[----:B------:R-:W-:Y:S01]  /*39d0*/  IMAD.U32 R6, RZ, RZ, UR44 ;  /* 0x0000002cff067e24 */ /* 0x000fe2000f8e00ff */
[----:B------:R-:W-:Y:S01]  /*39e0*/  SEL R228, R228, 0xffffffc0, !P2 ;  /* 0xffffffc0e4e47807 */ /* 0x000fe20005000000 */
[----:B------:R-:W-:Y:S01]  /*39f0*/  IMAD.MOV.U32 R7, RZ, RZ, 0x10 ;  /* 0x00000010ff077424 */ /* 0x000fe200078e00ff */
[----:B------:R-:W-:Y:S01]  /*3a00*/  LEA R232, R232, UR24, 0x1 ;  /* 0x00000018e8e87c11 */ /* 0x000fe2000f8e08ff */
[----:B------:R3:W-:Y:S01]  /*3a10*/  STL [R1+0x4], R5 ;  /* 0x0000040501007387 */ /* 0x0007e20000100800 */
[----:B------:R-:W-:-:S02]  /*3a20*/  LEA R0, R0, UR24, 0x1 ;  /* 0x0000001800007c11 */ /* 0x000fc4000f8e08ff */
[----:B------:R-:W-:Y:S02]  /*3a30*/  CS2R R140, SRZ ;  /* 0x00000000008c7805 */ /* 0x000fe4000001ff00 */
[----:B------:R-:W-:Y:S01]  /*3a40*/  LEA R4, R4, UR24, 0x1 ;  /* 0x0000001804047c11 */ /* 0x000fe2000f8e08ff */
[----:B------:R-:W-:Y:S01]  /*3a50*/  STL [R1+0x8], R240 ;  /* 0x000008f001007387 */ /* 0x000fe20000100800 */
[----:B------:R-:W-:Y:S01]  /*3a60*/  SEL R229, R229, 0xffffffe0, !P1 ;  /* 0xffffffe0e5e57807 */ /* 0x000fe20004800000 */
[----:B------:R-:W-:Y:S01]  /*3a70*/  IMAD.IADD R222, R228, 0x1, R232 ;  /* 0x00000001e4de7824 */ /* 0x000fe200078e02e8 */
[----:B------:R-:W-:Y:S01]  /*3a80*/  SEL R227, R225, 0xffffffe0, !P5 ;  /* 0xffffffe0e1e37807 */ /* 0x000fe20006800000 */
[----:B------:R-:W-:Y:S01]  /*3a90*/  VIADD R230, R0, UR16 ;  /* 0x0000001000e67c36 */ /* 0x000fe20008000000 */
        /* <DEDUP_REMOVED lines=16> */
[----:B---3--:R-:W-:Y:S02]  /*3ba0*/  IADD3 R5, PT, PT, R6, UR33, R239 ;  /* 0x0000002106057c10 */ /* 0x008fe4000fffe0ef */
[----:B------:R-:W-:Y:S02]  /*3bb0*/  CS2R R66, SRZ ;  /* 0x0000000000427805 */ /* 0x000fe4000001ff00 */
[----:B------:R-:W-:Y:S02]  /*3bc0*/  LOP3.LUT R6, R220, 0x38, RZ, 0xc0, !PT ;  /* 0x00000038dc067812 */ /* 0x000fe400078ec0ff */
[----:B------:R-:W-:-:S02]  /*3bd0*/  CS2R R64, SRZ ;  /* 0x0000000000407805 */ /* 0x000fc4000001ff00 */
[----:B------:R-:W-:Y:S01]  /*3be0*/  CS2R R58, SRZ ;  /* 0x00000000003a7805 */ /* 0x000fe2000001ff00 */
[----:B------:R-:W-:Y:S01]  /*3bf0*/  VIADD R5, R5, -UR43 ;  /* 0x8000002b05057c36 */ /* 0x000fe20008000000 */
[----:B------:R-:W-:Y:S02]  /*3c00*/  CS2R R56, SRZ ;  /* 0x0000000000387805 */ /* 0x000fe4000001ff00 */
[----:B------:R-:W-:Y:S02]  /*3c10*/  CS2R R54, SRZ ;  /* 0x0000000000367805 */ /* 0x000fe4000001ff00 */
[----:B------:R-:W-:Y:S02]  /*3c20*/  CS2R R52, SRZ ;  /* 0x0000000000347805 */ /* 0x000fe4000001ff00 */
[----:B------:R-:W-:Y:S01]  /*3c30*/  CS2R R46, SRZ ;  /* 0x00000000002e7805 */ /* 0x000fe2000001ff00 */
[----:B------:R3:W-:Y:S01]  /*3c40*/  STL [R1+0xc], R5 ;  /* 0x00000c0501007387 */ /* 0x0007e20000100800 */
        /* <DEDUP_REMOVED lines=15> */
[----:B------:R-:W-:Y:S01]  /*3d40*/  LOP3.LUT P5, RZ, R221, 0x8, RZ, 0xc0, !PT ;  /* 0x00000008ddff7812 */ /* 0x000fe200078ac0ff */
[----:B------:R-:W-:Y:S01]  /*3d50*/  VIADD R231, R4, UR16 ;  /* 0x0000001004e77c36 */ /* 0x000fe20008000000 */
[----:B------:R-:W-:Y:S01]  /*3d60*/  SHF.R.U32.HI R252, RZ, 0x2, R221 ;  /* 0x00000002fffc7819 */ /* 0x000fe200000116dd */
[----:B------:R-:W-:Y:S01]  /*3d70*/  IMAD.IADD R223, R229, 0x1, R232 ;  /* 0x00000001e5df7824 */ /* 0x000fe200078e02e8 */
[----:B------:R-:W-:Y:S01]  /*3d80*/  SEL R226, R219, 0xffffffc0, !P4 ;  /* 0xffffffc0dbe27807 */ /* 0x000fe20006000000 */
[----:B------:R-:W-:Y:S01]  /*3d90*/  IMAD.IADD R0, R229, 0x1, R222 ;  /* 0x00000001e5007824 */ /* 0x000fe200078e02de */
[----:B------:R-:W-:Y:S01]  /*3da0*/  SEL R225, R225, 0xffffffe0, !P0 ;  /* 0xffffffe0e1e17807 */ /* 0x000fe20004000000 */
[----:B------:R-:W1:Y:S01]  /*3db0*/  LDCU UR5, c[0x0][0x440] ;  /* 0x00008800ff0577ac */ /* 0x000e620008000800 */
[----:B------:R-:W-:-:S02]  /*3dc0*/  LOP3.LUT R8, R6, 0x80, RZ, 0xfc, !PT ;  /* 0x0000008006087812 */ /* 0x000fc400078efcff */
[----:B---3--:R-:W-:Y:S01]  /*3dd0*/  SEL R5, R7, 0xfffffff0, !P4 ;  /* 0xfffffff007057807 */ /* 0x008fe20006000000 */
[----:B------:R-:W3:Y:S01]  /*3de0*/  LDCU UR8, c[0x0][0x3e0] ;  /* 0x00007c00ff0877ac */ /* 0x000ee20008000800 */
[----:B------:R-:W-:-:S03]  /*3df0*/  LOP3.LUT R7, R6, 0xc0, RZ, 0xfc, !PT ;  /* 0x000000c006077812 */ /* 0x000fc600078efcff */
[----:B------:R4:W-:Y:S01]  /*3e00*/  STL [R1], R5 ;  /* 0x0000000501007387 */ /* 0x0009e20000100800 */
[----:B------:R-:W1:Y:S01]  /*3e10*/  LDCU UR12, c[0x0][0x50c] ;  /* 0x0000a180ff0c77ac */ /* 0x000e620008000800 */
[----:B------:R-:W1:Y:S01]  /*3e20*/  LDCU UR9, c[0x0][0x45c] ;  /* 0x00008b80ff0977ac */ /* 0x000e620008000800 */
[----:B--2---:R-:W-:Y:S02]  /*3e30*/  USHF.L.U32 UR13, UR13, 0x6, URZ ;  /* 0x000000060d0d7899 */ /* 0x004fe400080006ff */
[----:B------:R-:W-:Y:S02]  /*3e40*/  UIADD3 UR46, UPT, UPT, UR46, 0x40, -UR33 ;  /* 0x000000402e2e7890 */ /* 0x000fe4000fffe821 */
[----:B------:R-:W-:Y:S01]  /*3e50*/  USHF.L.U32 UR47, UR47, 0x3, URZ ;  /* 0x000000032f2f7899 */ /* 0x000fe200080006ff */
[----:B-1-34-:R-:W-:-:S11]  /*3e60*/  LOP3.LUT R5, R6, 0x40, RZ, 0xfc, !PT ;  /* 0x0000004006057812 */ /* 0x01afd600078efcff */
.L_x_1027:
[----:B------:R-:W0:Y:S01]  /*3e70*/  LDGDEPBAR ;  /* 0x00000000000079af */ /* 0x000e220000000000 */
[----:B------:R-:W-:Y:S01]  /*3e80*/  IADD3 R117, PT, PT, R231, R229, RZ ;  /* 0x000000e5e7757210 */ /* 0x000fe20007ffe0ff */
[----:B-----5:R-:W-:Y:S01]  /*3e90*/  FMUL.FTZ R201, R237, 1.4426950216293334961 ;  /* 0x3fb8aa3bedc97820 */ /* 0x020fe20000410000 */
[----:B------:R-:W-:Y:S02]  /*3ea0*/  IADD3 R118, PT, PT, R231, R228, RZ ;  /* 0x000000e4e7767210 */ /* 0x000fe40007ffe0ff */
[----:B------:R-:W2:Y:S01]  /*3eb0*/  LDL R130, [R1+0xc] ;  /* 0x00000c0001827983 */ /* 0x000ea20000100800 */
[----:B------:R-:W-:Y:S01]  /*3ec0*/  FSETP.NEU.FTZ.AND P1, PT, R237, -INF , PT ;  /* 0xff800000ed00780b */ /* 0x000fe20003f3d000 */
[C---:B------:R-:W-:Y:S01]  /*3ed0*/  FMUL.FTZ R200, R238.reuse, 1.4426950216293334961 ;  /* 0x3fb8aa3beec87820 */ /* 0x040fe20000410000 */
[----:B------:R-:W-:Y:S01]  /*3ee0*/  FSETP.NEU.FTZ.AND P2, PT, R238, -INF , PT ;  /* 0xff800000ee00780b */ /* 0x000fe20003f5d000 */
[----:B------:R-:W-:Y:S01]  /*3ef0*/  IMAD.IADD R116, R229, 0x1, R118 ;  /* 0x00000001e5747824 */ /* 0x000fe200078e0276 */
[----:B------:R-:W-:Y:S01]  /*3f00*/  FSEL R201, R201, RZ, P1 ;  /* 0x000000ffc9c97208 */ /* 0x000fe20000800000 */
[----:B------:R-:W-:Y:S01]  /*3f10*/  UIADD3 UR44, UPT, UPT, UR44, -0x40, URZ ;  /* 0xffffffc02c2c7890 */ /* 0x000fe2000fffe0ff */
[----:B------:R-:W-:Y:S01]  /*3f20*/  FSEL R200, R200, RZ, P2 ;  /* 0x000000ffc8c87208 */ /* 0x000fe20001000000 */
[----:B------:R-:W-:Y:S02]  /*3f30*/  USHF.L.U32 UR14, UR37, 0x6, URZ ;  /* 0x00000006250e7899 */ /* 0x000fe400080006ff */
[----:B------:R-:W-:Y:S02]  /*3f40*/  UISETP.GE.AND UP0, UPT, UR44, UR46, UPT ;  /* 0x0000002e2c00728c */ /* 0x000fe4000bf06270 */
[----:B------:R-:W-:Y:S02]  /*3f50*/  UIADD3 UR14, UPT, UPT, UR14, 0x40, URZ ;  /* 0x000000400e0e7890 */ /* 0x000fe4000fffe0ff */
[----:B------:R-:W-:Y:S02]  /*3f60*/  UIADD3 UR42, UPT, UPT, UR42, -0x1, URZ ;  /* 0xffffffff2a2a7890 */ /* 0x000fe4000fffe0ff */
[----:B------:R-:W-:Y:S06]  /*3f70*/  UISETP.LT.AND UP0, UPT, UR14, UR33, UP0 ;  /* 0x000000210e00728c */ /* 0x000fec0008701270 */
[----:B------:R-:W-:Y:S01]  /*3f80*/  PLOP3.LUT P0, PT, PT, PT, UP0, 0x80, 0x8 ;  /* 0x000000000008781c */ /* 0x000fe20003f0f008 */
[----:B------:R-:W-:Y:S11]  /*3f90*/  UISETP.GT.AND UP0, UPT, UR42, UR45, UPT ;  /* 0x0000002d2a00728c */ /* 0x000ff6000bf04270 */
[----:B------:R-:W-:Y:S01]  /*3fa0*/  @!UPT UIADD3 URZ, UPT, UPT, URZ, URZ, URZ ;  /* 0x000000fffffff290 */ /* 0x000fe2000fffe0ff */
[C---:B------:R-:W-:Y:S01]  /*3fb0*/  @!P0 VIADD R197, R241.reuse, 0x8 ;  /* 0x00000008f1c58836 */ /* 0x040fe20000000000 */
[C---:B------:R-:W-:Y:S01]  /*3fc0*/  @!P0 IADD3 R131, PT, PT, R241.reuse, 0x1, RZ ;  /* 0x00000001f1838810 */ /* 0x040fe20007ffe0ff */
[C---:B------:R-:W-:Y:S01]  /*3fd0*/  @!P0 VIADD R209, R241.reuse, 0x10 ;  /* 0x00000010f1d18836 */ /* 0x040fe20000000000 */
[C---:B--2---:R-:W-:Y:S01]  /*3fe0*/  @!P0 VIADDMNMX R204, R130.reuse, -R251, UR33, PT ;  /* 0x0000002182cc8e46 */ /* 0x044fe2000b8009fb */
[----:B------:R-:W-:Y:S04]  /*3ff0*/  DEPBAR.LE SB0, 0x0 ;  /* 0x000080000000791a */ /* 0x000fe80000000000 */
[----:B------:R-:W-:Y:S01]  /*4000*/  BAR.SYNC.DEFER_BLOCKING 0x0 ;  /* 0x0000000000007b1d */ /* 0x000fe20000010000 */
[-C--:B------:R-:W-:Y:S02]  /*4010*/  @!P0 ISETP.GE.AND P1, PT, R241, R204.reuse, PT ;  /* 0x000000ccf100820c */ /* 0x080fe40003f26270 */
[----:B------:R-:W-:Y:S02]  /*4020*/  @!P0 VIADDMNMX R198, R130, -R245, UR33, PT ;  /* 0x0000002182c68e46 */ /* 0x000fe4000b8009f5 */
[C---:B------:R-:W-:Y:S02]  /*4030*/  @!P0 ISETP.GE.AND P4, PT, R131.reuse, R204, PT ;  /* 0x000000cc8300820c */ /* 0x040fe40003f86270 */
[-C--:B------:R-:W-:Y:S01]  /*4040*/  @!P0 ISETP.GE.AND P2, PT, R131, R198.reuse, PT ;  /* 0x000000c68300820c */ /* 0x080fe20003f46270 */
[----:B------:R-:W-:Y:S05]  /*4050*/  LDSM.16.M88.4 R84, [R231] ;  /* 0x00000000e754783b */ /* 0x000fea0000000200 */
[----:B------:R-:W1:Y:S05]  /*4060*/  LDSM.16.M88.4 R88, [R232+0x18000] ;  /* 0x01800000e858783b */ /* 0x000e6a0000000200 */
        /* <DEDUP_REMOVED lines=99> */
[C---:B------:R-:W-:Y:S08]  /*46a0*/  HMMA.16816.F32.BF16 R8, R100.reuse, R106, R8 ;  /* 0x0000006a6408723c */ /* 0x040ff00000041808 */
[C---:B-1----:R-:W-:Y:S08]  /*46b0*/  HMMA.16816.F32.BF16 R12, R100.reuse, R88, R12 ;  /* 0x00000058640c723c */ /* 0x042ff0000004180c */
[----:B------:R-:W-:Y:S08]  /*46c0*/  HMMA.16816.F32.BF16 R16, R100, R90, R16 ;  /* 0x0000005a6410723c */ /* 0x000ff00000041810 */
[C---:B--2---:R-:W-:Y:S08]  /*46d0*/  HMMA.16816.F32.BF16 R4, R108.reuse, R112, R4 ;  /* 0x000000706c04723c */ /* 0x044ff00000041804 */
[C---:B------:R-:W-:Y:S03]  /*46e0*/  HMMA.16816.F32.BF16 R8, R108.reuse, R114, R8 ;  /* 0x000000726c08723c */ /* 0x040fe60000041808 */
[----:B------:R-:W-:Y:S05]  /*46f0*/  LEA R114, R3, UR4, 0x1 ;  /* 0x0000000403727c11 */ /* 0x000fea000f8e08ff */
[C---:B---3--:R-:W-:Y:S08]  /*4700*/  HMMA.16816.F32.BF16 R12, R108.reuse, R84, R12 ;  /* 0x000000546c0c723c */ /* 0x048ff0000004180c */
[----:B------:R-:W-:Y:S01]  /*4710*/  HMMA.16816.F32.BF16 R16, R108, R86, R16 ;  /* 0x000000566c10723c */ /* 0x000fe20000041810 */
[----:B------:R-:W1:Y:S02]  /*4720*/  LDSM.16.M88.4 R84, [R0+0x1e800] ;  /* 0x01e800000054783b */ /* 0x000e640000000200 */
[----:B------:R-:W-:Y:S05]  /*4730*/  IMAD.IADD R108, R232, 0x1, R226 ;  /* 0x00000001e86c7824 */ /* 0x000fea00078e02e2 */
[C---:B----4-:R-:W-:Y:S08]  /*4740*/  HMMA.16816.F32.BF16 R4, R92.reuse, R96, R4 ;  /* 0x000000605c04723c */ /* 0x050ff00000041804 */
[C---:B------:R-:W-:Y:S11]  /*4750*/  HMMA.16816.F32.BF16 R8, R92.reuse, R98, R8 ;  /* 0x000000625c08723c */ /* 0x040ff60000041808 */
[----:B------:R-:W-:Y:S01]  /*4760*/  FMUL.FTZ R120, R5, UR12 ;  /* 0x0000000c05787c20 */ /* 0x000fe20008410000 */
[----:B------:R-:W-:Y:S01]  /*4770*/  FMUL.FTZ R119, R4, UR12 ;  /* 0x0000000c04777c20 */ /* 0x000fe20008410000 */
[----:B------:R-:W2:Y:S01]  /*4780*/  LDL R5, [R1+0x4] ;  /* 0x0000040001057983 */ /* 0x000ea20000100800 */
[----:B------:R-:W-:Y:S01]  /*4790*/  FMUL.FTZ R121, R6, UR12 ;  /* 0x0000000c06797c20 */ /* 0x000fe20008410000 */
[----:B------:R-:W-:Y:S03]  /*47a0*/  FMUL.FTZ R122, R7, UR12 ;  /* 0x0000000c077a7c20 */ /* 0x000fe60008410000 */
[----:B------:R-:W3:Y:S01]  /*47b0*/  LDL R4, [R1] ;  /* 0x0000000001047983 */ /* 0x000ee20000100800 */
[----:B------:R-:W4:Y:S01]  /*47c0*/  MUFU.TANH R119, R119 ;  /* 0x0000007700777308 */ /* 0x000f220000002400 */
[----:B------:R-:W-:Y:S01]  /*47d0*/  FMUL.FTZ R123, R8, UR12 ;  /* 0x0000000c087b7c20 */ /* 0x000fe20008410000 */
[----:B------:R-:W-:Y:S01]  /*47e0*/  FMUL.FTZ R124, R9, UR12 ;  /* 0x0000000c097c7c20 */ /* 0x000fe20008410000 */
[----:B------:R-:W-:Y:S01]  /*47f0*/  FMUL.FTZ R125, R10, UR12 ;  /* 0x0000000c0a7d7c20 */ /* 0x000fe20008410000 */
[----:B------:R-:W-:Y:S01]  /*4800*/  FMUL.FTZ R126, R11, UR12 ;  /* 0x0000000c0b7e7c20 */ /* 0x000fe20008410000 */
[C---:B-1----:R-:W-:Y:S05]  /*4810*/  HMMA.16816.F32.BF16 R12, R92.reuse, R84, R12 ;  /* 0x000000545c0c723c */ /* 0x042fea000004180c */
[----:B------:R-:W1:Y:S03]  /*4820*/  MUFU.TANH R120, R120 ;  /* 0x0000007800787308 */ /* 0x000e660000002400 */
[----:B------:R-:W-:Y:S07]  /*4830*/  HMMA.16816.F32.BF16 R16, R92, R86, R16 ;  /* 0x000000565c10723c */ /* 0x000fee0000041810 */
[----:B------:R-:W1:Y:S01]  /*4840*/  MUFU.TANH R121, R121 ;  /* 0x0000007900797308 */ /* 0x000e620000002400 */
[-C--:B----4-:R-:W-:Y:S02]  /*4850*/  MOV R199, R119.reuse ;  /* 0x0000007700c77202 */ /* 0x090fe40000000f00 */
[C---:B------:R-:W-:Y:S01]  /*4860*/  @!P0 FSEL R199, R119.reuse, -INF , !P1 ;  /* 0xff80000077c78808 */ /* 0x040fe20004800000 */
[----:B------:R-:W-:Y:S01]  /*4870*/  FFMA.FTZ R119, -R119, R119, 1 ;  /* 0x3f80000077777423 */ /* 0x000fe20000010177 */
[----:B------:R-:W-:Y:S05]  /*4880*/  @!P0 ISETP.GE.AND P1, PT, R241, R198, PT ;  /* 0x000000c6f100820c */ /* 0x000fea0003f26270 */
[----:B------:R-:W4:Y:S01]  /*4890*/  MUFU.TANH R122, R122 ;  /* 0x0000007a007a7308 */ /* 0x000f220000002400 */
[----:B------:R-:W-:Y:S01]  /*48a0*/  FFMA.FTZ R234, R199, UR9, -R200 ;  /* 0x00000009c7ea7c23 */ /* 0x000fe200080108c8 */
[----:B------:R-:W-:Y:S01]  /*48b0*/  FMUL.FTZ R127, R12, UR12 ;  /* 0x0000000c0c7f7c20 */ /* 0x000fe20008410000 */
[----:B------:R-:W-:Y:S01]  /*48c0*/  FMUL.FTZ R128, R13, UR12 ;  /* 0x0000000c0d807c20 */ /* 0x000fe20008410000 */
[----:B------:R-:W-:Y:S01]  /*48d0*/  FMUL.FTZ R129, R14, UR12 ;  /* 0x0000000c0e817c20 */ /* 0x000fe20008410000 */
[----:B------:R-:W-:Y:S01]  /*48e0*/  FMUL.FTZ R130, R15, UR12 ;  /* 0x0000000c0f827c20 */ /* 0x000fe20008410000 */
[----:B-1----:R-:W-:Y:S01]  /*48f0*/  MOV R207, R120 ;  /* 0x0000007800cf7202 */ /* 0x002fe20000000f00 */
[----:B------:R-:W-:Y:S03]  /*4900*/  FMUL.FTZ R119, R119, UR12 ;  /* 0x0000000c77777c20 */ /* 0x000fe60008410000 */
[----:B------:R-:W1:Y:S01]  /*4910*/  MUFU.TANH R123, R123 ;  /* 0x0000007b007b7308 */ /* 0x000e620000002400 */
[----:B------:R-:W-:Y:S01]  /*4920*/  @!P0 FSEL R207, R120, -INF , !P4 ;  /* 0xff80000078cf8808 */ /* 0x000fe20006000000 */
[----:B------:R-:W-:Y:S01]  /*4930*/  FMUL.FTZ R210, R19, UR12 ;  /* 0x0000000c13d27c20 */ /* 0x000fe20008410000 */
[----:B------:R-:W-:Y:S01]  /*4940*/  MOV R208, R121 ;  /* 0x0000007900d07202 */ /* 0x000fe20000000f00 */
[----:B------:R-:W-:Y:S01]  /*4950*/  FMUL.FTZ R131, R16, UR12 ;  /* 0x0000000c10837c20 */ /* 0x000fe20008410000 */
[----:B------:R-:W-:Y:S01]  /*4960*/  @!P0 FSEL R208, R121, -INF , !P1 ;  /* 0xff80000079d08808 */ /* 0x000fe20004800000 */
[----:B------:R-:W-:Y:S01]  /*4970*/  FMUL.FTZ R196, R17, UR12 ;  /* 0x0000000c11c47c20 */ /* 0x000fe20008410000 */
[C---:B------:R-:W-:Y:S03]  /*4980*/  @!P0 ISETP.GE.AND P4, PT, R197.reuse, R204, PT ;  /* 0x000000ccc500820c */ /* 0x040fe60003f86270 */
[----:B------:R-:W1:Y:S01]  /*4990*/  MUFU.TANH R124, R124 ;  /* 0x0000007c007c7308 */ /* 0x000e620000002400 */
[----:B------:R-:W-:Y:S01]  /*49a0*/  @!P0 ISETP.GE.AND P1, PT, R197, R198, PT ;  /* 0x000000c6c500820c */ /* 0x000fe20003f26270 */
[----:B----4-:R-:W-:Y:S01]  /*49b0*/  IMAD.MOV.U32 R206, RZ, RZ, R122 ;  /* 0x000000ffffce7224 */ /* 0x010fe200078e007a */
[----:B------:R-:W-:Y:S01]  /*49c0*/  @!P0 IADD3 R197, PT, PT, R241, 0x9, RZ ;  /* 0x00000009f1c58810 */ /* 0x000fe20007ffe0ff */
[--C-:B------:R-:W-:Y:S01]  /*49d0*/  FFMA.FTZ R215, R207, UR9, -R200.reuse ;  /* 0x00000009cfd77c23 */ /* 0x100fe200080108c8 */
[----:B------:R-:W-:Y:S01]  /*49e0*/  @!P0 FSEL R206, R122, -INF , !P2 ;  /* 0xff8000007ace8808 */ /* 0x000fe20005000000 */
[--C-:B------:R-:W-:Y:S01]  /*49f0*/  FFMA.FTZ R208, R208, UR9, -R201.reuse ;  /* 0x00000009d0d07c23 */ /* 0x100fe200080108c9 */
[----:B------:R-:W-:Y:S03]  /*4a00*/  @!P0 ISETP.GE.AND P2, PT, R197, R204, PT ;  /* 0x000000ccc500820c */ /* 0x000fe60003f46270 */
[----:B------:R-:W4:Y:S01]  /*4a10*/  MUFU.TANH R125, R125 ;  /* 0x0000007d007d7308 */ /* 0x000f220000002400 */
        /* <DEDUP_REMOVED lines=8> */
[--C-:B------:R-:W-:Y:S01]  /*4aa0*/  FFMA.FTZ R214, R203, UR9, -R200.reuse ;  /* 0x00000009cbd67c23 */ /* 0x100fe200080108c8 */
[-C--:B------:R-:W-:Y:S01]  /*4ab0*/  MOV R205, R124.reuse ;  /* 0x0000007c00cd7202 */ /* 0x080fe20000000f00 */
[----:B------:R-:W-:Y:S01]  /*4ac0*/  FFMA.FTZ R123, -R123, R123, 1 ;  /* 0x3f8000007b7b7423 */ /* 0x000fe2000001017b */
[C---:B------:R-:W-:Y:S01]  /*4ad0*/  @!P0 FSEL R205, R124.reuse, -INF , !P2 ;  /* 0xff8000007ccd8808 */ /* 0x040fe20005000000 */
[----:B------:R-:W-:Y:S01]  /*4ae0*/  FFMA.FTZ R124, -R124, R124, 1 ;  /* 0x3f8000007c7c7423 */ /* 0x000fe2000001017c */
[----:B------:R-:W-:Y:S01]  /*4af0*/  @!P0 ISETP.GE.AND P2, PT, R209, R204, PT ;  /* 0x000000ccd100820c */ /* 0x000fe20003f46270 */
[----:B------:R-:W-:Y:S03]  /*4b00*/  FMUL.FTZ R123, R123, UR12 ;  /* 0x0000000c7b7b7c20 */ /* 0x000fe60008410000 */
[----:B------:R-:W1:Y:S01]  /*4b10*/  MUFU.TANH R127, R127 ;  /* 0x0000007f007f7308 */ /* 0x000e620000002400 */
[----:B------:R-:W-:Y:S01]  /*4b20*/  @!P0 IADD3 R203, PT, PT, R241, 0x19, RZ ;  /* 0x00000019f1cb8810 */ /* 0x000fe20007ffe0ff */
[----:B------:R-:W-:Y:S01]  /*4b30*/  FFMA.FTZ R213, R205, UR9, -R200 ;  /* 0x00000009cdd57c23 */ /* 0x000fe200080108c8 */
[----:B----4-:R-:W-:Y:S01]  /*4b40*/  MOV R202, R125 ;  /* 0x0000007d00ca7202 */ /* 0x010fe20000000f00 */
[----:B------:R-:W-:Y:S01]  /*4b50*/  FMUL.FTZ R124, R124, UR12 ;  /* 0x0000000c7c7c7c20 */ /* 0x000fe20008410000 */
[----:B------:R-:W-:Y:S02]  /*4b60*/  @!P0 FSEL R202, R125, -INF , !P1 ;  /* 0xff8000007dca8808 */ /* 0x000fe40004800000 */
[----:B------:R-:W-:Y:S03]  /*4b70*/  @!P0 ISETP.GE.AND P1, PT, R209, R198, PT ;  /* 0x000000c6d100820c */ /* 0x000fe60003f26270 */
[----:B------:R-:W4:Y:S01]  /*4b80*/  MUFU.TANH R128, R128 ;  /* 0x0000008000807308 */ /* 0x000f220000002400 */
[----:B------:R-:W-:Y:S01]  /*4b90*/  @!P0 IADD3 R209, PT, PT, R241, 0x11, RZ ;  /* 0x00000011f1d18810 */ /* 0x000fe20007ffe0ff */
[----:B-1----:R-:W-:Y:S01]  /*4ba0*/  IMAD.MOV.U32 R212, RZ, RZ, R126 ;  /* 0x000000ffffd47224 */ /* 0x002fe200078e007e */
[----:B------:R-:W-:Y:S01]  /*4bb0*/  @!P0 FSEL R212, R126, -INF , !P4 ;  /* 0xff8000007ed48808 */ /* 0x000fe20006000000 */
[--C-:B------:R-:W-:Y:S01]  /*4bc0*/  FFMA.FTZ R206, R202, UR9, -R201.reuse ;  /* 0x00000009cace7c23 */ /* 0x100fe200080108c9 */
[----:B------:R-:W-:Y:S05]  /*4bd0*/  @!P0 ISETP.GE.AND P4, PT, R209, R204, PT ;  /* 0x000000ccd100820c */ /* 0x000fea0003f86270 */
[----:B------:R-:W1:Y:S01]  /*4be0*/  MUFU.TANH R129, R129 ;  /* 0x0000008100817308 */ /* 0x000e620000002400 */
[----:B------:R-:W-:Y:S01]  /*4bf0*/  FFMA.FTZ R205, R212, UR9, -R201 ;  /* 0x00000009d4cd7c23 */ /* 0x000fe200080108c9 */
[-C--:B------:R-:W-:Y:S02]  /*4c00*/  MOV R233, R127.reuse ;  /* 0x0000007f00e97202 */ /* 0x080fe40000000f00 */
[C---:B------:R-:W-:Y:S01]  /*4c10*/  @!P0 FSEL R233, R127.reuse, -INF , !P2 ;  /* 0xff8000007fe98808 */ /* 0x040fe20005000000 */
[----:B------:R-:W-:Y:S01]  /*4c20*/  FFMA.FTZ R127, -R127, R127, 1 ;  /* 0x3f8000007f7f7423 */ /* 0x000fe2000001017f */
[----:B------:R-:W-:Y:S01]  /*4c30*/  @!P0 ISETP.GE.AND P2, PT, R209, R198, PT ;  /* 0x000000c6d100820c */ /* 0x000fe20003f46270 */
[----:B------:R-:W-:Y:S03]  /*4c40*/  @!P0 VIADD R209, R241, 0x18 ;  /* 0x00000018f1d18836 */ /* 0x000fe60000000000 */
[----:B------:R1:W1:Y:S01]  /*4c50*/  MUFU.TANH R199, R210 ;  /* 0x000000d200c77308 */ /* 0x0002620000002400 */
[--C-:B------:R-:W-:Y:S01]  /*4c60*/  FFMA.FTZ R212, R233, UR9, -R200.reuse ;  /* 0x00000009e9d47c23 */ /* 0x100fe200080108c8 */
[-C--:B----4-:R-:W-:Y:S02]  /*4c70*/  MOV R211, R128.reuse ;  /* 0x0000008000d37202 */ /* 0x090fe40000000f00 */
[C---:B------:R-:W-:Y:S01]  /*4c80*/  @!P0 FSEL R211, R128.reuse, -INF , !P4 ;  /* 0xff80000080d38808 */ /* 0x040fe20006000000 */
[----:B------:R-:W-:Y:S01]  /*4c90*/  FFMA.FTZ R128, -R128, R128, 1 ;  /* 0x3f80000080807423 */ /* 0x000fe20000010180 */
[-C--:B------:R-:W-:Y:S04]  /*4ca0*/  @!P0 ISETP.GE.AND P4, PT, R209, R204.reuse, PT ;  /* 0x000000ccd100820c */ /* 0x080fe80003f86270 */
[----:B------:R-:W4:Y:S01]  /*4cb0*/  MUFU.TANH R130, R130 ;  /* 0x0000008200827308 */ /* 0x000f220000002400 */
[--C-:B------:R-:W-:Y:S09]  /*4cc0*/  FFMA.FTZ R211, R211, UR9, -R200.reuse ;  /* 0x00000009d3d37c23 */ /* 0x100ff200080108c8 */
[----:B------:R-:W4:Y:S01]  /*4cd0*/  MUFU.TANH R131, R131 ;  /* 0x0000008300837308 */ /* 0x000f220000002400 */
[----:B-1----:R-:W-:Y:S01]  /*4ce0*/  IMAD.MOV.U32 R210, RZ, RZ, R129 ;  /* 0x000000ffffd27224 */ /* 0x002fe200078e0081 */
[----:B------:R-:W-:Y:S02]  /*4cf0*/  @!P0 FSEL R210, R129, -INF , !P1 ;  /* 0xff80000081d28808 */ /* 0x000fe40004800000 */
[----:B------:R-:W-:Y:S02]  /*4d00*/  @!P0 ISETP.GE.AND P1, PT, R203, R204, PT ;  /* 0x000000cccb00820c */ /* 0x000fe40003f26270 */
[----:B------:R-:W-:Y:S04]  /*4d10*/  MOV R235, R199 ;  /* 0x000000c700eb7202 */ /* 0x000fe80000000f00 */
[----:B------:R-:W1:Y:S01]  /*4d20*/  MUFU.TANH R196, R196 ;  /* 0x000000c400c47308 */ /* 0x000e620000002400 */
[--C-:B------:R-:W-:Y:S01]  /*4d30*/  FFMA.FTZ R204, R210, UR9, -R201.reuse ;  /* 0x00000009d2cc7c23 */ /* 0x100fe200080108c9 */
[----:B----4-:R-:W-:Y:S02]  /*4d40*/  MOV R202, R130 ;  /* 0x0000008200ca7202 */ /* 0x010fe40000000f00 */
[----:B------:R-:W-:Y:S02]  /*4d50*/  @!P0 FSEL R202, R130, -INF , !P2 ;  /* 0xff80000082ca8808 */ /* 0x000fe40005000000 */
[-C--:B------:R-:W-:Y:S04]  /*4d60*/  @!P0 ISETP.GE.AND P2, PT, R209, R198.reuse, PT ;  /* 0x000000c6d100820c */ /* 0x080fe80003f46270 */
[----:B------:R-:W4:Y:S01]  /*4d70*/  MUFU.TANH R197, R197 ;  /* 0x000000c500c57308 */ /* 0x000f220000002400 */
[-C--:B------:R-:W-:Y:S02]  /*4d80*/  MOV R233, R131.reuse ;  /* 0x0000008300e97202 */ /* 0x080fe40000000f00 */
[C---:B------:R-:W-:Y:S01]  /*4d90*/  @!P0 FSEL R233, R131.reuse, -INF , !P4 ;  /* 0xff80000083e98808 */ /* 0x040fe20006000000 */
[----:B------:R-:W-:Y:S01]  /*4da0*/  FFMA.FTZ R131, -R131, R131, 1 ;  /* 0x3f80000083837423 */ /* 0x000fe20000010183 */
[----:B------:R-:W-:Y:S01]  /*4db0*/  @!P0 ISETP.GE.AND P4, PT, R203, R198, PT ;  /* 0x000000c6cb00820c */ /* 0x000fe20003f86270 */
[--C-:B------:R-:W-:Y:S04]  /*4dc0*/  FFMA.FTZ R203, R202, UR9, -R201.reuse ;  /* 0x00000009cacb7c23 */ /* 0x100fe800080108c9 */
[----:B------:R-:W-:Y:S01]  /*4dd0*/  MUFU.EX2 R234, R234 ;  /* 0x000000ea00ea7308 */ /* 0x000fe20000000800 */
[----:B------:R-:W-:Y:S01]  /*4de0*/  FFMA.FTZ R210, R233, UR9, -R200 ;  /* 0x00000009e9d27c23 */ /* 0x000fe200080108c8 */
[----:B-1----:R-:W-:Y:S01]  /*4df0*/  IMAD.MOV.U32 R209, RZ, RZ, R196 ;  /* 0x000000ffffd17224 */ /* 0x002fe200078e00c4 */
[C---:B------:R-:W-:Y:S07]  /*4e00*/  @!P0 FSEL R209, R196.reuse, -INF , !P1 ;  /* 0xff800000c4d18808 */ /* 0x040fee0004800000 */
[----:B------:R-:W1:Y:S01]  /*4e10*/  MUFU.EX2 R215, R215 ;  /* 0x000000d700d77308 */ /* 0x000e620000000800 */
[----:B------:R-:W-:Y:S01]  /*4e20*/  @!P0 FSEL R235, R199, -INF , !P4 ;  /* 0xff800000c7eb8808 */ /* 0x000fe20006000000 */
[----:B------:R-:W-:Y:S01]  /*4e30*/  FFMA.FTZ R196, -R196, R196, 1 ;  /* 0x3f800000c4c47423 */ /* 0x000fe200000101c4 */
[----:B------:R-:W-:Y:S07]  /*4e40*/  FMUL.FTZ R131, R131, UR12 ;  /* 0x0000000c83837c20 */ /* 0x000fee0008410000 */
[----:B------:R-:W-:Y:S01]  /*4e50*/  MUFU.EX2 R208, R208 ;  /* 0x000000d000d07308 */ /* 0x000fe20000000800 */
[----:B------:R-:W-:Y:S01]  /*4e60*/  FFMA.FTZ R200, R209, UR9, -R200 ;  /* 0x00000009d1c87c23 */ /* 0x000fe200080108c8 */
[----:B----4-:R-:W-:Y:S01]  /*4e70*/  MOV R236, R197 ;  /* 0x000000c500ec7202 */ /* 0x010fe20000000f00 */
[----:B------:R-:W-:Y:S07]  /*4e80*/  FMUL.FTZ R196, R196, UR12 ;  /* 0x0000000cc4c47c20 */ /* 0x000fee0008410000 */
[----:B------:R-:W4:Y:S01]  /*4e90*/  MUFU.EX2 R207, R207 ;  /* 0x000000cf00cf7308 */ /* 0x000f220000000800 */
[----:B------:R-:W-:Y:S09]  /*4ea0*/  @!P0 FSEL R236, R197, -INF , !P2 ;  /* 0xff800000c5ec8808 */ /* 0x000ff20005000000 */
[----:B------:R-:W-:Y:S01]  /*4eb0*/  MUFU.EX2 R209, R200 ;  /* 0x000000c800d17308 */ /* 0x000fe20000000800 */
[--C-:B------:R-:W-:Y:S01]  /*4ec0*/  FFMA.FTZ R202, R236, UR9, -R201.reuse ;  /* 0x00000009ecca7c23 */ /* 0x100fe200080108c9 */
[----:B------:R-:W-:Y:S08]  /*4ed0*/  FFMA.FTZ R201, R235, UR9, -R201 ;  /* 0x00000009ebc97c23 */ /* 0x000ff000080108c9 */
[----:B------:R-:W-:Y:S01]  /*4ee0*/  MUFU.EX2 R214, R214 ;  /* 0x000000d600d67308 */ /* 0x000fe20000000800 */
[----:B-1----:R-:W-:Y:S09]  /*4ef0*/  F2FP.BF16.F32.PACK_AB R113, R215, R234 ;  /* 0x000000ead771723e */ /* 0x002ff200000010ff */
[----:B------:R-:W1:Y:S01]  /*4f00*/  MUFU.EX2 R213, R213 ;  /* 0x000000d500d57308 */ /* 0x000e620000000800 */
[----:B----4-:R-:W-:Y:S09]  /*4f10*/  F2FP.BF16.F32.PACK_AB R111, R207, R208 ;  /* 0x000000d0cf6f723e */ /* 0x010ff200000010ff */
[----:B------:R-:W-:Y:S10]  /*4f20*/  MUFU.EX2 R206, R206 ;  /* 0x000000ce00ce7308 */ /* 0x000ff40000000800 */
[----:B------:R-:W4:Y:S10]  /*4f30*/  MUFU.EX2 R205, R205 ;  /* 0x000000cd00cd7308 */ /* 0x000f340000000800 */
[----:B------:R-:W-:Y:S01]  /*4f40*/  MUFU.EX2 R204, R204 ;  /* 0x000000cc00cc7308 */ /* 0x000fe20000000800 */
[----:B-1----:R-:W-:Y:S09]  /*4f50*/  F2FP.BF16.F32.PACK_AB R109, R213, R214 ;  /* 0x000000d6d56d723e */ /* 0x002ff200000010ff */
[----:B------:R-:W-:Y:S10]  /*4f60*/  MUFU.EX2 R212, R212 ;  /* 0x000000d400d47308 */ /* 0x000ff40000000800 */
[----:B------:R-:W1:Y:S01]  /*4f70*/  MUFU.EX2 R203, R203 ;  /* 0x000000cb00cb7308 */ /* 0x000e620000000800 */
[----:B----4-:R-:W-:Y:S09]  /*4f80*/  F2FP.BF16.F32.PACK_AB R106, R205, R206 ;  /* 0x000000cecd6a723e */ /* 0x010ff200000010ff */
[----:B------:R-:W4:Y:S10]  /*4f90*/  MUFU.EX2 R211, R211 ;  /* 0x000000d300d37308 */ /* 0x000f340000000800 */
[----:B------:R-:W2:Y:S10]  /*4fa0*/  MUFU.EX2 R210, R210 ;  /* 0x000000d200d27308 */ /* 0x000eb40000000800 */
[----:B------:R-:W-:Y:S01]  /*4fb0*/  MUFU.EX2 R202, R202 ;  /* 0x000000ca00ca7308 */ /* 0x000fe20000000800 */
[----:B-1----:R-:W-:Y:S09]  /*4fc0*/  F2FP.BF16.F32.PACK_AB R17, R203, R204 ;  /* 0x000000cccb11723e */ /* 0x002ff200000010ff */
[----:B------:R-:W1:Y:S01]  /*4fd0*/  MUFU.EX2 R201, R201 ;  /* 0x000000c900c97308 */ /* 0x000e620000000800 */
[----:B----4-:R-:W-:Y:S02]  /*4fe0*/  F2FP.BF16.F32.PACK_AB R107, R211, R212 ;  /* 0x000000d4d36b723e */ /* 0x010fe400000010ff */
[----:B--2---:R-:W-:Y:S02]  /*4ff0*/  F2FP.BF16.F32.PACK_AB R110, R209, R210 ;  /* 0x000000d2d16e723e */ /* 0x004fe400000010ff */
[----:B-1----:R-:W-:Y:S02]  /*5000*/  F2FP.BF16.F32.PACK_AB R18, R201, R202 ;  /* 0x000000cac912723e */ /* 0x002fe400000010ff */
[----:B------:R-:W-:Y:S04]  /*5010*/  LEA R198, R5, UR4, 0x1 ;  /* 0x0000000405c67c11 */ /* 0x000fe8000f8e08ff */
[C---:B------:R-:W-:Y:S01]  /*5020*/  IADD3 R200, PT, PT, R198.reuse, 0x2a000, RZ ;  /* 0x0002a000c6c87810 */ /* 0x040fe20007ffe0ff */
[C---:B------:R-:W-:Y:S01]  /*5030*/  VIADD R233, R198.reuse, 0x2a020 ;  /* 0x0002a020c6e97836 */ /* 0x040fe20000000000 */
[----:B------:R1:W-:Y:S01]  /*5040*/  STS [R198+0x2a000], R113 ;  /* 0x02a00071c6007388 */ /* 0x0003e20000000800 */
[----:B---3--:R-:W-:Y:S04]  /*5050*/  IMAD.IADD R19, R198, 0x1, R4 ;  /* 0x00000001c6137824 */ /* 0x008fe800078e0204 */
[----:B------:R2:W-:Y:S01]  /*5060*/  STS [R198+0x2a400], R111 ;  /* 0x02a4006fc6007388 */ /* 0x0005e20000000800 */
[----:B------:R-:W-:Y:S02]  /*5070*/  MOV R236, R233 ;  /* 0x000000e900ec7202 */ /* 0x000fe40000000f00 */
[C---:B------:R-:W-:Y:S02]  /*5080*/  @P5 IADD3 R236, PT, PT, R200.reuse, -0x20, RZ ;  /* 0xffffffe0c8ec5810 */ /* 0x040fe40007ffe0ff */
[----:B------:R3:W-:Y:S01]  /*5090*/  STS [R19+0x2a000], R109 ;  /* 0x02a0006d13007388 */ /* 0x0007e20000000800 */
[----:B------:R-:W-:Y:S02]  /*50a0*/  @P6 IADD3 R233, PT, PT, R200, -0x20, RZ ;  /* 0xffffffe0c8e96810 */ /* 0x000fe40007ffe0ff */
[----:B------:R-:W-:Y:S02]  /*50b0*/  IADD3 R235, PT, PT, R4, R236, RZ ;  /* 0x000000ec04eb7210 */ /* 0x000fe40007ffe0ff */
[----:B------:R-:W-:Y:S05]  /*50c0*/  STS [R19+0x2a400], R106 ;  /* 0x02a4006a13007388 */ /* 0x000fea0000000800 */
[----:B------:R-:W-:Y:S05]  /*50d0*/  STS [R236], R107 ;  /* 0x0000006bec007388 */ /* 0x000fea0000000800 */
[----:B------:R-:W-:Y:S05]  /*50e0*/  STS [R236+0x400], R17 ;  /* 0x00040011ec007388 */ /* 0x000fea0000000800 */
[----:B------:R4:W-:Y:S01]  /*50f0*/  STS [R235], R110 ;  /* 0x0000006eeb007388 */ /* 0x0009e20000000800 */
[----:B-1----:R-:W-:Y:S04]  /*5100*/  IMAD.IADD R113, R114, 0x1, R227 ;  /* 0x0000000172717824 */ /* 0x002fe800078e02e3 */
[----:B------:R-:W-:Y:S01]  /*5110*/  STS [R235+0x400], R18 ;  /* 0x00040012eb007388 */ /* 0x000fe20000000800 */
[C---:B--2---:R-:W-:Y:S04]  /*5120*/  IADD3 R111, PT, PT, R227.reuse, R108, RZ ;  /* 0x0000006ce36f7210 */ /* 0x044fe80007ffe0ff */
[----:B------:R-:W-:Y:S01]  /*5130*/  LDSM.16.M88.4 R84, [R114+0x10000] ;  /* 0x010000007254783b */ /* 0x000fe20000000200 */
[----:B---3--:R-:W-:Y:S04]  /*5140*/  IADD3 R109, PT, PT, R232, R227, RZ ;  /* 0x000000e3e86d7210 */ /* 0x008fe80007ffe0ff */
[----:B------:R-:W1:Y:S05]  /*5150*/  LDSM.16.M88.4 R88, [R232+0x20000] ;  /* 0x02000000e858783b */ /* 0x000e6a0000000200 */
[----:B------:R-:W2:Y:S05]  /*5160*/  LDSM.16.M88.4 R92, [R232+0x20800] ;  /* 0x02080000e85c783b */ /* 0x000eaa0000000200 */
[----:B------:R-:W-:Y:S01]  /*5170*/  LDSM.16.M88.4 R96, [R113+0x10000] ;  /* 0x010000007160783b */ /* 0x000fe20000000200 */
[----:B----4-:R-:W-:Y:S04]  /*5180*/  IADD3 R110, PT, PT, R114, R226, RZ ;  /* 0x000000e2726e7210 */ /* 0x010fe80007ffe0ff */
[----:B------:R-:W3:Y:S01]  /*5190*/  LDSM.16.M88.4 R100, [R109+0x20000] ;  /* 0x020000006d64783b */ /* 0x000ee20000000200 */
[----:B------:R-:W-:Y:S04]  /*51a0*/  IADD3 R112, PT, PT, R227, R110, RZ ;  /* 0x0000006ee3707210 */ /* 0x000fe80007ffe0ff */
[----:B------:R-:W4:Y:S01]  /*51b0*/  LDSM.16.M88.4 R104, [R109+0x20800] ;  /* 0x020800006d68783b */ /* 0x000f220000000200 */
[C---:B-1----:R-:W-:Y:S08]  /*51c0*/  HMMA.16816.F32.BF16 R4, R84.reuse, R88, RZ ;  /* 0x000000585404723c */ /* 0x042ff000000418ff */
[C---:B------:R-:W-:Y:S01]  /*51d0*/  HMMA.16816.F32.BF16 R8, R84.reuse, R90, RZ ;  /* 0x0000005a5408723c */ /* 0x040fe200000418ff */
[----:B------:R-:W-:Y:S07]  /*51e0*/  LDSM.16.M88.4 R88, [R108+0x20000] ;  /* 0x020000006c58783b */ /* 0x000fee0000000200 */
        /* <DEDUP_REMOVED lines=9> */
[----:B------:R-:W-:Y:S01]  /*5280*/  LDSM.16.M88.4 R96, [R111+0x20000] ;  /* 0x020000006f60783b */ /* 0x000fe20000000200 */
[----:B------:R-:W-:Y:S01]  /*5290*/  IMAD.U32 R106, RZ, RZ, UR10 ;  /* 0x0000000aff6a7e24 */ /* 0x000fe2000f8e00ff */
[----:B------:R-:W-:Y:S04]  /*52a0*/  MOV R107, UR11 ;  /* 0x0000000b006b7c02 */ /* 0x000fe80008000f00 */
[C---:B------:R-:W-:Y:S01]  /*52b0*/  LEA R106, P0, R239.reuse, R106, 0x2 ;  /* 0x0000006aef6a7211 */ /* 0x040fe200078010ff */
[C---:B-1----:R-:W-:Y:S05]  /*52c0*/  HMMA.16816.F32.BF16 R4, R84.reuse, R88, R4 ;  /* 0x000000585404723c */ /* 0x042fea0000041804 */
[----:B------:R-:W-:Y:S03]  /*52d0*/  LEA.HI.X R107, R239, R107, RZ, 0x2, P0 ;  /* 0x0000006bef6b7211 */ /* 0x000fe600000f14ff */
[C---:B------:R-:W-:Y:S01]  /*52e0*/  HMMA.16816.F32.BF16 R8, R84.reuse, R90, R8 ;  /* 0x0000005a5408723c */ /* 0x040fe20000041808 */
[----:B------:R-:W1:Y:S05]  /*52f0*/  LDSM.16.M88.4 R88, [R112+0x10000] ;  /* 0x010000007058783b */ /* 0x000e6a0000000200 */
[----:B------:R-:W3:Y:S02]  /*5300*/  LDG.E R235, desc[UR34][R106.64] ;  /* 0x000000226aeb7981 */ /* 0x000ee4000c1e1900 */
[C---:B--2---:R-:W-:Y:S03]  /*5310*/  HMMA.16816.F32.BF16 R12, R84.reuse, R92, R12 ;  /* 0x0000005c540c723c */ /* 0x044fe6000004180c */
[----:B------:R2:W4:Y:S05]  /*5320*/  LDG.E R236, desc[UR34][R106.64+0x20] ;  /* 0x000020226aec7981 */ /* 0x00052a000c1e1900 */
[----:B------:R-:W-:Y:S01]  /*5330*/  HMMA.16816.F32.BF16 R16, R84, R94, R16 ;  /* 0x0000005e5410723c */ /* 0x000fe20000041810 */
[----:B------:R-:W1:Y:S05]  /*5340*/  LDSM.16.M88.4 R84, [R111+0x20800] ;  /* 0x020800006f54783b */ /* 0x000e6a0000000200 */
[----:B------:R-:W-:Y:S05]  /*5350*/  LDSM.16.M88.4 R92, [R114+0x12000] ;  /* 0x01200000725c783b */ /* 0x000fea0000000200 */
[----:B--2---:R-:W-:Y:S01]  /*5360*/  LDSM.16.M88.4 R104, [R111+0x26800] ;  /* 0x026800006f68783b */ /* 0x004fe20000000200 */
[C---:B-1----:R-:W-:Y:S08]  /*5370*/  HMMA.16816.F32.BF16 R4, R88.reuse, R96, R4 ;  /* 0x000000605804723c */ /* 0x042ff00000041804 */
[C---:B------:R-:W-:Y:S01]  /*5380*/  HMMA.16816.F32.BF16 R8, R88.reuse, R98, R8 ;  /* 0x000000625808723c */ /* 0x040fe20000041808 */
[----:B------:R-:W1:Y:S07]  /*5390*/  LDSM.16.M88.4 R96, [R232+0x22000] ;  /* 0x02200000e860783b */ /* 0x000e6e0000000200 */
[C---:B------:R-:W-:Y:S08]  /*53a0*/  HMMA.16816.F32.BF16 R12, R88.reuse, R84, R12 ;  /* 0x00000054580c723c */ /* 0x040ff0000004180c */
[----:B------:R-:W-:Y:S01]  /*53b0*/  HMMA.16816.F32.BF16 R16, R88, R86, R16 ;  /* 0x000000565810723c */ /* 0x000fe20000041810 */
[----:B------:R-:W2:Y:S05]  /*53c0*/  LDSM.16.M88.4 R84, [R232+0x22800] ;  /* 0x02280000e854783b */ /* 0x000eaa0000000200 */
[----:B------:R-:W-:Y:S02]  /*53d0*/  LDSM.16.M88.4 R88, [R113+0x12000] ;  /* 0x012000007158783b */ /* 0x000fe40000000200 */
[C---:B-1----:R-:W-:Y:S08]  /*53e0*/  HMMA.16816.F32.BF16 R4, R92.reuse, R96, R4 ;  /* 0x000000605c04723c */ /* 0x042ff00000041804 */
[C---:B------:R-:W-:Y:S01]  /*53f0*/  HMMA.16816.F32.BF16 R8, R92.reuse, R98, R8 ;  /* 0x000000625c08723c */ /* 0x040fe20000041808 */
[----:B------:R-:W1:Y:S07]  /*5400*/  LDSM.16.M88.4 R96, [R109+0x22000] ;  /* 0x022000006d60783b */ /* 0x000e6e0000000200 */
[C---:B--2---:R-:W-:Y:S08]  /*5410*/  HMMA.16816.F32.BF16 R12, R92.reuse, R84, R12 ;  /* 0x000000545c0c723c */ /* 0x044ff0000004180c */
        /* <DEDUP_REMOVED lines=26> */
[----:B------:R-:W-:Y:S07]  /*55c0*/  LDSM.16.M88.4 R96, [R108+0x24000] ;  /* 0x024000006c60783b */ /* 0x000fee0000000200 */
[C---:B--2---:R-:W-:Y:S08]  /*55d0*/  HMMA.16816.F32.BF16 R12, R92.reuse, R84, R12 ;  /* 0x000000545c0c723c */ /* 0x044ff0000004180c */
[----:B------:R-:W-:Y:S01]  /*55e0*/  HMMA.16816.F32.BF16 R16, R92, R86, R16 ;  /* 0x000000565c10723c */ /* 0x000fe20000041810 */
[----:B------:R-:W1:Y:S05]  /*55f0*/  LDSM.16.M88.4 R84, [R109+0x24000] ;  /* 0x024000006d54783b */ /* 0x000e6a0000000200 */
[----:B------:R-:W2:Y:S02]  /*5600*/  LDSM.16.M88.4 R92, [R109+0x24800] ;  /* 0x024800006d5c783b */ /* 0x000ea40000000200 */
        /* <DEDUP_REMOVED lines=27> */
[----:B------:R-:W3:Y:S02]  /*57c0*/  LDSM.16.M88.4 R88, [R110+0x16000] ;  /* 0x016000006e58783b */ /* 0x000ee40000000200 */
[C---:B-1----:R-:W-:Y:S08]  /*57d0*/  HMMA.16816.F32.BF16 R4, R92.reuse, R96, R4 ;  /* 0x000000605c04723c */ /* 0x042ff00000041804 */
[C---:B------:R-:W-:Y:S01]  /*57e0*/  HMMA.16816.F32.BF16 R8, R92.reuse, R98, R8 ;  /* 0x000000625c08723c */ /* 0x040fe20000041808 */
[----:B------:R-:W1:Y:S07]  /*57f0*/  LDSM.16.M88.4 R96, [R108+0x26800] ;  /* 0x026800006c60783b */ /* 0x000e6e0000000200 */
[C---:B--2---:R-:W-:Y:S08]  /*5800*/  HMMA.16816.F32.BF16 R12, R92.reuse, R84, R12 ;  /* 0x000000545c0c723c */ /* 0x044ff0000004180c */
[----:B------:R-:W-:Y:S01]  /*5810*/  HMMA.16816.F32.BF16 R16, R92, R86, R16 ;  /* 0x000000565c10723c */ /* 0x000fe20000041810 */
[----:B------:R-:W-:Y:S05]  /*5820*/  LDSM.16.M88.4 R84, [R112+0x16000] ;  /* 0x016000007054783b */ /* 0x000fea0000000200 */
[----:B------:R-:W2:Y:S02]  /*5830*/  LDSM.16.M88.4 R92, [R111+0x26000] ;  /* 0x026000006f5c783b */ /* 0x000ea40000000200 */
[C---:B---3--:R-:W-:Y:S08]  /*5840*/  HMMA.16816.F32.BF16 R4, R88.reuse, R100, R4 ;  /* 0x000000645804723c */ /* 0x048ff00000041804 */
[C---:B------:R-:W-:Y:S08]  /*5850*/  HMMA.16816.F32.BF16 R8, R88.reuse, R102, R8 ;  /* 0x000000665808723c */ /* 0x040ff00000041808 */
[C---:B-1----:R-:W-:Y:S08]  /*5860*/  HMMA.16816.F32.BF16 R12, R88.reuse, R96, R12 ;  /* 0x00000060580c723c */ /* 0x042ff0000004180c */
[----:B------:R-:W-:Y:S08]  /*5870*/  HMMA.16816.F32.BF16 R16, R88, R98, R16 ;  /* 0x000000625810723c */ /* 0x000ff00000041810 */
[C---:B--2---:R-:W-:Y:S08]  /*5880*/  HMMA.16816.F32.BF16 R4, R84.reuse, R92, R4 ;  /* 0x0000005c5404723c */ /* 0x044ff00000041804 */
[C---:B------:R-:W-:Y:S08]  /*5890*/  HMMA.16816.F32.BF16 R8, R84.reuse, R94, R8 ;  /* 0x0000005e5408723c */ /* 0x040ff00000041808 */
[C---:B------:R-:W-:Y:S08]  /*58a0*/  HMMA.16816.F32.BF16 R12, R84.reuse, R104, R12 ;  /* 0x00000068540c723c */ /* 0x040ff0000004180c */
[----:B------:R-:W-:Y:S03]  /*58b0*/  HMMA.16816.F32.BF16 R16, R84, R106, R16 ;  /* 0x0000006a5410723c */ /* 0x000fe60000041810 */
[C---:B------:R-:W-:Y:S01]  /*58c0*/  FADD.FTZ R107, -R235.reuse, R4 ;  /* 0x00000004eb6b7221 */ /* 0x040fe20000010100 */
[C---:B------:R-:W-:Y:S01]  /*58d0*/  FADD.FTZ R106, -R235.reuse, R5 ;  /* 0x00000005eb6a7221 */ /* 0x040fe20000010100 */
[----:B------:R-:W-:Y:S01]  /*58e0*/  FADD.FTZ R200, -R235, R8 ;  /* 0x00000008ebc87221 */ /* 0x000fe20000010100 */
[----:B------:R-:W-:Y:S01]  /*58f0*/  LOP3.LUT R85, R2, 0x20, RZ, 0xc0, !PT ;  /* 0x0000002002557812 */ /* 0x000fe200078ec0ff */
[----:B------:R-:W-:Y:S01]  /*5900*/  FMUL.FTZ R234, R234, R107 ;  /* 0x0000006beaea7220 */ /* 0x000fe20000410000 */
[----:B------:R-:W-:Y:S01]  /*5910*/  FMUL.FTZ R215, R215, R106 ;  /* 0x0000006ad7d77220 */ /* 0x000fe20000410000 */
[----:B------:R-:W-:Y:S01]  /*5920*/  FMUL.FTZ R200, R214, R200 ;  /* 0x000000c8d6c87220 */ /* 0x000fe20000410000 */
[----:B------:R-:W-:Y:S01]  /*5930*/  FADD.FTZ R106, -R235, R9 ;  /* 0x00000009eb6a7221 */ /* 0x000fe20000010100 */
[----:B------:R-:W-:Y:S01]  /*5940*/  FMUL.FTZ R119, R234, R119 ;  /* 0x00000077ea777220 */ /* 0x000fe20000410000 */
[----:B------:R-:W-:Y:S01]  /*5950*/  FMUL.FTZ R120, R215, R120 ;  /* 0x00000078d7787220 */ /* 0x000fe20000410000 */
[C---:B------:R-:W-:Y:S01]  /*5960*/  FADD.FTZ R215, -R235.reuse, R12 ;  /* 0x0000000cebd77221 */ /* 0x040fe20000010100 */
[----:B------:R-:W-:Y:S01]  /*5970*/  FADD.FTZ R214, -R235, R13 ;  /* 0x0000000debd67221 */ /* 0x000fe20000010100 */
[----:B------:R-:W-:Y:S01]  /*5980*/  SHF.R.U32.HI R84, RZ, 0x3, R221 ;  /* 0x00000003ff547819 */ /* 0x000fe200000116dd */
[----:B------:R-:W-:Y:S01]  /*5990*/  FMUL.FTZ R213, R213, R106 ;  /* 0x0000006ad5d57220 */ /* 0x000fe20000410000 */
[----:B------:R-:W-:Y:S01]  /*59a0*/  F2FP.BF16.F32.PACK_AB R119, R120, R119 ;  /* 0x000000777877723e */ /* 0x000fe200000010ff */
[----:B------:R-:W-:Y:S01]  /*59b0*/  FMUL.FTZ R120, R127, UR12 ;  /* 0x0000000c7f787c20 */ /* 0x000fe20008410000 */
[----:B------:R-:W-:Y:S01]  /*59c0*/  FMUL.FTZ R215, R212, R215 ;  /* 0x000000d7d4d77220 */ /* 0x000fe20000410000 */
[----:B------:R-:W-:Y:S01]  /*59d0*/  FMUL.FTZ R214, R211, R214 ;  /* 0x000000d6d3d67220 */ /* 0x000fe20000410000 */
[----:B------:R-:W-:Y:S01]  /*59e0*/  LOP3.LUT R84, R85, 0x18, R84, 0xf8, !PT ;  /* 0x0000001855547812 */ /* 0x000fe200078ef854 */
[----:B------:R-:W-:Y:S01]  /*59f0*/  FMUL.FTZ R127, R128, UR12 ;  /* 0x0000000c807f7c20 */ /* 0x000fe20008410000 */
[C---:B------:R-:W-:Y:S01]  /*5a00*/  FADD.FTZ R234, -R235.reuse, R16 ;  /* 0x00000010ebea7221 */ /* 0x040fe20000010100 */
[----:B------:R-:W-:Y:S01]  /*5a10*/  FADD.FTZ R235, -R235, R17 ;  /* 0x00000011ebeb7221 */ /* 0x000fe20000010100 */
[----:B------:R-:W-:Y:S01]  /*5a20*/  FMUL.FTZ R123, R200, R123 ;  /* 0x0000007bc87b7220 */ /* 0x000fe20000410000 */
[----:B------:R-:W-:Y:S01]  /*5a30*/  FMUL.FTZ R124, R213, R124 ;  /* 0x0000007cd57c7220 */ /* 0x000fe20000410000 */
[----:B------:R-:W-:Y:S01]  /*5a40*/  FMUL.FTZ R120, R215, R120 ;  /* 0x00000078d7787220 */ /* 0x000fe20000410000 */
[----:B------:R-:W-:Y:S01]  /*5a50*/  FMUL.FTZ R127, R214, R127 ;  /* 0x0000007fd67f7220 */ /* 0x000fe20000410000 */
[----:B------:R-:W-:Y:S01]  /*5a60*/  FMUL.FTZ R234, R210, R234 ;  /* 0x000000ead2ea7220 */ /* 0x000fe20000410000 */
[----:B------:R-:W-:Y:S01]  /*5a70*/  LOP3.LUT R210, R220, 0x38, RZ, 0xc0, !PT ;  /* 0x00000038dcd27812 */ /* 0x000fe200078ec0ff */
[----:B------:R-:W-:Y:S01]  /*5a80*/  FMUL.FTZ R235, R209, R235 ;  /* 0x000000ebd1eb7220 */ /* 0x000fe20000410000 */
[----:B------:R-:W-:Y:S01]  /*5a90*/  F2FP.BF16.F32.PACK_AB R123, R124, R123 ;  /* 0x0000007b7c7b723e */ /* 0x000fe200000010ff */
[----:B------:R-:W-:Y:S01]  /*5aa0*/  FMUL.FTZ R131, R234, R131 ;  /* 0x00000083ea837220 */ /* 0x000fe20000410000 */
[----:B------:R-:W-:Y:S01]  /*5ab0*/  F2FP.BF16.F32.PACK_AB R120, R127, R120 ;  /* 0x000000787f78723e */ /* 0x000fe200000010ff */
[----:B------:R-:W-:Y:S01]  /*5ac0*/  FMUL.FTZ R196, R235, R196 ;  /* 0x000000c4ebc47220 */ /* 0x000fe20000410000 */
[----:B------:R-:W-:Y:S01]  /*5ad0*/  LOP3.LUT R211, R210, 0xc0, RZ, 0xfc, !PT ;  /* 0x000000c0d2d37812 */ /* 0x000fe200078efcff */
[----:B----4-:R-:W-:Y:S01]  /*5ae0*/  FADD.FTZ R127, -R236, R6 ;  /* 0x00000006ec7f7221 */ /* 0x010fe20000010100 */
[----:B------:R-:W-:Y:S01]  /*5af0*/  LOP3.LUT R200, R210, 0x80, RZ, 0xfc, !PT ;  /* 0x00000080d2c87812 */ /* 0x000fe200078efcff */
[----:B------:R-:W-:Y:S01]  /*5b00*/  FADD.FTZ R124, -R236, R7 ;  /* 0x00000007ec7c7221 */ /* 0x000fe20000010100 */
[----:B------:R-:W-:Y:S01]  /*5b10*/  LOP3.LUT R213, R210, 0x40, RZ, 0xfc, !PT ;  /* 0x00000040d2d57812 */ /* 0x000fe200078efcff */
        /* <DEDUP_REMOVED lines=72> */
.L_x_1025:
[----:B------:R-:W-:Y:S01]  /*5fa0*/  FFMA.FTZ R121, -R121, R121, 1 ;  /* 0x3f80000079797423 */ /* 0x000fe20000010179 */
[----:B------:R-:W-:Y:S01]  /*5fb0*/  FFMA.FTZ R122, -R122, R122, 1 ;  /* 0x3f8000007a7a7423 */ /* 0x000fe2000001017a */
[----:B-1----:R-:W-:Y:S01]  /*5fc0*/  FADD.FTZ R4, -R236, R11 ;  /* 0x0000000bec047221 */ /* 0x002fe20000010100 */
[----:B------:R-:W-:Y:S01]  /*5fd0*/  FFMA.FTZ R126, -R126, R126, 1 ;  /* 0x3f8000007e7e7423 */ /* 0x000fe2000001017e */
[----:B------:R-:W-:Y:S01]  /*5fe0*/  FMUL.FTZ R6, R121, UR12 ;  /* 0x0000000c79067c20 */ /* 0x000fe20008410000 */
[----:B------:R-:W-:Y:S01]  /*5ff0*/  FADD.FTZ R5, -R236, R10 ;  /* 0x0000000aec057221 */ /* 0x000fe20000010100 */
[----:B------:R-:W-:Y:S01]  /*6000*/  FMUL.FTZ R127, R208, R127 ;  /* 0x0000007fd07f7220 */ /* 0x000fe20000410000 */
[----:B------:R-:W-:Y:S01]  /*6010*/  FMUL.FTZ R124, R207, R124 ;  /* 0x0000007ccf7c7220 */ /* 0x000fe20000410000 */
[----:B------:R-:W-:Y:S01]  /*6020*/  FMUL.FTZ R7, R122, UR12 ;  /* 0x0000000c7a077c20 */ /* 0x000fe20008410000 */
[----:B------:R-:W-:Y:S01]  /*6030*/  FFMA.FTZ R125, -R125, R125, 1 ;  /* 0x3f8000007d7d7423 */ /* 0x000fe2000001017d */
[----:B------:R-:W-:Y:S01]  /*6040*/  FMUL.FTZ R4, R205, R4 ;  /* 0x00000004cd047220 */ /* 0x000fe20000410000 */
[----:B------:R-:W-:Y:S01]  /*6050*/  FMUL.FTZ R13, R126, UR12 ;  /* 0x0000000c7e0d7c20 */ /* 0x000fe20008410000 */
[----:B------:R-:W-:Y:S01]  /*6060*/  FADD.FTZ R8, -R236, R15 ;  /* 0x0000000fec087221 */ /* 0x000fe20000010100 */
[----:B------:R-:W-:Y:S01]  /*6070*/  FMUL.FTZ R6, R127, R6 ;  /* 0x000000067f067220 */ /* 0x000fe20000410000 */
[----:B------:R-:W-:Y:S01]  /*6080*/  FMUL.FTZ R7, R124, R7 ;  /* 0x000000077c077220 */ /* 0x000fe20000410000 */
[----:B------:R-:W-:Y:S01]  /*6090*/  FMUL.FTZ R10, R125, UR12 ;  /* 0x0000000c7d0a7c20 */ /* 0x000fe20008410000 */
[----:B------:R-:W-:Y:S01]  /*60a0*/  FMUL.FTZ R5, R206, R5 ;  /* 0x00000005ce057220 */ /* 0x000fe20000410000 */
[----:B------:R-:W-:Y:S01]  /*60b0*/  FFMA.FTZ R130, -R130, R130, 1 ;  /* 0x3f80000082827423 */ /* 0x000fe20000010182 */
[----:B------:R-:W-:Y:S01]  /*60c0*/  FADD.FTZ R9, -R236, R14 ;  /* 0x0000000eec097221 */ /* 0x000fe20000010100 */
[----:B------:R-:W-:Y:S01]  /*60d0*/  FFMA.FTZ R129, -R129, R129, 1 ;  /* 0x3f80000081817423 */ /* 0x000fe20000010181 */
[----:B------:R-:W-:Y:S01]  /*60e0*/  FMUL.FTZ R4, R4, R13 ;  /* 0x0000000d04047220 */ /* 0x000fe20000410000 */
[----:B------:R-:W-:Y:S01]  /*60f0*/  FMUL.FTZ R8, R203, R8 ;  /* 0x00000008cb087220 */ /* 0x000fe20000410000 */
[----:B------:R-:W-:Y:S01]  /*6100*/  FMUL.FTZ R5, R5, R10 ;  /* 0x0000000a05057220 */ /* 0x000fe20000410000 */
[----:B------:R-:W-:Y:S01]  /*6110*/  FMUL.FTZ R13, R130, UR12 ;  /* 0x0000000c820d7c20 */ /* 0x000fe20008410000 */
[----:B------:R-:W-:Y:S01]  /*6120*/  F2FP.BF16.F32.PACK_AB R7, R7, R6 ;  /* 0x000000060707723e */ /* 0x000fe200000010ff */
[----:B------:R-:W-:Y:S01]  /*6130*/  FMUL.FTZ R9, R204, R9 ;  /* 0x00000009cc097220 */ /* 0x000fe20000410000 */
[----:B------:R-:W-:Y:S01]  /*6140*/  FMUL.FTZ R6, R129, UR12 ;  /* 0x0000000c81067c20 */ /* 0x000fe20008410000 */
[----:B------:R-:W-:Y:S01]  /*6150*/  MOV R12, 0x10 ;  /* 0x00000010000c7802 */ /* 0x000fe20000000f00 */
[----:B------:R-:W-:Y:S01]  /*6160*/  FMUL.FTZ R13, R8, R13 ;  /* 0x0000000d080d7220 */ /* 0x000fe20000410000 */
[----:B------:R-:W-:Y:S01]  /*6170*/  FADD.FTZ R11, -R236, R18 ;  /* 0x00000012ec0b7221 */ /* 0x000fe20000010100 */
[----:B------:R-:W-:Y:S01]  /*6180*/  F2FP.BF16.F32.PACK_AB R8, R4, R5 ;  /* 0x000000050408723e */ /* 0x000fe200000010ff */
[----:B------:R-:W-:Y:S01]  /*6190*/  FADD.FTZ R236, -R236, R19 ;  /* 0x00000013ecec7221 */ /* 0x000fe20000010100 */
[----:B------:R-:W-:Y:S01]  /*61a0*/  FMUL.FTZ R6, R9, R6 ;  /* 0x0000000609067220 */ /* 0x000fe20000410000 */
[----:B------:R-:W-:Y:S01]  /*61b0*/  FFMA.FTZ R4, -R197, R197, 1 ;  /* 0x3f800000c5047423 */ /* 0x000fe200000101c5 */
[----:B------:R-:W-:Y:S01]  /*61c0*/  FFMA.FTZ R5, -R199, R199, 1 ;  /* 0x3f800000c7057423 */ /* 0x000fe200000101c7 */
[----:B------:R-:W-:Y:S01]  /*61d0*/  SEL R9, R12, 0xfffffff0, !P3 ;  /* 0xfffffff00c097807 */ /* 0x000fe20005800000 */
[----:B------:R1:W-:Y:S01]  /*61e0*/  STS [R198+0x28400], R7 ;  /* 0x02840007c6007388 */ /* 0x0003e20000000800 */
[----:B------:R-:W-:Y:S01]  /*61f0*/  FMUL.FTZ R11, R202, R11 ;  /* 0x0000000bca0b7220 */ /* 0x000fe20000410000 */
[----:B------:R-:W-:Y:S01]  /*6200*/  FMUL.FTZ R4, R4, UR12 ;  /* 0x0000000c04047c20 */ /* 0x000fe20008410000 */
[----:B------:R-:W-:Y:S01]  /*6210*/  FMUL.FTZ R236, R201, R236 ;  /* 0x000000ecc9ec7220 */ /* 0x000fe20000410000 */
[----:B------:R-:W-:Y:S01]  /*6220*/  FMUL.FTZ R5, R5, UR12 ;  /* 0x0000000c05057c20 */ /* 0x000fe20008410000 */
[----:B------:R-:W-:Y:S01]  /*6230*/  IADD3 R10, PT, PT, R198, R9, RZ ;  /* 0x00000009c60a7210 */ /* 0x000fe20007ffe0ff */
[----:B------:R-:W-:Y:S01]  /*6240*/  STS [R198+0x28000], R119 ;  /* 0x02800077c6007388 */ /* 0x000fe20000000800 */
[----:B------:R-:W-:Y:S01]  /*6250*/  FMUL.FTZ R11, R11, R4 ;  /* 0x000000040b0b7220 */ /* 0x000fe20000410000 */
[----:B------:R-:W-:Y:S01]  /*6260*/  FMUL.FTZ R236, R236, R5 ;  /* 0x00000005ecec7220 */ /* 0x000fe20000410000 */
[----:B------:R-:W-:Y:S01]  /*6270*/  F2FP.BF16.F32.PACK_AB R16, R13, R6 ;  /* 0x000000060d10723e */ /* 0x000fe200000010ff */
[----:B------:R-:W-:Y:S01]  /*6280*/  STS [R10+0x28000], R123 ;  /* 0x0280007b0a007388 */ /* 0x000fe20000000800 */
[----:B------:R-:W-:Y:S01]  /*6290*/  F2FP.BF16.F32.PACK_AB R85, R196, R131 ;  /* 0x00000083c455723e */ /* 0x000fe200000010ff */
[----:B------:R-:W2:Y:S01]  /*62a0*/  LDC R121, c[0x0][0x44c] ;  /* 0x00011300ff797b82 */ /* 0x000ea20000000800 */
[----:B------:R-:W-:Y:S01]  /*62b0*/  F2FP.BF16.F32.PACK_AB R236, R236, R11 ;  /* 0x0000000becec723e */ /* 0x000fe200000010ff */
[----:B------:R-:W-:Y:S01]  /*62c0*/  STS [R10+0x28400], R8 ;  /* 0x028400080a007388 */ /* 0x000fe20000000800 */
[----:B------:R-:W-:Y:S02]  /*62d0*/  IADD3 R96, PT, PT, R9, R233, RZ ;  /* 0x000000e909607210 */ /* 0x000fe40007ffe0ff */
[----:B------:R-:W-:Y:S01]  /*62e0*/  SHF.R.U32.HI R234, RZ, 0x1, R221 ;  /* 0x00000001ffea7819 */ /* 0x000fe200000116dd */
[----:B------:R-:W-:Y:S01]  /*62f0*/  STS [R233+-0x2000], R120 ;  /* 0xffe00078e9007388 */ /* 0x000fe20000000800 */
[----:B------:R-:W-:Y:S02]  /*6300*/  SEL R212, R219, 0xffffffc0, !P3 ;  /* 0xffffffc0dbd47807 */ /* 0x000fe40005800000 */
[----:B------:R-:W-:Y:S01]  /*6310*/  LOP3.LUT R4, R234, 0x10, RZ, 0xc0, !PT ;  /* 0x00000010ea047812 */ /* 0x000fe200078ec0ff */
[----:B------:R3:W-:Y:S01]  /*6320*/  STS [R233+-0x1c00], R16 ;  /* 0xffe40010e9007388 */ /* 0x0007e20000000800 */
[----:B-1----:R-:W-:Y:S03]  /*6330*/  LOP3.LUT R7, R84, 0x1c0, R217, 0xf8, !PT ;  /* 0x000001c054077812 */ /* 0x002fe600078ef8d9 */
[----:B------:R-:W-:Y:S01]  /*6340*/  STS [R96+-0x2000], R85 ;  /* 0xffe0005560007388 */ /* 0x000fe20000000800 */
[----:B------:R-:W-:Y:S02]  /*6350*/  LOP3.LUT R5, R4, 0x8, R221, 0xf8, !PT ;  /* 0x0000000804057812 */ /* 0x000fe400078ef8dd */
[----:B------:R-:W-:Y:S01]  /*6360*/  LOP3.LUT R4, R7, 0x38, R220, 0x78, !PT ;  /* 0x0000003807047812 */ /* 0x000fe200078e78dc */
[----:B------:R-:W-:Y:S01]  /*6370*/  STS [R96+-0x1c00], R236 ;  /* 0xffe400ec60007388 */ /* 0x000fe20000000800 */
[----:B------:R-:W-:Y:S02]  /*6380*/  LOP3.LUT R5, R5, R216, RZ, 0x3c, !PT ;  /* 0x000000d805057212 */ /* 0x000fe400078e3cff */
[----:B------:R-:W-:Y:S01]  /*6390*/  LOP3.LUT R4, R4, 0x200, R217, 0xf8, !PT ;  /* 0x0000020004047812 */ /* 0x000fe200078ef8d9 */
[----:B------:R-:W-:Y:S01]  /*63a0*/  BAR.SYNC.DEFER_BLOCKING 0x0 ;  /* 0x0000000000007b1d */ /* 0x000fe20000010000 */
[----:B------:R-:W-:Y:S01]  /*63b0*/  LOP3.LUT R5, R5, 0x200, R218, 0xf8, !PT ;  /* 0x0000020005057812 */ /* 0x000fe200078ef8da */
[----:B--2---:R-:W-:Y:S01]  /*63c0*/  IMAD R121, R121, UR8, RZ ;  /* 0x0000000879797c24 */ /* 0x004fe2000f8e02ff */
[----:B------:R-:W-:Y:S02]  /*63d0*/  LEA R235, R4, UR4, 0x1 ;  /* 0x0000000404eb7c11 */ /* 0x000fe4000f8e08ff */
[----:B---3--:R-:W-:Y:S04]  /*63e0*/  LEA R233, R5, UR4, 0x1 ;  /* 0x0000000405e97c11 */ /* 0x008fe8000f8e08ff */
[----:B------:R-:W-:Y:S01]  /*63f0*/  IADD3 R120, PT, PT, R212, R233, RZ ;  /* 0x000000e9d4787210 */ /* 0x000fe20007ffe0ff */
[----:B------:R-:W-:Y:S08]  /*6400*/  LDSM.16.MT88.4 R4, [R233+0x2a000] ;  /* 0x02a00000e904783b */ /* 0x000ff00000004200 */
[----:B------:R-:W1:Y:S08]  /*6410*/  LDSM.16.MT88.4 R8, [R235+0x10000] ;  /* 0x01000000eb08783b */ /* 0x000e700000004200 */
[----:B------:R-:W2:Y:S08]  /*6420*/  LDSM.16.MT88.4 R12, [R120+0x2a000] ;  /* 0x02a00000780c783b */ /* 0x000eb00000004200 */
        /* <DEDUP_REMOVED lines=150> */
.L_x_1026:
[----:B------:R-:W-:Y:S01]  /*6d90*/  LEA R213, R224, UR4, 0x1 ;  /* 0x00000004e0d57c11 */ /* 0x000fe2000f8e08ff */
[----:B------:R-:W-:Y:S01]  /*6da0*/  LDSM.16.MT88.4 R16, [R235+0x18000] ;  /* 0x01800000eb10783b */ /* 0x000fe20000004200 */
[----:B------:R-:W-:Y:S01]  /*6db0*/  PLOP3.LUT P2, PT, PT, PT, UP0, 0x80, 0x8 ;  /* 0x000000000008781c */ /* 0x000fe20003f4f008 */
[----:B------:R-:W-:Y:S02]  /*6dc0*/  @UP0 UIADD3 UR16, UP1, UPT, UR56, -0x100, URZ ;  /* 0xffffff0038100890 */ /* 0x000fe4000ff3e0ff */
[----:B------:R-:W1:Y:S01]  /*6dd0*/  LDSM.16.M88.4 R128, [R213+0x28000] ;  /* 0x02800000d580783b */ /* 0x000e620000000200 */
[C-C-:B------:R-:W-:Y:S01]  /*6de0*/  IMAD.IADD R214, R225.reuse, 0x1, R213.reuse ;  /* 0x00000001e1d67824 */ /* 0x140fe200078e02d5 */
[----:B------:R-:W-:Y:S01]  /*6df0*/  @UP0 UIADD3.X UR15, UPT, UPT, UR57, -0x1, URZ, UP1, !UPT ;  /* 0xffffffff390f0890 */ /* 0x000fe20008ffe4ff */
[----:B------:R-:W-:Y:S01]  /*6e00*/  IMAD.IADD R236, R212, 0x1, R213 ;  /* 0x00000001d4ec7824 */ /* 0x000fe200078e02d5 */
[----:B------:R-:W2:Y:S01]  /*6e10*/  LDSM.16.M88.4 R124, [R213+0x29000] ;  /* 0x02900000d57c783b */ /* 0x000ea20000000200 */
        /* <DEDUP_REMOVED lines=8> */
[----:B------:R-:W-:Y:S04]  /*6ea0*/  LDSM.16.MT88.4 R204, [R235+0x18800] ;  /* 0x01880000ebcc783b */ /* 0x000fe80000004200 */
[----:B------:R-:W4:Y:S04]  /*6eb0*/  LDSM.16.M88.4 R200, [R214+0x28000] ;  /* 0x02800000d6c8783b */ /* 0x000f280000000200 */
[----:B------:R-:W4:Y:S04]  /*6ec0*/  LDSM.16.M88.4 R208, [R214+0x29000] ;  /* 0x02900000d6d0783b */ /* 0x000f280000000200 */
[----:B------:R-:W-:Y:S01]  /*6ed0*/  LDSM.16.M88.4 R212, [R236+0x29000] ;  /* 0x02900000ecd4783b */ /* 0x000fe20000000200 */
        /* <DEDUP_REMOVED lines=26> */
[----:B------:R-:W1:Y:S07]  /*7080*/  LDSM.16.MT88.4 R196, [R235+0x1e800] ;  /* 0x01e80000ebc4783b */ /* 0x000e6e0000004200 */
[-C--:B--2---:R-:W-:Y:S08]  /*7090*/  HMMA.16816.F32.BF16 R100, R200, R204.reuse, R100 ;  /* 0x000000ccc864723c */ /* 0x084ff00000041864 */
[C---:B------:R-:W-:Y:S08]  /*70a0*/  HMMA.16816.F32.BF16 R104, R208.reuse, R204, R104 ;  /* 0x000000ccd068723c */ /* 0x040ff00000041868 */
[-C--:B------:R-:W-:Y:S08]  /*70b0*/  HMMA.16816.F32.BF16 R108, R208, R206.reuse, R108 ;  /* 0x000000ced06c723c */ /* 0x080ff0000004186c */
[C---:B------:R-:W-:Y:S01]  /*70c0*/  HMMA.16816.F32.BF16 R112, R200.reuse, R206, R112 ;  /* 0x000000cec870723c */ /* 0x040fe20000041870 */
[----:B------:R2:W-:Y:S07]  /*70d0*/  LDSM.16.M88.4 R204, [R236+0x28000] ;  /* 0x02800000eccc783b */ /* 0x0005ee0000000200 */
[-C--:B-1----:R-:W-:Y:S08]  /*70e0*/  HMMA.16816.F32.BF16 R116, R200, R196.reuse, R116 ;  /* 0x000000c4c874723c */ /* 0x082ff00000041874 */
[C---:B------:R-:W-:Y:S04]  /*70f0*/  HMMA.16816.F32.BF16 R120, R208.reuse, R196, R120 ;  /* 0x000000c4d078723c */ /* 0x040fe80000041878 */
[----:B--2---:R-:W-:Y:S04]  /*7100*/  IMAD.IADD R236, R225, 0x1, R236 ;  /* 0x00000001e1ec7824 */ /* 0x004fe800078e02ec */
[-C--:B------:R-:W-:Y:S01]  /*7110*/  HMMA.16816.F32.BF16 R124, R208, R198.reuse, R124 ;  /* 0x000000c6d07c723c */ /* 0x080fe2000004187c */
[----:B------:R-:W1:Y:S07]  /*7120*/  LDSM.16.MT88.4 R208, [R235+0x19000] ;  /* 0x01900000ebd0783b */ /* 0x000e6e0000004200 */
[----:B------:R-:W-:Y:S01]  /*7130*/  HMMA.16816.F32.BF16 R128, R200, R198, R128 ;  /* 0x000000c6c880723c */ /* 0x000fe20000041880 */
[----:B------:R-:W2:Y:S04]  /*7140*/  LDSM.16.MT88.4 R196, [R235+0x1b000] ;  /* 0x01b00000ebc4783b */ /* 0x000ea80000004200 */
[----:B------:R-:W3:Y:S03]  /*7150*/  LDSM.16.MT88.4 R200, [R235+0x1d000] ;  /* 0x01d00000ebc8783b */ /* 0x000ee60000004200 */
        /* <DEDUP_REMOVED lines=14> */
[----:B------:R-:W2:Y:S07]  /*7240*/  LDSM.16.MT88.4 R200, [R235+0x19800] ;  /* 0x01980000ebc8783b */ /* 0x000eae0000004200 */
[-C--:B-1----:R-:W-:Y:S08]  /*7250*/  HMMA.16816.F32.BF16 R116, R204, R208.reuse, R116 ;  /* 0x000000d0cc74723c */ /* 0x082ff00000041874 */
[C---:B------:R-:W-:Y:S08]  /*7260*/  HMMA.16816.F32.BF16 R120, R212.reuse, R208, R120 ;  /* 0x000000d0d478723c */ /* 0x040ff00000041878 */
[-C--:B------:R-:W-:Y:S01]  /*7270*/  HMMA.16816.F32.BF16 R124, R212, R210.reuse, R124 ;  /* 0x000000d2d47c723c */ /* 0x080fe2000004187c */
[----:B------:R1:W3:Y:S07]  /*7280*/  LDSM.16.M88.4 R212, [R236+0x29000] ;  /* 0x02900000ecd4783b */ /* 0x0002ee0000000200 */
[----:B------:R-:W-:Y:S01]  /*7290*/  HMMA.16816.F32.BF16 R128, R204, R210, R128 ;  /* 0x000000d2cc80723c */ /* 0x000fe20000041880 */
[----:B------:R-:W4:Y:S04]  /*72a0*/  LDSM.16.MT88.4 R204, [R235+0x1b800] ;  /* 0x01b80000ebcc783b */ /* 0x000f280000004200 */
[----:B------:R-:W4:Y:S03]  /*72b0*/  LDSM.16.MT88.4 R208, [R235+0x1d800] ;  /* 0x01d80000ebd0783b */ /* 0x000f260000004200 */
[-C--:B--2---:R-:W-:Y:S01]  /*72c0*/  HMMA.16816.F32.BF16 R4, R196, R200.reuse, R4 ;  /* 0x000000c8c404723c */ /* 0x084fe20000041804 */
[----:B-1----:R-:W1:Y:S07]  /*72d0*/  LDC R236, c[0x0][0x44c] ;  /* 0x00011300ffec7b82 */ /* 0x002e6e0000000800 */
[C---:B---3--:R-:W-:Y:S04]  /*72e0*/  HMMA.16816.F32.BF16 R8, R212.reuse, R200, R8 ;  /* 0x000000c8d408723c */ /* 0x048fe80000041808 */
[----:B-1----:R-:W-:Y:S04]  /*72f0*/  IMAD R236, R236, UR8, RZ ;  /* 0x00000008ecec7c24 */ /* 0x002fe8000f8e02ff */
        /* <DEDUP_REMOVED lines=26> */
[----:B------:R-:W-:Y:S03]  /*74a0*/  LEA R214, P0, R236, R200, 0x5 ;  /* 0x000000c8ecd67211 */ /* 0x000fe600078028ff */
[----:B------:R-:W-:Y:S04]  /*74b0*/  HMMA.16816.F32.BF16 R128, R196, R202, R128 ;  /* 0x000000cac480723c */ /* 0x000fe80000041880 */
[----:B------:R-:W-:Y:S02]  /*74c0*/  @P2 LOP3.LUT R197, R234, 0x30, RZ, 0xc0, !PT ;  /* 0x00000030eac52812 */ /* 0x000fe400078ec0ff */
[C---:B------:R-:W-:Y:S02]  /*74d0*/  LEA.HI.X.SX32 R215, R236.reuse, R201, 0x5, P0 ;  /* 0x000000c9ecd77211 */ /* 0x040fe400000f2eff */
[----:B------:R-:W-:Y:S02]  /*74e0*/  @P2 LOP3.LUT R239, R197, 0x7, R252, 0xf8, !PT ;  /* 0x00000007c5ef2812 */ /* 0x000fe400078ef8fc */
[C---:B------:R-:W-:Y:S03]  /*74f0*/  LEA R212, P0, R236.reuse, R214, 0x5 ;  /* 0x000000d6ecd47211 */ /* 0x040fe600078028ff */
[----:B------:R-:W-:Y:S01]  /*7500*/  @P2 IMAD.WIDE.U32 R202, R239, R250, UR56 ;  /* 0x00000038efca2e25 */ /* 0x000fe2000f8e00fa */
[C---:B------:R-:W-:Y:S01]  /*7510*/  LEA.HI.X.SX32 R213, R236.reuse, R215, 0x5, P0 ;  /* 0x000000d7ecd57211 */ /* 0x040fe200000f2eff */
[----:B------:R-:W-:Y:S01]  /*7520*/  @UP0 UMOV UR56, UR16 ;  /* 0x0000001000380c82 */ /* 0x000fe20008000000 */
[----:B------:R-:W-:Y:S01]  /*7530*/  @UP0 UMOV UR57, UR15 ;  /* 0x0000000f00390c82 */ /* 0x000fe20008000000 */
[----:B------:R-:W-:Y:S01]  /*7540*/  UISETP.GT.AND UP0, UPT, UR42, UR45, UPT ;  /* 0x0000002d2a00728c */ /* 0x000fe2000bf04270 */
[----:B------:R-:W5:Y:S01]  /*7550*/  @P2 LDG.E R238, desc[UR34][R202.64+-0x100] ;  /* 0xffff0022caee2981 */ /* 0x000f62000c1e1900 */
[C---:B------:R-:W-:Y:S03]  /*7560*/  IMAD.WIDE R198, R236.reuse, -0xc0, R212 ;  /* 0xffffff40ecc67825 */ /* 0x040fe600078e02d4 */
[----:B------:R1:W5:Y:S01]  /*7570*/  @P2 LDG.E R237, desc[UR34][R202.64+-0xe0] ;  /* 0xffff2022caed2981 */ /* 0x000362000c1e1900 */
[C---:B------:R-:W-:Y:S03]  /*7580*/  LEA R196, P0, R236.reuse, R198, 0x5 ;  /* 0x000000c6ecc47211 */ /* 0x040fe600078028ff */
[----:B------:R2:W-:Y:S01]  /*7590*/  REDG.E.ADD.F32.FTZ.RN.STRONG.GPU desc[UR34][R242.64], R4 ;  /* 0x00000004f20079a6 */ /* 0x0005e2000c12f322 */
[C---:B------:R-:W-:Y:S03]  /*75a0*/  LEA.HI.X.SX32 R197, R236.reuse, R199, 0x5, P0 ;  /* 0x000000c7ecc57211 */ /* 0x040fe600000f2eff */
[----:B------:R3:W-:Y:S01]  /*75b0*/  REDG.E.ADD.F32.FTZ.RN.STRONG.GPU desc[UR34][R204.64], R5 ;  /* 0x00000005cc0079a6 */ /* 0x0007e2000c12f322 */
[C---:B------:R-:W-:Y:S03]  /*75c0*/  LEA R234, P0, R236.reuse, R196, 0x5 ;  /* 0x000000c4ecea7211 */ /* 0x040fe600078028ff */
[----:B------:R4:W-:Y:S01]  /*75d0*/  REDG.E.ADD.F32.FTZ.RN.STRONG.GPU desc[UR34][R206.64], R6 ;  /* 0x00000006ce0079a6 */ /* 0x0009e2000c12f322 */
[C---:B------:R-:W-:Y:S03]  /*75e0*/  LEA.HI.X.SX32 R235, R236.reuse, R197, 0x5, P0 ;  /* 0x000000c5eceb7211 */ /* 0x040fe600000f2eff */
        /* <DEDUP_REMOVED lines=135> */
[C---:B-1----:R-:W-:Y:S01]  /*7e60*/  VIADD R120, R233.reuse, 0x40 ;  /* 0x00000040e9787836 */ /* 0x042fe20000000000 */
[C---:B------:R-:W-:Y:S01]  /*7e70*/  LEA.HI.X.SX32 R93, R236.reuse, R197, 0x5, P0 ;  /* 0x000000c5ec5d7211 */ /* 0x040fe200000f2eff */
        /* <DEDUP_REMOVED lines=109> */
[C---:B------:R-:W-:Y:S01]  /*8550*/  IMAD.SHL.U32 R2, R221.reuse, 0x10, RZ ;  /* 0x00000010dd027824 */ /* 0x040fe200078e00ff */
[----:B------:R-:W2:Y:S01]  /*8560*/  LDCU UR5, c[0x0][0x500] ;  /* 0x0000a000ff0577ac */ /* 0x000ea20008000800 */
[C---:B------:R-:W-:Y:S01]  /*8570*/  IMAD.SHL.U32 R3, R221.reuse, 0x20, RZ ;  /* 0x00000020dd037824 */ /* 0x040fe200078e00ff */
[----:B------:R-:W-:Y:S02]  /*8580*/  LOP3.LUT P0, RZ, R221, 0x10, RZ, 0xc0, !PT ;  /* 0x00000010ddff7812 */ /* 0x000fe4000780c0ff */
[----:B------:R-:W-:Y:S01]  /*8590*/  LOP3.LUT R2, R2, 0x1c0, RZ, 0xc0, !PT ;  /* 0x000001c002027812 */ /* 0x000fe200078ec0ff */
[----:B------:R-:W-:Y:S01]  /*85a0*/  UISETP.NE.AND UP0, UPT, UR40, -0x1, UPT ;  /* 0xffffffff2800788c */ /* 0x000fe2000bf05270 */
[----:B------:R-:W-:Y:S01]  /*85b0*/  LOP3.LUT R3, R3, 0x400, RZ, 0xc0, !PT ;  /* 0x0000040003037812 */ /* 0x000fe200078ec0ff */
[----:B------:R-:W-:Y:S01]  /*85c0*/  UMOV UR41, UR18 ;  /* 0x0000001200297c82 */ /* 0x000fe20008000000 */
[----:B------:R-:W-:Y:S01]  /*85d0*/  F2FP.BF16.F32.PACK_AB R20, R21, R20 ;  /* 0x000000141514723e */ /* 0x000fe200000010ff */
[----:B------:R-:W-:Y:S01]  /*85e0*/  UISETP.NE.AND UP1, UPT, UR40, -0x1, UPT ;  /* 0xffffffff2800788c */ /* 0x000fe2000bf25270 */
[----:B------:R-:W-:-:S02]  /*85f0*/  F2FP.BF16.F32.PACK_AB R22, R23, R22 ;  /* 0x000000161716723e */ /* 0x000fc400000010ff */
[----:B------:R-:W-:Y:S02]  /*8600*/  F2FP.BF16.F32.PACK_AB R32, R33, R32 ;  /* 0x000000202120723e */ /* 0x000fe400000010ff */
[----:B------:R-:W-:Y:S02]  /*8610*/  F2FP.BF16.F32.PACK_AB R34, R35, R34 ;  /* 0x000000222322723e */ /* 0x000fe400000010ff */
[----:B------:R-:W-:Y:S01]  /*8620*/  F2FP.BF16.F32.PACK_AB R24, R25, R24 ;  /* 0x000000181918723e */ /* 0x000fe200000010ff */
[----:B------:R-:W3:Y:S01]  /*8630*/  @UP0 LDCU.64 UR10, c[0x0][0x5c0] ;  /* 0x0000b800ff0a07ac */ /* 0x000ee20008000a00 */
        /* <DEDUP_REMOVED lines=13> */
[----:B------:R-:W-:-:S02]  /*8710*/  IMAD.SHL.U32 R0, R221, 0x2, RZ ;  /* 0x00000002dd007824 */ /* 0x000fc400078e00ff */
[----:B------:R-:W-:Y:S01]  /*8720*/  FMUL.FTZ R140, R140, UR5 ;  /* 0x000000058c8c7c20 */ /* 0x000fe20008410000 */
[----:B------:R-:W-:Y:S01]  /*8730*/  FMUL.FTZ R141, R141, UR5 ;  /* 0x000000058d8d7c20 */ /* 0x000fe20008410000 */
[----:B------:R-:W-:Y:S01]  /*8740*/  LOP3.LUT R7, R2, 0x18, R5, 0xf8, !PT ;  /* 0x0000001802077812 */ /* 0x000fe200078ef805 */
[----:B------:R-:W-:Y:S01]  /*8750*/  FMUL.FTZ R142, R142, UR5 ;  /* 0x000000058e8e7c20 */ /* 0x000fe20008410000 */
[--C-:B------:R-:W-:Y:S01]  /*8760*/  LOP3.LUT R3, R3, 0x6, R0.reuse, 0xf8, !PT ;  /* 0x0000000603037812 */ /* 0x100fe200078ef800 */
        /* <DEDUP_REMOVED lines=11> */
[----:B------:R-:W-:Y:S01]  /*8820*/  FMUL.FTZ R163, R163, UR5 ;  /* 0x00000005a3a37c20 */ /* 0x000fe20008410000 */
[----:B------:R-:W-:Y:S01]  /*8830*/  F2FP.BF16.F32.PACK_AB R132, R133, R132 ;  /* 0x000000848584723e */ /* 0x000fe200000010ff */
[----:B------:R-:W-:Y:S01]  /*8840*/  BAR.SYNC.DEFER_BLOCKING 0x0 ;  /* 0x0000000000007b1d */ /* 0x000fe20000010000 */
[----:B------:R-:W-:Y:S01]  /*8850*/  VIADD R0, R3, 0x18000 ;  /* 0x0001800003007836 */ /* 0x000fe20000000000 */
        /* <DEDUP_REMOVED lines=78> */
[----:B---3--:R-:W-:Y:S01]  /*8d40*/  @UP0 UIMAD.WIDE.U32 UR16, UR15, UR10, URZ ;  /* 0x0000000a0f1002a5 */ /* 0x008fe2000f8e00ff */
        /* <DEDUP_REMOVED lines=99> */
.L_x_1028:
        /* <DEDUP_REMOVED lines=13> */
.L_x_1029:
[----:B------:R-:W2:Y:S01]  /*9450*/  LDCU.64 UR8, c[0x0][0x5c8] ;  /* 0x0000b900ff0877ac */ /* 0x000ea20008000a00 */
[----:B------:R-:W-:-:S04]  /*9460*/  UIADD3 UR5, UPT, UPT, UR36, UR40, URZ ;  /* 0x0000002824057290 */ /* 0x000fc8000fffe0ff */
[----:B--2---:R-:W-:Y:S02]  /*9470*/  UIMAD.WIDE.U32 UR12, UR5, UR8, URZ ;  /* 0x00000008050c72a5 */ /* 0x004fe4000f8e00ff */
[----:B------:R-:W-:-:S04]  /*9480*/  UIMAD UR5, UR5, UR9, URZ ;  /* 0x00000009050572a4 */ /* 0x000fc8000f8e02ff */
[----:B------:R-:W-:Y:S01]  /*9490*/  UIADD3 UR5, UPT, UPT, UR13, UR5, URZ ;  /* 0x000000050d057290 */ /* 0x000fe2000fffe0ff */
[----:B------:R-:W-:-:S05]  /*94a0*/  UMOV UR36, UR12 ;  /* 0x0000000c00247c82 */ /* 0x000fca0008000000 */
[----:B------:R-:W-:-:S07]  /*94b0*/  MOV R0, UR5 ;  /* 0x0000000500007c02 */ /* 0x000fce0008000f00 */
.L_x_1030:
[----:B------:R-:W-:Y:S01]  /*94c0*/  BAR.SYNC.DEFER_BLOCKING 0x0 ;  /* 0x0000000000007b1d */ /* 0x000fe20000010000 */
[----:B------:R-:W-:Y:S01]  /*94d0*/  LOP3.LUT R2, R220, 0x1f8, RZ, 0xc0, !PT ;  /* 0x000001f8dc027812 */ /* 0x000fe200078ec0ff */
[----:B------:R-:W-:Y:S01]  /*94e0*/  USHF.L.U32 UR5, UR37, 0x6, URZ ;  /* 0x0000000625057899 */ /* 0x000fe200080006ff */
[----:B------:R-:W-:Y:S01]  /*94f0*/  VIADD R53, R5, 0x20 ;  /* 0x0000002005357836 */ /* 0x000fe20000000000 */
[----:B------:R-:W-:Y:S01]  /*9500*/  USHF.L.U32 UR13, UR37, 0x6, URZ ;  /* 0x00000006250d7899 */ /* 0x000fe200080006ff */
[----:B------:R-:W-:Y:S01]  /*9510*/  LOP3.LUT R221, R2, 0x38, R221, 0x78, !PT ;  /* 0x0000003802dd7812 */ /* 0x000fe200078e78dd */
[----:B------:R-:W-:Y:S02]  /*9520*/  UIMAD.WIDE.U32 UR42, UR5, UR10, URZ ;  /* 0x0000000a052a72a5 */ /* 0x000fe4000f8e00ff */
[----:B-1----:R-:W1:Y:S01]  /*9530*/  LDC.64 R2, c[0x0][0x5d8] ;  /* 0x00017600ff027b82 */ /* 0x002e620000000a00 */
[----:B------:R-:W2:Y:S01]  /*9540*/  S2R R81, SR_TID.X ;  /* 0x0000000000517919 */ /* 0x000ea20000002100 */
[--C-:B------:R-:W-:Y:S01]  /*9550*/  LOP3.LUT R4, R221, 0x1e00, R220.reuse, 0xf8, !PT ;  /* 0x00001e00dd047812 */ /* 0x100fe200078ef8dc */
[----:B------:R-:W-:Y:S01]  /*9560*/  USHF.R.S32.HI UR14, URZ, 0x1f, UR5 ;  /* 0x0000001fff0e7899 */ /* 0x000fe20008011405 */
[----:B------:R-:W-:Y:S01]  /*9570*/  BSSY.RECONVERGENT B0, `(.L_x_1031) ;  /* 0x000003a000007945 */ /* 0x000fe20003800200 */
        /* <DEDUP_REMOVED lines=11> */
[----:B------:R4:W3:Y:S01]  /*9630*/  LDS.128 R48, [R4+0x19000] ;  /* 0x0190000004307984 */ /* 0x0008e20000000c00 */
        /* <DEDUP_REMOVED lines=45> */
.L_x_1032:
[----:B------:R-:W-:Y:S05]  /*9910*/  BSYNC.RECONVERGENT B0 ;  /* 0x0000000000007941 */ /* 0x000fea0003800200 */
.L_x_1031:
[----:B--2---:R2:W3:Y:S01]  /*9920*/  LDS.128 R52, [R4+0x1f000] ;  /* 0x01f0000004347984 */ /* 0x0044e20000000c00 */
[----:B------:R-:W-:Y:S04]  /*9930*/  BSSY.RECONVERGENT B0, `(.L_x_1033) ;  /* 0x0000014000007945 */ /* 0x000fe80003800200 */
[----:B------:R-:W-:Y:S05]  /*9940*/  @P6 BRA `(.L_x_1034) ;  /* 0x0000000000486947 */ /* 0x000fea0003800000 */
[----:B------:R-:W4:Y:S01]  /*9950*/  LDCU UR15, c[0x0][0x440] ;  /* 0x00008800ff0f77ac */ /* 0x000f220008000800 */
[----:B------:R-:W-:Y:S02]  /*9960*/  IMAD R57, R69, UR10, RZ ;  /* 0x0000000a45397c24 */ /* 0x000fe4000f8e02ff */
[----:B------:R-:W-:Y:S01]  /*9970*/  IMAD.MOV.U32 R58, RZ, RZ, R72 ;  /* 0x000000ffff3a7224 */ /* 0x000fe200078e0048 */
[----:B------:R-:W2:Y:S01]  /*9980*/  LDCU.64 UR12, c[0x0][0x560] ;  /* 0x0000ac00ff0c77ac */ /* 0x000ea20008000a00 */
        /* <DEDUP_REMOVED lines=14> */
.L_x_1034:
[----:B------:R-:W-:Y:S05]  /*9a70*/  BSYNC.RECONVERGENT B0 ;  /* 0x0000000000007941 */ /* 0x000fea0003800200 */
.L_x_1033:
        /* <DEDUP_REMOVED lines=13> */
[----:B------:R-:W4:Y:S03]  /*9b50*/  LDCU.64 UR10, c[0x0][0x568] ;  /* 0x0000ad00ff0a77ac */ /* 0x000f260008000a00 */
[----:B------:R-:W-:-:S04]  /*9b60*/  IMAD.WIDE.U32 R40, R5, UR8, R6 ;  /* 0x0000000805287c25 */ /* 0x000fc8000f8e0006 */
[----:B------:R-:W-:Y:S01]  /*9b70*/  IMAD R5, R5, UR9, R41 ;  /* 0x0000000905057c24 */ /* 0x000fe2000f8e0229 */
        /* <DEDUP_REMOVED lines=8> */
[----:B-1----:R2:W-:Y:S04]  /*9c00*/  @!P1 STG.E.128 desc[UR34][R4.64+0x100], R20 ;  /* 0x0001001404009986 */ /* 0x0025e8000c101d22 */
[----:B------:R2:W-:Y:S02]  /*9c10*/  @!P0 STG.E.128 desc[UR34][R4.64+0x180], R12 ;  /* 0x0001800c04008986 */ /* 0x0005e4000c101d22 */
.L_x_1036:
[----:B------:R-:W-:Y:S05]  /*9c20*/  BSYNC.RECONVERGENT B0 ;  /* 0x0000000000007941 */ /* 0x000fea0003800200 */
.L_x_1035:
        /* <DEDUP_REMOVED lines=10> */
[----:B------:R-:W-:Y:S02]  /*9cd0*/  ISETP.GE.AND P1, PT, R79, UR5, PT ;  /* 0x000000054f007c0c */ /* 0x000fe4000bf26270 */
[----:B------:R-:W-:Y:S02]  /*9ce0*/  ISETP.GE.AND P0, PT, R78, UR5, PT ;  /* 0x000000054e007c0c */ /* 0x000fe4000bf06270 */
[----:B--2-4-:R-:W-:-:S04]  /*9cf0*/  LEA R4, P4, R2, UR10, 0x1 ;  /* 0x0000000a02047c11 */ /* 0x014fc8000f8808ff */
[----:B------:R-:W-:-:S05]  /*9d00*/  LEA.HI.X R5, R2, UR11, R69, 0x1, P4 ;  /* 0x0000000b02057c11 */ /* 0x000fca000a0f0c45 */
[----:B------:R1:W-:Y:S04]  /*9d10*/  @!P3 STG.E.128 desc[UR34][R4.64], R32 ;  /* 0x000000200400b986 */ /* 0x0003e8000c101d22 */
[----:B------:R1:W-:Y:S04]  /*9d20*/  @!P2 STG.E.128 desc[UR34][R4.64+0x80], R24 ;  /* 0x000080180400a986 */ /* 0x0003e8000c101d22 */
[----:B------:R1:W-:Y:S04]  /*9d30*/  @!P1 STG.E.128 desc[UR34][R4.64+0x100], R16 ;  /* 0x0001001004009986 */ /* 0x0003e8000c101d22 */
[----:B------:R1:W-:Y:S02]  /*9d40*/  @!P0 STG.E.128 desc[UR34][R4.64+0x180], R8 ;  /* 0x0001800804008986 */ /* 0x0003e4000c101d22 */
.L_x_1004:
[----:B------:R-:W-:Y:S05]  /*9d50*/  BSYNC.RECONVERGENT B1 ;  /* 0x0000000000017941 */ /* 0x000fea0003800200 */
.L_x_982:
        /* <DEDUP_REMOVED lines=11> */
.L_x_1038:
        /* <DEDUP_REMOVED lines=15> */
.L_x_1281:


//--------------------- .text._ZN5flash44flash_bwd_dq_dk_dv_loop_seqk_parallel_kernelI23Flash_bwd_kernel_traitsILi256ELi64ELi64ELi8ELi4ELi2ELi2ELb0ELb0EN7cutlass10bfloat16_tE19Flash_kernel_traitsILi256ELi64ELi64ELi8ES3_EELb1ELb1ELb0ELb0ELb0ELb1ELb0EEEvNS_16Flash_bwd_paramsE --------------------------
	.section	.text._ZN5flash44flash_bwd_dq_dk_dv_loop_seqk_parallel_kernelI23Flash_bwd_kernel_traitsILi256ELi64ELi64ELi8ELi4ELi2ELi2ELb0ELb0EN7cutlass10bfloat16_tE19Flash_kernel_traitsILi256ELi64ELi64ELi8ES3_EELb1ELb1ELb0ELb0ELb0ELb1ELb0EEEvNS_16Flash_bwd_paramsE,"ax",@progbits
	.align	128
        .global         _ZN5flash44flash_bwd_dq_dk_dv_loop_seqk_parallel_kernelI23Flash_bwd_kernel_traitsILi256ELi64ELi64ELi8ELi4ELi2ELi2ELb0ELb0EN7cutlass10bfloat16_tE19Flash_kernel_traitsILi256ELi64ELi64ELi8ES3_EELb1ELb1ELb0ELb0ELb0ELb1ELb0EEEvNS_16Flash_bwd_paramsE
        .type           _ZN5flash44flash_bwd_dq_dk_dv_loop_seqk_parallel_kernelI23Flash_bwd_kernel_traitsILi256ELi64ELi64ELi8ELi4ELi2ELi2ELb0ELb0EN7cutlass10bfloat16_tE19Flash_kernel_traitsILi256ELi64ELi64ELi8ES3_EELb1ELb1ELb0ELb0ELb0ELb1ELb0EEEvNS_16Flash_bwd_paramsE,@function
        .size           _ZN5flash44flash_bwd_dq_dk_dv_loop_seqk_parallel_kernelI23Flash_bwd_kernel_traitsILi256ELi64ELi64ELi8ELi4ELi2ELi2ELb0ELb0EN7cutlass10bfloat16_tE19Flash_kernel_traitsILi256ELi64ELi64ELi8ES3_EELb1ELb1ELb0ELb0ELb0ELb1ELb0EEEvNS_16Flash_bwd_paramsE,(.L_x_1282 - _ZN5flash44flash_bwd_dq_dk_dv_loop_seqk_parallel_kernelI23Flash_bwd_kernel_traitsILi256ELi64ELi64ELi8ELi4ELi2ELi2ELb0ELb0EN7cutlass10bfloat16_tE19Flash_kernel_traitsILi256ELi64ELi64ELi8ES3_EELb1ELb1ELb0ELb0ELb0ELb1ELb0EEEvNS_16Flash_bwd_paramsE)
        .other          _ZN5flash44flash_bwd_dq_dk_dv_loop_seqk_parallel_kernelI23Flash_bwd_kernel_traitsILi256ELi64ELi64ELi8ELi4ELi2ELi2ELb0ELb0EN7cutlass10bfloat16_tE19Flash_kernel_traitsILi256ELi64ELi64ELi8ES3_EELb1ELb1ELb0ELb0ELb0ELb1ELb0EEEvNS_16Flash_bwd_paramsE,@"STO_CUDA_ENTRY STV_DEFAULT"
_ZN5flash44flash_bwd_dq_dk_dv_loop_seqk_parallel_kernelI23Flash_bwd_kernel_traitsILi256ELi64ELi64ELi8ELi4ELi2ELi2ELb0ELb0EN7cutlass10bfloat16_tE19Flash_kernel_traitsILi256ELi64ELi64ELi8ES3_EELb1ELb1ELb0ELb0ELb0ELb1ELb0EEEvNS_16Flash_bwd_paramsE:
.text._ZN5flash44flash_bwd_dq_dk_dv_loop_seqk_parallel_kernelI23Flash_bwd_kernel_traitsILi256ELi64ELi64ELi8ELi4ELi2ELi2ELb0ELb0EN7cutlass10bfloat16_tE19Flash_kernel_traitsILi256ELi64ELi64ELi8ES3_EELb1ELb1ELb0ELb0ELb0ELb1ELb0EEEvNS_16Flash_bwd_paramsE:
        /* <DEDUP_REMOVED lines=52> */
.L_x_1075:
        /* <DEDUP_REMOVED lines=54> */
.L_x_1039:
        /* <DEDUP_REMOVED lines=34> */
.L_x_1041:
[----:B------:R-:W2:Y:S01]  /*08c0*/  LDCU.64 UR14, c[0x0][0x3b8] ;  /* 0x00007700ff0e77ac */ /* 0x000ea20008000a00 */
[----:B------:R-:W-:-:S04]  /*08d0*/  UIADD3 UR8, UPT, UPT, UR39, UR42, URZ ;  /* 0x0000002a27087290 */ /* 0x000fc8000fffe0ff */
[----:B--2---:R-:W-:Y:S02]  /*08e0*/  UIMAD.WIDE.U32 UR46, UR8, UR14, URZ ;  /* 0x0000000e082e72a5 */ /* 0x004fe4000f8e00ff */
[----:B------:R-:W-:-:S04]  /*08f0*/  UIMAD UR8, UR8, UR15, URZ ;  /* 0x0000000f080872a4 */ /* 0x000fc8000f8e02ff */
[----:B------:R-:W-:-:S06]  /*0900*/  UIADD3 UR8, UPT, UPT, UR47, UR8, URZ ;  /* 0x000000082f087290 */ /* 0x000fcc000fffe0ff */
[----:B------:R-:W-:Y:S02]  /*0910*/  MOV R11, UR8 ;  /* 0x00000008000b7c02 */ /* 0x000fe40008000f00 */
.L_x_1042:
        /* <DEDUP_REMOVED lines=9> */
[----:B--2---:R-:W-:Y:S02]  /*09b0*/  IMAD.MOV R3, RZ, RZ, -R7 ;  /* 0x000000ffff037224 */ /* 0x004fe400078e0a07 */
        /* <DEDUP_REMOVED lines=32> */
.L_x_1043:
[----:B------:R-:W2:Y:S01]  /*0bc0*/  LDCU.64 UR12, c[0x0][0x3c0] ;  /* 0x00007800ff0c77ac */ /* 0x000ea20008000a00 */
[----:B------:R-:W-:-:S04]  /*0bd0*/  UIADD3 UR8, UPT, UPT, UR39, UR42, URZ ;  /* 0x0000002a27087290 */ /* 0x000fc8000fffe0ff */
[----:B--2---:R-:W-:Y:S02]  /*0be0*/  UIMAD.WIDE.U32 UR10, UR8, UR12, URZ ;  /* 0x0000000c080a72a5 */ /* 0x004fe4000f8e00ff */
[----:B------:R-:W-:-:S04]  /*0bf0*/  UIMAD UR8, UR8, UR13, URZ ;  /* 0x0000000d080872a4 */ /* 0x000fc8000f8e02ff */
[----:B------:R-:W-:Y:S01]  /*0c00*/  UIADD3 UR8, UPT, UPT, UR11, UR8, URZ ;  /* 0x000000080b087290 */ /* 0x000fe2000fffe0ff */
[----:B------:R-:W-:-:S05]  /*0c10*/  UMOV UR48, UR10 ;  /* 0x0000000a00307c82 */ /* 0x000fca0008000000 */
[----:B------:R-:W-:-:S07]  /*0c20*/  MOV R12, UR8 ;  /* 0x00000008000c7c02 */ /* 0x000fce0008000f00 */
.L_x_1044:
        /* <DEDUP_REMOVED lines=28> */
.L_x_1045:
[----:B------:R-:W-:Y:S02]  /*0df0*/  UIMAD.WIDE.U32 UR10, UR58, UR16, URZ ;  /* 0x000000103a0a72a5 */ /* 0x000fe4000f8e00ff */
[----:B------:R-:W-:-:S04]  /*0e00*/  UIMAD UR8, UR59, UR16, URZ ;  /* 0x000000103b0872a4 */ /* 0x000fc8000f8e02ff */
[----:B------:R-:W-:-:S12]  /*0e10*/  UIADD3 UR8, UPT, UPT, UR11, UR8, URZ ;  /* 0x000000080b087290 */ /* 0x000fd8000fffe0ff */
.L_x_1046:
[----:B------:R-:W2:Y:S01]  /*0e20*/  LDCU.U8 UR9, c[0x0][0x548] ;  /* 0x0000a900ff0977ac */ /* 0x000ea20008000000 */
[----:B------:R-:W-:Y:S01]  /*0e30*/  USHF.L.U32 UR50, UR24, 0x7, URZ ;  /* 0x0000000718327899 */ /* 0x000fe200080006ff */
[----:B------:R-:W3:Y:S03]  /*0e40*/  LDCU.U8 UR60, c[0x0][0x5f0] ;  /* 0x0000be00ff3c77ac */ /* 0x000ee60008000000 */
[----:B------:R-:W-:Y:S02]  /*0e50*/  USEL UR11, UR50, URZ, UP5 ;  /* 0x000000ff320b7287 */ /* 0x000fe4000a800000 */
[----:B------:R-:W-:Y:S02]  /*0e60*/  UIMAD UR57, UR23, UR61, URZ ;  /* 0x0000003d173972a4 */ /* 0x000fe4000f8e02ff */
[----:B------:R-:W-:Y:S02]  /*0e70*/  UIADD3 UR11, UP0, UPT, UR53, UR11, URZ ;  /* 0x0000000b350b7290 */ /* 0x000fe4000ff1e0ff */
[----:B--2---:R-:W-:-:S02]  /*0e80*/  UISETP.NE.AND UP1, UPT, UR9, URZ, UPT ;  /* 0x000000ff0900728c */ /* 0x004fc4000bf25270 */
[----:B------:R-:W-:Y:S02]  /*0e90*/  UIADD3.X UR56, UPT, UPT, URZ, UR55, URZ, UP0, !UPT ;  /* 0x00000037ff387290 */ /* 0x000fe400087fe4ff */
[----:B------:R-:W-:Y:S02]  /*0ea0*/  UIMAD.WIDE.U32 UR64, UR11, UR58, URZ ;  /* 0x0000003a0b4072a5 */ /* 0x000fe4000f8e00ff */
[----:B------:R-:W-:-:S04]  /*0eb0*/  UIMAD UR56, UR56, UR58, URZ ;  /* 0x0000003a383872a4 */ /* 0x000fc8000f8e02ff */
[----:B------:R-:W-:-:S04]  /*0ec0*/  UIMAD UR56, UR59, UR11, UR56 ;  /* 0x0000000b3b3872a4 */ /* 0x000fc8000f8e0238 */
        /* <DEDUP_REMOVED lines=9> */
.L_x_1047:
[----:B------:R-:W2:Y:S01]  /*0f60*/  LDCU UR59, c[0x0][0x434] ;  /* 0x00008680ff3b77ac */ /* 0x000ea20008000800 */
[----:B------:R-:W-:-:S04]  /*0f70*/  UIMAD UR9, UR24, UR47, UR23 ;  /* 0x0000002f180972a4 */ /* 0x000fc8000f8e0217 */
[----:B--2---:R-:W-:Y:S02]  /*0f80*/  UIMAD UR59, UR9, UR59, URZ ;  /* 0x0000003b093b72a4 */ /* 0x004fe4000f8e02ff */
.L_x_1048:
        /* <DEDUP_REMOVED lines=11> */
.L_x_1049:
[----:B------:R-:W2:Y:S01]  /*1040*/  LDCU UR58, c[0x0][0x444] ;  /* 0x00008880ff3a77ac */ /* 0x000ea20008000800 */
[----:B------:R-:W-:-:S04]  /*1050*/  UIMAD UR9, UR24, UR47, UR23 ;  /* 0x0000002f180972a4 */ /* 0x000fc8000f8e0217 */
[----:B--2---:R-:W-:-:S12]  /*1060*/  UIMAD UR58, UR9, UR58, URZ ;  /* 0x0000003a093a72a4 */ /* 0x004fd8000f8e02ff */
.L_x_1050:
[----:B------:R-:W-:Y:S01]  /*1070*/  USHF.R.S32.HI UR9, URZ, 0x1f, UR57 ;  /* 0x0000001fff097899 */ /* 0x000fe20008011439 */
[----:B------:R-:W2:Y:S01]  /*1080*/  S2R R0, SR_TID.X ;  /* 0x0000000000007919 */ /* 0x000ea20000002100 */
[----:B------:R-:W-:Y:S01]  /*1090*/  UIADD3 UR57, UP1, UP0, UR64, UR10, UR57 ;  /* 0x0000000a40397290 */ /* 0x000fe2000f83e039 */
[----:B------:R-:W3:Y:S01]  /*10a0*/  LDC.64 R2, c[0x0][0x3b0] ;  /* 0x0000ec00ff027b82 */ /* 0x000ee20000000a00 */
[----:B------:R-:W-:Y:S01]  /*10b0*/  UIADD3 UR51, UPT, UPT, UR31, UR43, URZ ;  /* 0x0000002b1f337290 */ /* 0x000fe2000fffe0ff */
[----:B------:R-:W-:Y:S01]  /*10c0*/  MOV R19, RZ ;  /* 0x000000ff00137202 */ /* 0x000fe20000000f00 */
[----:B------:R-:W-:Y:S01]  /*10d0*/  UIADD3.X UR56, UPT, UPT, UR56, UR8, UR9, UP1, UP0 ;  /* 0x0000000838387290 */ /* 0x000fe20008fe0409 */
[----:B------:R-:W-:Y:S01]  /*10e0*/  BSSY.RECONVERGENT B1, `(.L_x_1040) ;  /* 0x00007f6000017945 */ /* 0x000fe20003800200 */
[----:B------:R-:W-:Y:S02]  /*10f0*/  ULEA UR58, UR52, UR58, 0x6 ;  /* 0x0000003a343a7291 */ /* 0x000fe4000f8e30ff */
[----:B------:R-:W-:Y:S01]  /*1100*/  ULEA UR59, UR52, UR59, 0x6 ;  /* 0x0000003b343b7291 */ /* 0x000fe2000f8e30ff */
[----:B------:R-:W4:Y:S01]  /*1110*/  LDCU UR9, c[0x0][0x508] ;  /* 0x0000a100ff0977ac */ /* 0x000f220008000800 */
[----:B---3--:R-:W-:Y:S01]  /*1120*/  IMAD R14, R2, UR55, RZ ;  /* 0x00000037020e7c24 */ /* 0x008fe2000f8e02ff */
[----:B----4-:R-:W-:Y:S01]  /*1130*/  UIADD3 UR9, UPT, UPT, UR51, -UR9, -UR35 ;  /* 0x8000000933097290 */ /* 0x010fe2000fffe823 */
[----:B--2---:R-:W-:-:S03]  /*1140*/  IMAD.SHL.U32 R6, R0, 0x8, RZ ;  /* 0x0000000800067824 */ /* 0x004fc600078e00ff */
[----:B------:R-:W-:Y:S01]  /*1150*/  USHF.R.S32.HI UR8, URZ, 0x1f, UR9 ;  /* 0x0000001fff087899 */ /* 0x000fe20008011409 */
[----:B------:R-:W-:-:S03]  /*1160*/  LOP3.LUT R7, R0, 0x1f, RZ, 0xc0, !PT ;  /* 0x0000001f00077812 */ /* 0x000fc600078ec0ff */
[----:B------:R-:W-:Y:S01]  /*1170*/  ULEA.HI UR8, UR8, UR9, URZ, 0x6 ;  /* 0x0000000908087291 */ /* 0x000fe2000f8f30ff */
[----:B------:R-:W-:-:S03]  /*1180*/  LOP3.LUT R18, R6, 0x38, RZ, 0xc0, !PT ;  /* 0x0000003806127812 */ /* 0x000fc600078ec0ff */
[----:B------:R-:W-:Y:S01]  /*1190*/  USHF.R.S32.HI UR50, URZ, 0x6, UR8 ;  /* 0x00000006ff327899 */ /* 0x000fe20008011408 */
[----:B------:R-:W-:Y:S01]  /*11a0*/  IADD3 R8, P0, PT, R18, UR62, RZ ;  /* 0x0000003e12087c10 */ /* 0x000fe2000ff1e0ff */
[----:B------:R-:W-:Y:S01]  /*11b0*/  IMAD.WIDE.U32 R16, R2, UR53, R18 ;  /* 0x0000003502107c25 */ /* 0x000fe2000f8e0012 */
[----:B------:R-:W2:Y:S03]  /*11c0*/  LDCU.64 UR62, c[0x0][0x5e8] ;  /* 0x0000bd00ff3e77ac */ /* 0x000ea60008000a00 */
[----:B------:R-:W-:Y:S01]  /*11d0*/  IMAD.X R9, RZ, RZ, UR17, P0 ;  /* 0x00000011ff097e24 */ /* 0x000fe200080e06ff */
[----:B------:R-:W3:Y:S01]  /*11e0*/  LDCU.128 UR8, c[0x0][0x590] ;  /* 0x0000b200ff0877ac */ /* 0x000ee20008000c00 */
[----:B------:R-:W-:Y:S01]  /*11f0*/  IADD3 R16, P0, PT, R16, UR54, RZ ;  /* 0x0000003610107c10 */ /* 0x000fe2000ff1e0ff */
[----:B------:R-:W-:-:S04]  /*1200*/  UISETP.LT.AND UP0, UPT, URZ, UR50, UPT ;  /* 0x00000032ff00728c */ /* 0x000fc8000bf01270 */
[----:B------:R-:W-:-:S04]  /*1210*/  USEL UR50, URZ, UR50, !UP0 ;  /* 0x00000032ff327287 */ /* 0x000fc8000c000000 */
[----:B------:R-:W-:Y:S02]  /*1220*/  UISETP.GT.AND UP0, UPT, UR44, UR50, UPT ;  /* 0x000000322c00728c */ /* 0x000fe4000bf04270 */
[----:B--2---:R-:W-:Y:S02]  /*1230*/  UIMAD.WIDE UR62, UR58, 0x4, UR62 ;  /* 0x000000043a3e78a5 */ /* 0x004fe4000f8e023e */
[----:B---3--:R-:W-:Y:S01]  /*1240*/  UIMAD UR16, UR55, UR8, URZ ;  /* 0x00000008371072a4 */ /* 0x008fe2000f8e02ff */
[----:B------:R-:W-:Y:S01]  /*1250*/  IMAD.U32 R5, RZ, RZ, UR8 ;  /* 0x00000008ff057e24 */ /* 0x000fe2000f8e00ff */
[----:B------:R-:W-:Y:S01]  /*1260*/  UIMAD UR55, UR47, UR61, URZ ;  /* 0x0000003d2f3772a4 */ /* 0x000fe2000f8e02ff */
[----:B------:R-:W-:Y:S01]  /*1270*/  IMAD.U32 R20, RZ, RZ, UR10 ;  /* 0x0000000aff147e24 */ /* 0x000fe2000f8e00ff */
[----:B------:R-:W-:Y:S01]  /*1280*/  UIMAD UR16, UR53, UR9, UR16 ;  /* 0x00000009351072a4 */ /* 0x000fe2000f8e0210 */
[----:B------:R-:W-:Y:S01]  /*1290*/  IMAD.WIDE.U32 R8, R5, UR53, R8 ;  /* 0x0000003505087c25 */ /* 0x000fe2000f8e0008 */
[----:B------:R-:W-:-:S03]  /*12a0*/  USHF.L.U32 UR54, UR55, 0x6, URZ ;  /* 0x0000000637367899 */ /* 0x000fc600080006ff */
[----:B------:R-:W-:Y:S01]  /*12b0*/  IMAD.U32 R5, RZ, RZ, UR11 ;  /* 0x0000000bff057e24 */ /* 0x000fe2000f8e00ff */
[----:B------:R-:W-:Y:S01]  /*12c0*/  IADD3 R9, PT, PT, R9, UR16, RZ ;  /* 0x0000001009097c10 */ /* 0x000fe2000fffe0ff */
[----:B------:R-:W2:Y:S02]  /*12d0*/  LDCU.64 UR10, c[0x0][0x550] ;  /* 0x0000aa00ff0a77ac */ /* 0x000ea40008000a00 */
[----:B------:R-:W-:Y:S02]  /*12e0*/  IMAD.WIDE.U32 R20, R20, UR23, R8 ;  /* 0x0000001714147c25 */ /* 0x000fe4000f8e0008 */
[----:B------:R-:W3:Y:S01]  /*12f0*/  LDCU.64 UR16, c[0x0][0x3c8] ;  /* 0x00007900ff1077ac */ /* 0x000ee20008000a00 */
[----:B------:R-:W4:Y:S01]  /*1300*/  LDC.64 R8, c[0x0][0x5f8] ;  /* 0x00017e00ff087b82 */ /* 0x000f220000000a00 */
[----:B------:R-:W-:Y:S02]  /*1310*/  IMAD R21, R5, UR23, R21 ;  /* 0x0000001705157c24 */ /* 0x000fe4000f8e0215 */
[----:B------:R-:W-:Y:S01]  /*1320*/  IMAD R5, R3, UR53, R14 ;  /* 0x0000003503057c24 */ /* 0x000fe2000f8e020e */
[----:B------:R-:W-:Y:S01]  /*1330*/  SHF.R.U32.HI R14, RZ, 0x3, R0 ;  /* 0x00000003ff0e7819 */ /* 0x000fe20000011600 */
[----:B------:R-:W-:-:S03]  /*1340*/  USHF.L.U32 UR53, UR8, 0x5, URZ ;  /* 0x0000000508357899 */ /* 0x000fc600080006ff */
[----:B------:R-:W-:Y:S01]  /*1350*/  IADD3.X R17, PT, PT, R17, UR49, R5, P0, !PT ;  /* 0x0000003111117c10 */ /* 0x000fe200087fe405 */
[C---:B------:R-:W-:Y:S01]  /*1360*/  IMAD.WIDE.U32 R20, R14.reuse, UR8, R20 ;  /* 0x000000080e147c25 */ /* 0x040fe2000f8e0014 */
[----:B------:R-:W-:Y:S01]  /*1370*/  ISETP.NE.AND P0, PT, RZ, UR60, PT ;  /* 0x0000003cff007c0c */ /* 0x000fe2000bf05270 */
[----:B------:R-:W-:Y:S02]  /*1380*/  USHF.L.U64.HI UR49, UR8, 0x5, UR9 ;  /* 0x0000000508317899 */ /* 0x000fe40008010209 */
[----:B------:R-:W-:Y:S01]  /*1390*/  IMAD R5, R14, UR9, R21 ;  /* 0x000000090e057c24 */ /* 0x000fe2000f8e0215 */
[----:B------:R-:W5:Y:S01]  /*13a0*/  LDCU.64 UR8, c[0x0][0x380] ;  /* 0x00007000ff0877ac */ /* 0x000f620008000a00 */
[----:B--2---:R-:W-:Y:S01]  /*13b0*/  LEA R242, P3, R20, UR10, 0x1 ;  /* 0x0000000a14f27c11 */ /* 0x004fe2000f8608ff */
[----:B---3--:R-:W-:Y:S02]  /*13c0*/  IMAD.U32 R22, RZ, RZ, UR16 ;  /* 0x00000010ff167e24 */ /* 0x008fe4000f8e00ff */
[----:B------:R-:W-:Y:S01]  /*13d0*/  IMAD.U32 R15, RZ, RZ, UR17 ;  /* 0x00000011ff0f7e24 */ /* 0x000fe2000f8e00ff */
[----:B------:R-:W2:Y:S01]  /*13e0*/  LDCU.64 UR16, c[0x0][0x570] ;  /* 0x0000ae00ff1077ac */ /* 0x000ea20008000a00 */
[----:B------:R-:W-:Y:S01]  /*13f0*/  IMAD.WIDE.U32 R22, R22, UR23, R16 ;  /* 0x0000001716167c25 */ /* 0x000fe2000f8e0010 */
[----:B------:R-:W-:Y:S01]  /*1400*/  SHF.R.U32.HI R16, RZ, 0x5, R0 ;  /* 0x00000005ff107819 */ /* 0x000fe20000011600 */
[----:B------:R-:W3:Y:S02]  /*1410*/  LDCU.64 UR60, c[0x0][0x420] ;  /* 0x00008400ff3c77ac */ /* 0x000ee40008000a00 */
[----:B----4-:R-:W-:Y:S01]  /*1420*/  IMAD.WIDE.U32 R24, R8, UR21, RZ ;  /* 0x0000001508187c25 */ /* 0x010fe2000f8e00ff */
[----:B------:R-:W-:-:S03]  /*1430*/  LEA.HI.X R243, R20, UR11, R5, 0x1, P3 ;  /* 0x0000000b14f37c11 */ /* 0x000fc600098f0c05 */
[----:B------:R-:W-:Y:S01]  /*1440*/  IMAD R8, R16, UR55, R7 ;  /* 0x0000003710087c24 */ /* 0x000fe2000f8e0207 */
[----:B------:R-:W-:Y:S01]  /*1450*/  SEL R13, R24, RZ, P0 ;  /* 0x000000ff180d7207 */ /* 0x000fe20000000000 */
[----:B------:R-:W-:Y:S02]  /*1460*/  IMAD R9, R9, UR21, R25 ;  /* 0x0000001509097c24 */ /* 0x000fe4000f8e0219 */
[----:B------:R-:W-:Y:S01]  /*1470*/  IMAD R23, R15, UR23, R23 ;  /* 0x000000170f177c24 */ /* 0x000fe2000f8e0217 */
[----:B------:R-:W-:Y:S02]  /*1480*/  IADD3 R13, P2, P1, R8, UR57, R13 ;  /* 0x00000039080d7c10 */ /* 0x000fe4000f95e00d */
[----:B------:R-:W-:Y:S01]  /*1490*/  SHF.R.S32.HI R8, RZ, 0x1f, R8 ;  /* 0x0000001fff087819 */ /* 0x000fe20000011408 */
[----:B------:R-:W-:Y:S01]  /*14a0*/  IMAD.WIDE.U32 R20, R14, R2, R22 ;  /* 0x000000020e147225 */ /* 0x000fe200078e0016 */
[----:B------:R-:W-:-:S03]  /*14b0*/  SEL R9, R9, RZ, P0 ;  /* 0x000000ff09097207 */ /* 0x000fc60000000000 */
[----:B------:R-:W-:Y:S01]  /*14c0*/  IMAD R5, R14, R3, R21 ;  /* 0x000000030e057224 */ /* 0x000fe200078e0215 */
[----:B------:R-:W-:Y:S01]  /*14d0*/  IADD3.X R9, PT, PT, R8, UR56, R9, P2, P1 ;  /* 0x0000003808097c10 */ /* 0x000fe200097e2409 */
[----:B---3--:R-:W-:Y:S01]  /*14e0*/  UIMAD.WIDE UR56, UR59, 0x4, UR60 ;  /* 0x000000043b3878a5 */ /* 0x008fe2000f8e023c */
[----:B------:R-:W-:Y:S02]  /*14f0*/  MOV R8, UR54 ;  /* 0x0000003600087c02 */ /* 0x000fe40008000f00 */
[----:B------:R-:W-:Y:S02]  /*1500*/  IADD3 R13, P1, PT, R13, UR54, RZ ;  /* 0x000000360d0d7c10 */ /* 0x000fe4000ff3e0ff */
[----:B-----5:R-:W-:Y:S02]  /*1510*/  LEA R244, P2, R20, UR8, 0x1 ;  /* 0x0000000814f47c11 */ /* 0x020fe4000f8408ff */
[----:B------:R-:W-:Y:S02]  /*1520*/  LEA.HI.X.SX32 R8, R8, R9, 0x1, P1 ;  /* 0x0000000908087211 */ /* 0x000fe400008f0eff */
[C---:B--2---:R-:W-:Y:S01]  /*1530*/  LEA R240, P1, R13.reuse, UR16, 0x2 ;  /* 0x000000100df07c11 */ /* 0x044fe2000f8210ff */
[----:B------:R-:W-:Y:S01]  /*1540*/  UMOV UR16, UR62 ;  /* 0x0000003e00107c82 */ /* 0x000fe20008000000 */
[----:B------:R-:W-:Y:S01]  /*1550*/  LEA.HI.X R245, R20, UR9, R5, 0x1, P2 ;  /* 0x0000000914f57c11 */ /* 0x000fe200090f0c05 */
[----:B------:R-:W-:Y:S01]  /*1560*/  IMAD.SHL.U32 R5, R2, 0x20, RZ ;  /* 0x0000002002057824 */ /* 0x000fe200078e00ff */
[----:B------:R-:W-:Y:S01]  /*1570*/  LEA.HI.X R241, R13, UR17, R8, 0x2, P1 ;  /* 0x000000110df17c11 */ /* 0x000fe200088f1408 */
[C---:B------:R-:W-:Y:S01]  /*1580*/  VIADD R13, R14.reuse, 0x20 ;  /* 0x000000200e0d7836 */ /* 0x040fe20000000000 */
[----:B------:R-:W-:Y:S01]  /*1590*/  IADD3 R22, P1, PT, R14, 0x20, RZ ;  /* 0x000000200e167810 */ /* 0x000fe20007f3e0ff */
[----:B------:R-:W-:Y:S01]  /*15a0*/  UMOV UR17, UR63 ;  /* 0x0000003f00117c82 */ /* 0x000fe20008000000 */
[----:B------:R-:W-:-:S02]  /*15b0*/  SHF.L.U64.HI R3, R2, 0x5, R3 ;  /* 0x0000000502037819 */ /* 0x000fc40000010203 */
[----:B------:R-:W-:Y:S01]  /*15c0*/  IADD3.X R2, PT, PT, RZ, RZ, RZ, P1, !PT ;  /* 0x000000ffff027210 */ /* 0x000fe20000ffe4ff */
[----:B------:R-:W-:Y:S08]  /*15d0*/  BRA.U UP0, `(.L_x_1051) ;  /* 0x0000000500dc7547 */ /* 0x000ff0000b800000 */
        /* <DEDUP_REMOVED lines=13> */
.L_x_1052:
[----:B------:R-:W2:Y:S01]  /*16b0*/  LDCU.64 UR12, c[0x0][0x5c0] ;  /* 0x0000b800ff0c77ac */ /* 0x000ea20008000a00 */
[----:B------:R-:W-:-:S04]  /*16c0*/  UIADD3 UR8, UPT, UPT, UR39, UR42, URZ ;  /* 0x0000002a27087290 */ /* 0x000fc8000fffe0ff */
[----:B--2---:R-:W-:Y:S02]  /*16d0*/  UIMAD.WIDE.U32 UR16, UR8, UR12, URZ ;  /* 0x0000000c081072a5 */ /* 0x004fe4000f8e00ff */
[----:B------:R-:W-:-:S04]  /*16e0*/  UIMAD UR8, UR8, UR13, URZ ;  /* 0x0000000d080872a4 */ /* 0x000fc8000f8e02ff */
[----:B------:R-:W-:-:S06]  /*16f0*/  UIADD3 UR8, UPT, UPT, UR17, UR8, URZ ;  /* 0x0000000811087290 */ /* 0x000fcc000fffe0ff */
[----:B------:R-:W-:Y:S02]  /*1700*/  MOV R0, UR8 ;  /* 0x0000000800007c02 */ /* 0x000fe40008000f00 */
.L_x_1053:
        /* <DEDUP_REMOVED lines=13> */
.L_x_1054:
[----:B------:R-:W2:Y:S01]  /*17e0*/  LDCU.64 UR10, c[0x0][0x5c8] ;  /* 0x0000b900ff0a77ac */ /* 0x000ea20008000a00 */
[----:B------:R-:W-:-:S04]  /*17f0*/  UIADD3 UR39, UPT, UPT, UR39, UR42, URZ ;  /* 0x0000002a27277290 */ /* 0x000fc8000fffe0ff */
[----:B--2---:R-:W-:Y:S02]  /*1800*/  UIMAD.WIDE.U32 UR14, UR39, UR10, URZ ;  /* 0x0000000a270e72a5 */ /* 0x004fe4000f8e00ff */
[----:B------:R-:W-:-:S04]  /*1810*/  UIMAD UR39, UR39, UR11, URZ ;  /* 0x0000000b272772a4 */ /* 0x000fc8000f8e02ff */
[----:B------:R-:W-:-:S06]  /*1820*/  UIADD3 UR39, UPT, UPT, UR15, UR39, URZ ;  /* 0x000000270f277290 */ /* 0x000fcc000fffe0ff */
[----:B------:R-:W-:-:S07]  /*1830*/  MOV R3, UR39 ;  /* 0x0000002700037c02 */ /* 0x000fce0008000f00 */
.L_x_1055:
        /* <DEDUP_REMOVED lines=26> */
.L_x_1057:
[----:B-1----:R-:W-:Y:S05]  /*19e0*/  BSYNC.RECONVERGENT B0 ;  /* 0x0000000000007941 */ /* 0x002fea0003800200 */
.L_x_1056:
        /* <DEDUP_REMOVED lines=14> */
.L_x_1059:
[----:B------:R-:W-:Y:S05]  /*1ad0*/  BSYNC.RECONVERGENT B0 ;  /* 0x0000000000007941 */ /* 0x000fea0003800200 */
.L_x_1058:
        /* <DEDUP_REMOVED lines=14> */
[----:B------:R-:W-:Y:S02]  /*1bc0*/  MOV R6, R4 ;  /* 0x0000000400067202 */ /* 0x000fe40000000f00 */
[----:B------:R-:W-:-:S03]  /*1bd0*/  MOV R7, R3 ;  /* 0x0000000300077202 */ /* 0x000fc60000000f00 */
        /* <DEDUP_REMOVED lines=8> */
.L_x_1061:
[----:B------:R-:W-:Y:S05]  /*1c60*/  BSYNC.RECONVERGENT B0 ;  /* 0x0000000000007941 */ /* 0x000fea0003800200 */
.L_x_1060:
        /* <DEDUP_REMOVED lines=14> */
.L_x_1051:
[----:B------:R-:W2:Y:S01]  /*1d50*/  LDCU.64 UR10, c[0x0][0x3d0] ;  /* 0x00007a00ff0a77ac */ /* 0x000ea20008000a00 */
[----:B------:R-:W-:Y:S01]  /*1d60*/  IMAD.U32 R9, RZ, RZ, UR14 ;  /* 0x0000000eff097e24 */ /* 0x000fe2000f8e00ff */
[----:B------:R-:W-:Y:S01]  /*1d70*/  LOP3.LUT R15, R6, 0x1f8, RZ, 0xc0, !PT ;  /* 0x000001f8060f7812 */ /* 0x000fe200078ec0ff */
[----:B------:R-:W-:Y:S01]  /*1d80*/  IMAD.U32 R8, RZ, RZ, UR12 ;  /* 0x0000000cff087e24 */ /* 0x000fe2000f8e00ff */
[----:B------:R-:W3:Y:S01]  /*1d90*/  LDCU.64 UR8, c[0x0][0x3d8] ;  /* 0x00007b00ff0877ac */ /* 0x000ee20008000a00 */
[----:B------:R-:W-:Y:S01]  /*1da0*/  IMAD.WIDE.U32 R20, R9, UR31, R18 ;  /* 0x0000001f09147c25 */ /* 0x000fe2000f8e0012 */
[----:B------:R-:W-:Y:S01]  /*1db0*/  LOP3.LUT R15, R15, 0x38, R0, 0x78, !PT ;  /* 0x000000380f0f7812 */ /* 0x000fe200078e7800 */
[----:B------:R-:W-:Y:S02]  /*1dc0*/  UIMAD UR58, UR30, UR14, URZ ;  /* 0x0000000e1e3a72a4 */ /* 0x000fe4000f8e02ff */
[----:B------:R-:W-:Y:S01]  /*1dd0*/  IMAD.WIDE.U32 R8, R8, UR31, R18 ;  /* 0x0000001f08087c25 */ /* 0x000fe2000f8e0012 */
[----:B------:R-:W-:Y:S01]  /*1de0*/  UIMAD UR54, UR52, -0x40, UR43 ;  /* 0xffffffc0343678a4 */ /* 0x000fe2000f8e022b */
[----:B------:R-:W-:Y:S01]  /*1df0*/  IADD3 R26, P1, PT, R20, UR46, RZ ;  /* 0x0000002e141a7c10 */ /* 0x000fe2000ff3e0ff */
[----:B------:R-:W-:Y:S01]  /*1e00*/  UIMAD UR58, UR31, UR15, UR58 ;  /* 0x0000000f1f3a72a4 */ /* 0x000fe2000f8e023a */
[----:B------:R-:W-:Y:S01]  /*1e10*/  IMAD.U32 R35, RZ, RZ, UR53 ;  /* 0x00000035ff237e24 */ /* 0x000fe2000f8e00ff */
[----:B------:R-:W-:Y:S01]  /*1e20*/  UIMAD UR30, UR30, UR12, URZ ;  /* 0x0000000c1e1e72a4 */ /* 0x000fe2000f8e02ff */
[----:B------:R-:W-:Y:S01]  /*1e30*/  LOP3.LUT R15, R15, 0x1e00, R6, 0xf8, !PT ;  /* 0x00001e000f0f7812 */ /* 0x000fe200078ef806 */
[----:B------:R-:W-:Y:S01]  /*1e40*/  UIADD3 UR46, UPT, UPT, -UR31, UR35, URZ ;  /* 0x000000231f2e7290 */ /* 0x000fe2000fffe1ff */
[----:B------:R-:W-:Y:S01]  /*1e50*/  ISETP.GE.AND P4, PT, R13, UR54, PT ;  /* 0x000000360d007c0c */ /* 0x000fe2000bf86270 */
[----:B------:R-:W-:Y:S01]  /*1e60*/  UIMAD UR30, UR31, UR13, UR30 ;  /* 0x0000000d1f1e72a4 */ /* 0x000fe2000f8e021e */
[----:B------:R-:W-:Y:S01]  /*1e70*/  IADD3.X R27, PT, PT, R11, UR58, R21, P1, !PT ;  /* 0x0000003a0b1b7c10 */ /* 0x000fe20008ffe415 */
[----:B--2---:R-:W-:Y:S01]  /*1e80*/  IMAD R11, R10, UR10, RZ ;  /* 0x0000000a0a0b7c24 */ /* 0x004fe2000f8e02ff */
[----:B------:R-:W-:Y:S01]  /*1e90*/  IADD3 R18, P1, PT, R8, UR48, RZ ;  /* 0x0000003008127c10 */ /* 0x000fe2000ff3e0ff */
[----:B------:R-:W-:Y:S01]  /*1ea0*/  ULOP3.LUT UR52, UR52, 0x80000001, URZ, 0xc0, !UPT ;  /* 0x8000000134347892 */ /* 0x000fe2000f8ec0ff */
[----:B------:R-:W-:Y:S01]  /*1eb0*/  ISETP.GE.AND P2, PT, R13, UR46, PT ;  /* 0x0000002e0d007c0c */ /* 0x000fe2000bf46270 */
[----:B------:R-:W-:Y:S01]  /*1ec0*/  IMAD R28, R4, UR11, R11 ;  /* 0x0000000b041c7c24 */ /* 0x000fe2000f8e020b */
[----:B------:R-:W-:Y:S01]  /*1ed0*/  IADD3.X R19, PT, PT, R12, UR30, R9, P1, !PT ;  /* 0x0000001e0c137c10 */ /* 0x000fe20008ffe409 */
[----:B---3--:R-:W-:Y:S01]  /*1ee0*/  IMAD R9, R10, UR8, RZ ;  /* 0x000000080a097c24 */ /* 0x008fe2000f8e02ff */
[----:B------:R-:W-:Y:S01]  /*1ef0*/  ISETP.GE.AND P3, PT, R14, UR46, PT ;  /* 0x0000002e0e007c0c */ /* 0x000fe2000bf66270 */
[C---:B------:R-:W-:Y:S01]  /*1f00*/  IMAD.WIDE.U32 R26, R4.reuse, UR10, R26 ;  /* 0x0000000a041a7c25 */ /* 0x040fe2000f8e001a */
[----:B------:R-:W-:Y:S01]  /*1f10*/  UISETP.NE.AND UP0, UPT, UR52, 0x1, UPT ;  /* 0x000000013400788c */ /* 0x000fe2000bf05270 */
[----:B------:R-:W-:Y:S01]  /*1f20*/  @!P4 LEA R34, P5, R35, R242, 0x1 ;  /* 0x000000f22322c211 */ /* 0x000fe200078a08ff */
[----:B------:R-:W-:Y:S01]  /*1f30*/  @P0 BAR.SYNC.DEFER_BLOCKING 0x0 ;  /* 0x0000000000000b1d */ /* 0x000fe20000010000 */
[C---:B------:R-:W-:Y:S01]  /*1f40*/  IMAD R24, R4.reuse, UR9, R9 ;  /* 0x0000000904187c24 */ /* 0x040fe2000f8e0209 */
[----:B------:R-:W-:Y:S01]  /*1f50*/  @!P4 LEA R30, P1, R5, R244, 0x1 ;  /* 0x000000f4051ec211 */ /* 0x000fe200078208ff */
[----:B------:R-:W-:Y:S01]  /*1f60*/  IMAD.WIDE.U32 R10, R4, UR8, R18 ;  /* 0x00000008040a7c25 */ /* 0x000fe2000f8e0012 */
[----:B------:R-:W-:Y:S01]  /*1f70*/  LEA R15, R15, UR25, 0x1 ;  /* 0x000000190f0f7c11 */ /* 0x000fe2000f8e08ff */
[----:B------:R-:W-:Y:S01]  /*1f80*/  USEL UR8, URZ, 0x8000, UP0 ;  /* 0x00008000ff087887 */ /* 0x000fe20008000000 */
[----:B------:R-:W-:Y:S01]  /*1f90*/  @!P4 LEA.HI.X R31, R5, R245, R3, 0x1, P1 ;  /* 0x000000f5051fc211 */ /* 0x000fe200008f0c03 */
[----:B------:R-:W-:Y:S01]  /*1fa0*/  IMAD.U32 R4, RZ, RZ, UR53 ;  /* 0x00000035ff047e24 */ /* 0x000fe2000f8e00ff */
[----:B------:R-:W2:Y:S01]  /*1fb0*/  S2R R220, SR_TID.X ;  /* 0x0000000000dc7919 */ /* 0x000ea20000002100 */
[----:B------:R-:W-:Y:S01]  /*1fc0*/  IMAD.U32 R9, RZ, RZ, UR49 ;  /* 0x00000031ff097e24 */ /* 0x000fe2000f8e00ff */
[----:B------:R-:W-:Y:S01]  /*1fd0*/  SHF.R.U32.HI R237, RZ, 0x2, R0 ;  /* 0x00000002ffed7819 */ /* 0x000fe20000011600 */
[----:B------:R-:W-:-:S02]  /*1fe0*/  IMAD.IADD R29, R27, 0x1, R28 ;  /* 0x000000011b1d7824 */ /* 0x000fc400078e021c */
[----:B------:R-:W-:Y:S01]  /*1ff0*/  IMAD.U32 R234, RZ, RZ, UR44 ;  /* 0x0000002cffea7e24 */ /* 0x000fe2000f8e00ff */
[----:B------:R-:W-:Y:S01]  /*2000*/  @!P4 LEA.HI.X R35, R4, R243, R9, 0x1, P5 ;  /* 0x000000f30423c211 */ /* 0x000fe200028f0c09 */
[----:B------:R-:W-:Y:S01]  /*2010*/  IMAD.IADD R25, R11, 0x1, R24 ;  /* 0x000000010b197824 */ /* 0x000fe200078e0218 */
[----:B------:R-:W3:Y:S01]  /*2020*/  @!P3 LDC.64 R8, c[0x0][0x390] ;  /* 0x0000e400ff08bb82 */ /* 0x000ee20000000a00 */
[----:B------:R-:W-:Y:S01]  /*2030*/  @!P2 IMAD.MOV.U32 R27, RZ, RZ, R29 ;  /* 0x000000ffff1ba224 */ /* 0x000fe200078e001d */
[----:B------:R-:W-:Y:S01]  /*2040*/  ISETP.GE.AND P5, PT, R14, UR54, PT ;  /* 0x000000360e007c0c */ /* 0x000fe2000bfa6270 */
[----:B------:R-:W-:Y:S02]  /*2050*/  @!P2 IMAD.MOV.U32 R4, RZ, RZ, R10 ;  /* 0x000000ffff04a224 */ /* 0x000fe400078e000a */
[----:B------:R-:W-:Y:S01]  /*2060*/  IMAD.MOV.U32 R236, RZ, RZ, 0x7f800000 ;  /* 0x7f800000ffec7424 */ /* 0x000fe200078e00ff */
[----:B------:R-:W-:Y:S01]  /*2070*/  UIMAD UR47, UR24, UR47, UR23 ;  /* 0x0000002f182f72a4 */ /* 0x000fe2000f8e0217 */
[----:B------:R-:W-:-:S02]  /*2080*/  @!P2 IMAD.MOV.U32 R5, RZ, RZ, R25 ;  /* 0x000000ffff05a224 */ /* 0x000fc400078e0019 */
[----:B------:R-:W-:Y:S01]  /*2090*/  IMAD.MOV.U32 R235, RZ, RZ, 0x7f800000 ;  /* 0x7f800000ffeb7424 */ /* 0x000fe200078e00ff */
[----:B------:R-:W4:Y:S01]  /*20a0*/  S2R R250, SR_TID.X ;  /* 0x0000000000fa7919 */ /* 0x000f220000002100 */
[C---:B------:R-:W-:Y:S01]  /*20b0*/  @!P2 IMAD R13, R2.reuse, UR14, RZ ;  /* 0x0000000e020dac24 */ /* 0x040fe2000f8e02ff */
[----:B------:R-:W1:Y:S01]  /*20c0*/  LDC R251, c[0x0][0x44c] ;  /* 0x00011300fffb7b82 */ /* 0x000e620000000800 */
[----:B------:R-:W-:Y:S02]  /*20d0*/  @!P2 IMAD R3, R2, UR12, RZ ;  /* 0x0000000c0203ac24 */ /* 0x000fe4000f8e02ff */
[----:B------:R-:W-:Y:S01]  /*20e0*/  IMAD.MOV.U32 R230, RZ, RZ, 0x40 ;  /* 0x00000040ffe67424 */ /* 0x000fe200078e00ff */
[----:B------:R-:W-:Y:S01]  /*20f0*/  @!PT LDS RZ, [RZ] ;  /* 0x00000000fffff984 */ /* 0x000fe20000000800 */
[----:B------:R-:W-:Y:S01]  /*2100*/  @!PT LDS RZ, [RZ] ;  /* 0x00000000fffff984 */ /* 0x000fe20000000800 */
[----:B------:R-:W-:Y:S01]  /*2110*/  @!PT LDS RZ, [RZ] ;  /* 0x00000000fffff984 */ /* 0x000fe20000000800 */
[----:B------:R-:W-:Y:S01]  /*2120*/  @!P5 LDGSTS.E.BYPASS.LTC128B.128 [R15+0x10000], desc[UR36][R242.64] ;  /* 0x10000000f20fdfae */ /* 0x000fe2000b981a24 */
[----:B------:R-:W-:Y:S02]  /*2130*/  @!P3 IMAD.MOV.U32 R24, RZ, RZ, R10 ;  /* 0x000000ffff18b224 */ /* 0x000fe400078e000a */
[----:B------:R-:W-:Y:S01]  /*2140*/  IMAD.MOV.U32 R228, RZ, RZ, 0x20 ;  /* 0x00000020ffe47424 */ /* 0x000fe200078e00ff */
[----:B------:R-:W2:Y:S01]  /*2150*/  @!P3 LDC.64 R10, c[0x0][0x388] ;  /* 0x0000e200ff0abb82 */ /* 0x000ea20000000a00 */
        /* <DEDUP_REMOVED lines=9> */
[----:B------:R-:W-:Y:S01]  /*21f0*/  @!P5 LDGSTS.E.BYPASS.LTC128B.128 [R15+0x16000], desc[UR36][R242.64+0x180] ;  /* 0x16000180f20fdfae */ /* 0x000fe2000b981a24 */
[----:B------:R-:W-:Y:S01]  /*2200*/  @!P2 IMAD.WIDE.U32 R22, R22, UR12, R4 ;  /* 0x0000000c1616ac25 */ /* 0x000fe2000f8e0004 */
[----:B------:R-:W-:-:S02]  /*2210*/  CS2R R194, SRZ ;  /* 0x0000000000c27805 */ /* 0x000fc4000001ff00 */
[----:B------:R-:W-:Y:S01]  /*2220*/  CS2R R192, SRZ ;  /* 0x0000000000c07805 */ /* 0x000fe2000001ff00 */
[----:B------:R-:W-:Y:S01]  /*2230*/  @P5 STS.128 [R15+0x10000], RZ ;  /* 0x010000ff0f005388 */ /* 0x000fe20000000c00 */
[C---:B------:R-:W-:Y:S01]  /*2240*/  @!P3 IMAD.WIDE.U32 R28, R14.reuse, UR14, R28 ;  /* 0x0000000e0e1cbc25 */ /* 0x040fe2000f8e001c */
[----:B------:R-:W1:Y:S01]  /*2250*/  @!P2 LDC.64 R4, c[0x0][0x388] ;  /* 0x0000e200ff04ab82 */ /* 0x000e620000000a00 */
[----:B------:R-:W-:Y:S01]  /*2260*/  CS2R R186, SRZ ;  /* 0x0000000000ba7805 */ /* 0x000fe2000001ff00 */
[----:B------:R-:W-:Y:S01]  /*2270*/  @P5 STS.128 [R15+0x12000], RZ ;  /* 0x012000ff0f005388 */ /* 0x000fe20000000c00 */
[C---:B------:R-:W-:Y:S01]  /*2280*/  @!P3 IMAD R18, R14.reuse, UR15, R29 ;  /* 0x0000000f0e12bc24 */ /* 0x040fe2000f8e021d */
[----:B------:R-:W-:Y:S01]  /*2290*/  CS2R R184, SRZ ;  /* 0x0000000000b87805 */ /* 0x000fe2000001ff00 */
[----:B------:R-:W-:Y:S01]  /*22a0*/  @!P3 IMAD.WIDE.U32 R24, R14, UR12, R24 ;  /* 0x0000000c0e18bc25 */ /* 0x000fe2000f8e0018 */
[----:B------:R-:W-:Y:S01]  /*22b0*/  @P5 STS.128 [R15+0x14000], RZ ;  /* 0x014000ff0f005388 */ /* 0x000fe20000000c00 */
[----:B------:R-:W-:-:S02]  /*22c0*/  CS2R R182, SRZ ;  /* 0x0000000000b67805 */ /* 0x000fc4000001ff00 */
[C---:B--2---:R-:W-:Y:S01]  /*22d0*/  @!P3 LEA R10, P1, R28.reuse, R10, 0x1 ;  /* 0x0000000a1c0ab211 */ /* 0x044fe200078208ff */
[----:B------:R-:W-:Y:S01]  /*22e0*/  @!P2 IMAD.IADD R20, R27, 0x1, R13 ;  /* 0x000000011b14a824 */ /* 0x000fe200078e020d */
[----:B------:R-:W-:Y:S01]  /*22f0*/  @P5 STS.128 [R15+0x16000], RZ ;  /* 0x016000ff0f005388 */ /* 0x000fe20000000c00 */
[----:B------:R-:W-:Y:S01]  /*2300*/  VIADD R238, R15, UR8 ;  /* 0x000000080fee7c36 */ /* 0x000fe20008000000 */
[----:B------:R-:W-:Y:S01]  /*2310*/  @!P3 LEA.HI.X R11, R28, R11, R18, 0x1, P1 ;  /* 0x0000000b1c0bb211 */ /* 0x000fe200008f0c12 */
[----:B------:R-:W-:Y:S01]  /*2320*/  @!P2 IMAD.IADD R12, R23, 0x1, R12 ;  /* 0x00000001170ca824 */ /* 0x000fe200078e020c */
[----:B---3--:R-:W-:Y:S01]  /*2330*/  @!P3 LEA R8, P1, R24, R8, 0x1 ;  /* 0x000000081808b211 */ /* 0x008fe200078208ff */
[----:B------:R-:W-:Y:S01]  /*2340*/  @P4 STS.128 [R15+0x11000], RZ ;  /* 0x011000ff0f004388 */ /* 0x000fe20000000c00 */
[----:B------:R-:W-:Y:S01]  /*2350*/  IMAD.MOV.U32 R248, RZ, RZ, 0x3f ;  /* 0x0000003ffff87424 */ /* 0x000fe200078e00ff */
[----:B------:R-:W-:Y:S01]  /*2360*/  CS2R R180, SRZ ;  /* 0x0000000000b47805 */ /* 0x000fe2000001ff00 */
[----:B------:R-:W-:Y:S01]  /*2370*/  IMAD.MOV.U32 R247, RZ, RZ, 0x37 ;  /* 0x00000037fff77424 */ /* 0x000fe200078e00ff */
[----:B------:R-:W-:Y:S01]  /*2380*/  @P4 STS.128 [R15+0x13000], RZ ;  /* 0x013000ff0f004388 */ /* 0x000fe20000000c00 */
[----:B------:R-:W-:Y:S01]  /*2390*/  IMAD.MOV.U32 R252, RZ, RZ, 0x40 ;  /* 0x00000040fffc7424 */ /* 0x000fe200078e00ff */
[----:B------:R-:W-:Y:S01]  /*23a0*/  CS2R R174, SRZ ;  /* 0x0000000000ae7805 */ /* 0x000fe2000001ff00 */
[----:B------:R-:W-:Y:S01]  /*23b0*/  IMAD.MOV.U32 R246, RZ, RZ, 0x4 ;  /* 0x00000004fff67424 */ /* 0x000fe200078e00ff */
[----:B------:R-:W-:Y:S01]  /*23c0*/  @P4 STS.128 [R15+0x15000], RZ ;  /* 0x015000ff0f004388 */ /* 0x000fe20000000c00 */
[----:B-1----:R-:W-:Y:S01]  /*23d0*/  @!P2 LEA R32, P0, R26, R4, 0x1 ;  /* 0x000000041a20a211 */ /* 0x002fe200078008ff */
[----:B------:R-:W-:Y:S01]  /*23e0*/  @!P3 IMAD R4, R14, UR13, R25 ;  /* 0x0000000d0e04bc24 */ /* 0x000fe2000f8e0219 */
[----:B------:R-:W-:Y:S01]  /*23f0*/  CS2R R172, SRZ ;  /* 0x0000000000ac7805 */ /* 0x000fe2000001ff00 */
[----:B------:R-:W-:Y:S01]  /*2400*/  @P4 STS.128 [R15+0x17000], RZ ;  /* 0x017000ff0f004388 */ /* 0x000fe20000000c00 */
[----:B------:R-:W-:-:S02]  /*2410*/  @!P2 LEA.HI.X R33, R26, R5, R20, 0x1, P0 ;  /* 0x000000051a21a211 */ /* 0x000fc400000f0c14 */
[----:B------:R-:W-:Y:S02]  /*2420*/  CS2R R178, SRZ ;  /* 0x0000000000b27805 */ /* 0x000fe4000001ff00 */
[----:B------:R-:W-:Y:S01]  /*2430*/  @!P3 LEA.HI.X R9, R24, R9, R4, 0x1, P1 ;  /* 0x000000091809b211 */ /* 0x000fe200008f0c04 */
[----:B------:R-:W-:Y:S01]  /*2440*/  @!PT LDS RZ, [RZ] ;  /* 0x00000000fffff984 */ /* 0x000fe20000000800 */
[----:B------:R-:W-:Y:S01]  /*2450*/  @!PT LDS RZ, [RZ] ;  /* 0x00000000fffff984 */ /* 0x000fe20000000800 */
[----:B------:R-:W-:Y:S01]  /*2460*/  @!PT LDS RZ, [RZ] ;  /* 0x00000000fffff984 */ /* 0x000fe20000000800 */
[----:B------:R-:W-:Y:S01]  /*2470*/  @!P4 LDGSTS.E.BYPASS.LTC128B.128 [R15+0x11000], desc[UR36][R34.64] ;  /* 0x11000000220fcfae */ /* 0x000fe2000b981a24 */
[----:B------:R-:W1:Y:S01]  /*2480*/  LDC.64 R4, c[0x0][0x528] ;  /* 0x00014a00ff047b82 */ /* 0x000e620000000a00 */
[C---:B----4-:R-:W-:Y:S02]  /*2490*/  @!P2 LEA R18, P0, R22.reuse, R2, 0x1 ;  /* 0x000000021612a211 */ /* 0x050fe400078008ff */
[----:B------:R-:W-:Y:S01]  /*24a0*/  CS2R R176, SRZ ;  /* 0x0000000000b07805 */ /* 0x000fe2000001ff00 */
[----:B------:R-:W-:Y:S01]  /*24b0*/  @!P4 LDGSTS.E.BYPASS.LTC128B.128 [R15+0x13000], desc[UR36][R34.64+0x80] ;  /* 0x13000080220fcfae */ /* 0x000fe2000b981a24 */
[----:B------:R-:W-:Y:S02]  /*24c0*/  CS2R R170, SRZ ;  /* 0x0000000000aa7805 */ /* 0x000fe4000001ff00 */
[----:B------:R-:W-:-:S02]  /*24d0*/  @!P2 LEA.HI.X R19, R22, R3, R12, 0x1, P0 ;  /* 0x000000031613a211 */ /* 0x000fc400000f0c0c */
        /* <DEDUP_REMOVED lines=57> */
[----:B------:R-:W-:Y:S01]  /*2870*/  @!PT LDS RZ, [RZ] ;  /* 0x00000000fffff984 */ /* 0x000fe20000000800 */
[----:B------:R-:W-:Y:S01]  /*2880*/  @!PT LDS RZ, [RZ] ;  /* 0x00000000fffff984 */ /* 0x000fe20000000800 */
[----:B------:R-:W-:Y:S01]  /*2890*/  @!PT LDS RZ, [RZ] ;  /* 0x00000000fffff984 */ /* 0x000fe20000000800 */
[----:B------:R-:W-:Y:S01]  /*28a0*/  @!P4 LDGSTS.E.BYPASS.LTC128B.128 [R238+0x1000], desc[UR36][R30.64] ;  /* 0x010000001eeecfae */ /* 0x000fe2000b981a24 */
[----:B------:R-:W-:Y:S02]  /*28b0*/  UIADD3 UR51, UPT, UPT, UR51, 0x40, -UR35 ;  /* 0x0000004033337890 */ /* 0x000fe4000fffe823 */
[----:B------:R-:W-:Y:S01]  /*28c0*/  UIADD3 UR31, UPT, UPT, UR31, 0x40, URZ ;  /* 0x000000401f1f7890 */ /* 0x000fe2000fffe0ff */
[----:B------:R-:W-:Y:S01]  /*28d0*/  @!P4 LDGSTS.E.BYPASS.LTC128B.128 [R238+0x3000], desc[UR36][R30.64+0x80] ;  /* 0x030000801eeecfae */ /* 0x000fe2000b981a24 */
[----:B------:R-:W-:Y:S01]  /*28e0*/  USHF.L.U32 UR55, UR55, 0x3, URZ ;  /* 0x0000000337377899 */ /* 0x000fe200080006ff */
[----:B------:R-:W2:Y:S02]  /*28f0*/  LDCU UR9, c[0x0][0x3e0] ;  /* 0x00007c00ff0977ac */ /* 0x000ea40008000800 */
[----:B------:R-:W-:Y:S01]  /*2900*/  @!P4 LDGSTS.E.BYPASS.LTC128B.128 [R238+0x5000], desc[UR36][R30.64+0x100] ;  /* 0x050001001eeecfae */ /* 0x000fe2000b981a24 */
[----:B------:R-:W3:Y:S03]  /*2910*/  LDCU UR11, c[0x0][0x45c] ;  /* 0x00008b80ff0b77ac */ /* 0x000ee60008000800 */
[----:B------:R-:W-:Y:S01]  /*2920*/  @!P4 LDGSTS.E.BYPASS.LTC128B.128 [R238+0x7000], desc[UR36][R30.64+0x180] ;  /* 0x070001801eeecfae */ /* 0x000fe2000b981a24 */
[----:B------:R-:W4:Y:S03]  /*2930*/  LDCU.U8 UR10, c[0x0][0x4f8] ;  /* 0x00009f00ff0a77ac */ /* 0x000f260008000000 */
        /* <DEDUP_REMOVED lines=38> */
[----:B------:R-:W0:Y:S04]  /*2ba0*/  LDGDEPBAR ;  /* 0x00000000000079af */ /* 0x000e280000000000 */
[----:B-1----:R-:W3:Y:S04]  /*2bb0*/  LDG.E.64 R12, desc[UR36][R4.64+0x8] ;  /* 0x00000824040c7981 */ /* 0x002ee8000c1e1b00 */
[----:B------:R1:W3:Y:S01]  /*2bc0*/  LDG.E.64 R8, desc[UR36][R4.64] ;  /* 0x0000002404087981 */ /* 0x0002e2000c1e1b00 */
[----:B------:R-:W-:-:S04]  /*2bd0*/  SHF.R.U32.HI R3, RZ, 0x1, R0 ;  /* 0x00000001ff037819 */ /* 0x000fc80000011600 */
[----:B------:R-:W-:-:S04]  /*2be0*/  LOP3.LUT R2, R3, 0x30, RZ, 0xc0, !PT ;  /* 0x0000003003027812 */ /* 0x000fc800078ec0ff */
[----:B------:R-:W-:Y:S01]  /*2bf0*/  LOP3.LUT R237, R2, 0x7, R237, 0xf8, !PT ;  /* 0x0000000702ed7812 */ /* 0x000fe200078ef8ed */
[C---:B--2---:R-:W-:Y:S02]  /*2c00*/  IMAD.SHL.U32 R11, R0.reuse, 0x2, RZ ;  /* 0x00000002000b7824 */ /* 0x044fe400078e00ff */
[----:B------:R-:W-:Y:S01]  /*2c10*/  IMAD.SHL.U32 R10, R0, 0x20, RZ ;  /* 0x00000020000a7824 */ /* 0x000fe200078e00ff */
[C---:B------:R-:W-:Y:S01]  /*2c20*/  ISETP.GE.AND P1, PT, R237.reuse, UR54, PT ;  /* 0x00000036ed007c0c */ /* 0x040fe2000bf26270 */
[----:B------:R-:W-:-:S05]  /*2c30*/  VIADD R2, R237, 0x8 ;  /* 0x00000008ed027836 */ /* 0x000fca0000000000 */
[----:B------:R-:W-:Y:S01]  /*2c40*/  ISETP.GE.AND P0, PT, R2, UR54, PT ;  /* 0x0000003602007c0c */ /* 0x000fe2000bf06270 */
[----:B------:R-:W-:-:S04]  /*2c50*/  IMAD.MOV.U32 R2, RZ, RZ, 0x4 ;  /* 0x00000004ff027424 */ /* 0x000fc800078e00ff */
[----:B----4-:R-:W-:Y:S01]  /*2c60*/  IMAD.WIDE.U32 R18, R237, R2, UR56 ;  /* 0x00000038ed127e25 */ /* 0x010fe2000f8e0002 */
[----:B-1----:R-:W-:-:S03]  /*2c70*/  LOP3.LUT R5, R16, 0x3, RZ, 0xc0, !PT ;  /* 0x0000000310057812 */ /* 0x002fc600078ec0ff */
[----:B------:R-:W-:Y:S01]  /*2c80*/  IMAD.SHL.U32 R2, R0, 0x40, RZ ;  /* 0x0000004000027824 */ /* 0x000fe200078e00ff */
[----:B------:R-:W-:Y:S01]  /*2c90*/  LOP3.LUT R11, R11, 0x20, RZ, 0xc0, !PT ;  /* 0x000000200b0b7812 */ /* 0x000fe200078ec0ff */
[----:B------:R-:W-:Y:S01]  /*2ca0*/  IMAD R234, R234, 0x4, R5 ;  /* 0x00000004eaea7824 */ /* 0x000fe200078e0205 */
[----:B------:R-:W-:Y:S01]  /*2cb0*/  LOP3.LUT R5, R10, 0x200, RZ, 0xc0, !PT ;  /* 0x000002000a057812 */ /* 0x000fe200078ec0ff */
[----:B------:R-:W-:Y:S01]  /*2cc0*/  IMAD.SHL.U32 R4, R0, 0x10, RZ ;  /* 0x0000001000047824 */ /* 0x000fe200078e00ff */
[----:B---3--:R-:W-:Y:S01]  /*2cd0*/  LOP3.LUT R15, R2, 0x1c0, RZ, 0xc0, !PT ;  /* 0x000001c0020f7812 */ /* 0x008fe200078ec0ff */
[----:B------:R-:W-:Y:S01]  /*2ce0*/  IMAD.SHL.U32 R217, R220, 0x40, RZ ;  /* 0x00000040dcd97824 */ /* 0x000fe200078e00ff */
[----:B------:R-:W-:Y:S01]  /*2cf0*/  LOP3.LUT R17, R2, 0x200, RZ, 0xc0, !PT ;  /* 0x0000020002117812 */ /* 0x000fe200078ec0ff */
[C---:B------:R-:W-:Y:S01]  /*2d00*/  IMAD.SHL.U32 R219, R220.reuse, 0x2, RZ ;  /* 0x00000002dcdb7824 */ /* 0x040fe200078e00ff */
[----:B------:R-:W-:Y:S01]  /*2d10*/  LOP3.LUT R11, R11, 0x18, R14, 0xf8, !PT ;  /* 0x000000180b0b7812 */ /* 0x000fe200078ef80e */
[C---:B------:R-:W-:Y:S01]  /*2d20*/  IMAD.SHL.U32 R218, R220.reuse, 0x20, RZ ;  /* 0x00000020dcda7824 */ /* 0x040fe200078e00ff */
[----:B------:R-:W-:Y:S01]  /*2d30*/  LOP3.LUT R15, R15, 0x38, R6, 0xf8, !PT ;  /* 0x000000380f0f7812 */ /* 0x000fe200078ef806 */
[----:B------:R-:W-:Y:S01]  /*2d40*/  IMAD.SHL.U32 R216, R220, 0x8, RZ ;  /* 0x00000008dcd87824 */ /* 0x000fe200078e00ff */
[----:B------:R-:W-:Y:S01]  /*2d50*/  LOP3.LUT R4, R5, 0x3800, R4, 0xf8, !PT ;  /* 0x0000380005047812 */ /* 0x000fe200078ef804 */
[----:B------:R1:W5:Y:S01]  /*2d60*/  @!P1 LDG.E R236, desc[UR36][R18.64] ;  /* 0x0000002412ec9981 */ /* 0x000362000c1e1900 */
[----:B------:R-:W-:-:S02]  /*2d70*/  LOP3.LUT R17, R17, 0xc00, R10, 0xf8, !PT ;  /* 0x00000c0011117812 */ /* 0x000fc400078ef80a */
[----:B------:R-:W-:Y:S02]  /*2d80*/  LOP3.LUT R5, R11, 0x1c0, R2, 0xf8, !PT ;  /* 0x000001c00b057812 */ /* 0x000fe400078ef802 */
[----:B------:R-:W-:Y:S01]  /*2d90*/  SHF.R.U32.HI R232, RZ, 0x2, R220 ;  /* 0x00000002ffe87819 */ /* 0x000fe200000116dc */
[----:B------:R-:W-:Y:S01]  /*2da0*/  USHF.L.U32 UR47, UR47, 0x5, URZ ;  /* 0x000000052f2f7899 */ /* 0x000fe200080006ff */
[----:B------:R-:W-:Y:S01]  /*2db0*/  LOP3.LUT R10, R15, 0x8, R3, 0x78, !PT ;  /* 0x000000080f0a7812 */ /* 0x000fe200078e7803 */
[----:B------:R1:W5:Y:S01]  /*2dc0*/  @!P0 LDG.E R235, desc[UR36][R18.64+0x20] ;  /* 0x0000202412eb8981 */ /* 0x000362000c1e1900 */
[----:B------:R-:W-:Y:S01]  /*2dd0*/  LOP3.LUT R5, R5, 0x38, R6, 0x78, !PT ;  /* 0x0000003805057812 */ /* 0x000fe200078e7806 */
[----:B------:R-:W-:Y:S01]  /*2de0*/  USHF.R.S32.HI UR12, URZ, 0x1f, UR47 ;  /* 0x0000001fff0c7899 */ /* 0x000fe2000801142f */
[----:B------:R-:W-:Y:S02]  /*2df0*/  LOP3.LUT R3, R217, 0x1c0, RZ, 0xc0, !PT ;  /* 0x000001c0d9037812 */ /* 0x000fe400078ec0ff */
[----:B------:R-:W-:-:S02]  /*2e00*/  CS2R R30, SRZ ;  /* 0x00000000001e7805 */ /* 0x000fc4000001ff00 */
[----:B------:R-:W-:Y:S02]  /*2e10*/  LOP3.LUT R11, R219, 0x38, RZ, 0xc0, !PT ;  /* 0x00000038db0b7812 */ /* 0x000fe400078ec0ff */
[----:B------:R-:W-:Y:S02]  /*2e20*/  CS2R R28, SRZ ;  /* 0x00000000001c7805 */ /* 0x000fe4000001ff00 */
[----:B------:R-:W-:Y:S01]  /*2e30*/  LOP3.LUT R6, R17, R10, RZ, 0xfc, !PT ;  /* 0x0000000a11067212 */ /* 0x000fe200078efcff */
[----:B------:R-:W-:Y:S01]  /*2e40*/  IMAD.SHL.U32 R10, R220, 0x10, RZ ;  /* 0x00000010dc0a7824 */ /* 0x000fe200078e00ff */
        /* <DEDUP_REMOVED lines=8> */
[----:B------:R-:W-:-:S02]  /*2ed0*/  R2P PR, R0, 0x6 ;  /* 0x0000000600007804 */ /* 0x000fc40000000000 */
[----:B------:R-:W-:Y:S02]  /*2ee0*/  CS2R R22, SRZ ;  /* 0x0000000000167805 */ /* 0x000fe4000001ff00 */
[----:B------:R-:W-:Y:S02]  /*2ef0*/  LOP3.LUT R0, R15, 0x3800, R10, 0xf8, !PT ;  /* 0x000038000f007812 */ /* 0x000fe400078ef80a */
[----:B------:R-:W-:Y:S02]  /*2f00*/  CS2R R20, SRZ ;  /* 0x0000000000147805 */ /* 0x000fe4000001ff00 */
[----:B------:R-:W-:Y:S02]  /*2f10*/  LOP3.LUT R239, R3, 0x8, R220, 0x78, !PT ;  /* 0x0000000803ef7812 */ /* 0x000fe400078e78dc */
[----:B------:R-:W-:Y:S02]  /*2f20*/  LOP3.LUT R10, R11, 0x1c0, R10, 0xf8, !PT ;  /* 0x000001c00b0a7812 */ /* 0x000fe400078ef80a */
[----:B------:R-:W-:-:S02]  /*2f30*/  LOP3.LUT R5, R5, 0x200, R2, 0xf8, !PT ;  /* 0x0000020005057812 */ /* 0x000fc400078ef802 */
[----:B------:R-:W-:Y:S02]  /*2f40*/  LOP3.LUT R11, R217, 0x200, RZ, 0xc0, !PT ;  /* 0x00000200d90b7812 */ /* 0x000fe400078ec0ff */
[----:B------:R-:W-:Y:S02]  /*2f50*/  SHF.R.U32.HI R2, RZ, 0x1, R220 ;  /* 0x00000001ff027819 */ /* 0x000fe400000116dc */
[----:B------:R-:W-:Y:S02]  /*2f60*/  LOP3.LUT R14, R218, 0xc00, RZ, 0xc0, !PT ;  /* 0x00000c00da0e7812 */ /* 0x000fe400078ec0ff */
[----:B------:R-:W-:Y:S02]  /*2f70*/  LOP3.LUT R227, R4, R227, RZ, 0xfc, !PT ;  /* 0x000000e304e37212 */ /* 0x000fe400078efcff */
[----:B------:R-:W-:Y:S02]  /*2f80*/  LOP3.LUT R239, R0, R239, RZ, 0xfc, !PT ;  /* 0x000000ef00ef7212 */ /* 0x000fe400078efcff */
[----:B------:R-:W-:-:S02]  /*2f90*/  LOP3.LUT R0, R11, 0xc00, R218, 0xf8, !PT ;  /* 0x00000c000b007812 */ /* 0x000fc400078ef8da */
[----:B------:R-:W-:Y:S02]  /*2fa0*/  LOP3.LUT R221, R3, 0x8, R2, 0x78, !PT ;  /* 0x0000000803dd7812 */ /* 0x000fe400078e7802 */
[----:B------:R-:W-:Y:S02]  /*2fb0*/  LOP3.LUT R4, R11, 0x400, R218, 0xf8, !PT ;  /* 0x000004000b047812 */ /* 0x000fe400078ef8da */
[----:B------:R-:W-:Y:S02]  /*2fc0*/  LOP3.LUT R11, R14, 0x6, R219, 0xf8, !PT ;  /* 0x000000060e0b7812 */ /* 0x000fe400078ef8db */
[-C--:B------:R-:W-:Y:S02]  /*2fd0*/  LOP3.LUT R0, R0, R221.reuse, RZ, 0xfc, !PT ;  /* 0x000000dd00007212 */ /* 0x080fe400078efcff */
[----:B------:R-:W-:Y:S02]  /*2fe0*/  LOP3.LUT R221, R4, R221, RZ, 0xfc, !PT ;  /* 0x000000dd04dd7212 */ /* 0x000fe400078efcff */
[----:B------:R-:W-:-:S02]  /*2ff0*/  LOP3.LUT R10, R11, R10, RZ, 0xfc, !PT ;  /* 0x0000000a0b0a7212 */ /* 0x000fc400078efcff */
[----:B------:R-:W-:Y:S02]  /*3000*/  SEL R230, R230, 0xffffffc0, !P2 ;  /* 0xffffffc0e6e67807 */ /* 0x000fe40005000000 */
[----:B------:R-:W-:Y:S01]  /*3010*/  LEA R227, R227, UR25, 0x1 ;  /* 0x00000019e3e37c11 */ /* 0x000fe2000f8e08ff */
[----:B------:R-:W-:Y:S01]  /*3020*/  STL [R1+0x4], R10 ;  /* 0x0000040a01007387 */ /* 0x000fe20000100800 */
[----:B------:R-:W-:Y:S02]  /*3030*/  SEL R228, R228, 0xffffffe0, !P1 ;  /* 0xffffffe0e4e47807 */ /* 0x000fe40004800000 */
[----:B------:R-:W-:Y:S01]  /*3040*/  LEA R6, R6, UR25, 0x1 ;  /* 0x0000001906067c11 */ /* 0x000fe2000f8e08ff */
[--C-:B------:R-:W-:Y:S01]  /*3050*/  IMAD.IADD R225, R230, 0x1, R227.reuse ;  /* 0x00000001e6e17824 */ /* 0x100fe200078e02e3 */
[----:B------:R-:W-:Y:S01]  /*3060*/  LEA R5, R5, UR25, 0x1 ;  /* 0x0000001905057c11 */ /* 0x000fe2000f8e08ff */
[----:B------:R-:W-:Y:S01]  /*3070*/  IMAD.IADD R226, R228, 0x1, R227 ;  /* 0x00000001e4e27824 */ /* 0x000fe200078e02e3 */
[----:B------:R-:W-:Y:S01]  /*3080*/  LOP3.LUT P1, RZ, R220, 0x2, RZ, 0xc0, !PT ;  /* 0x00000002dcff7812 */ /* 0x000fe2000782c0ff */
[----:B------:R-:W-:Y:S01]  /*3090*/  VIADD R223, R6, UR8 ;  /* 0x0000000806df7c36 */ /* 0x000fe20008000000 */
[----:B------:R-:W-:Y:S01]  /*30a0*/  LOP3.LUT P2, RZ, R220, 0x8, RZ, 0xc0, !PT ;  /* 0x00000008dcff7812 */ /* 0x000fe2000784c0ff */
[----:B------:R-:W-:Y:S01]  /*30b0*/  VIADD R222, R5, UR8 ;  /* 0x0000000805de7c36 */ /* 0x000fe20008000000 */
[----:B------:R-:W-:Y:S01]  /*30c0*/  SHF.R.U32.HI R249, RZ, 0x2, R250 ;  /* 0x00000002fff97819 */ /* 0x000fe200000116fa */
[----:B------:R-:W-:Y:S01]  /*30d0*/  IMAD.IADD R224, R228, 0x1, R225 ;  /* 0x00000001e4e07824 */ /* 0x000fe200078e02e1 */
[----:B------:R-:W-:-:S04]  /*30e0*/  IADD3 R7, P3, P0, R12, UR47, R7 ;  /* 0x0000002f0c077c10 */ /* 0x000fc8000f87e007 */
[----:B------:R-:W-:Y:S01]  /*30f0*/  IADD3.X R4, PT, PT, R13, UR12, RZ, P3, P0 ;  /* 0x0000000c0d047c10 */ /* 0x000fe20009fe04ff */
[----:B------:R-:W2:Y:S01]  /*3100*/  LDCU UR12, c[0x0][0x590] ;  /* 0x0000b200ff0c77ac */ /* 0x000ea20008000800 */
[----:B------:R-:W-:Y:S01]  /*3110*/  R2UR UR61, R8 ;  /* 0x00000000083d72ca */ /* 0x000fe200000e0000 */
[----:B------:R-:W-:Y:S01]  /*3120*/  IMAD.MOV.U32 R8, RZ, RZ, 0x10 ;  /* 0x00000010ff087424 */ /* 0x000fe200078e00ff */
[----:B------:R-:W-:Y:S01]  /*3130*/  LOP3.LUT P0, RZ, R220, 0x4, RZ, 0xc0, !PT ;  /* 0x00000004dcff7812 */ /* 0x000fe2000780c0ff */
[----:B------:R3:W-:Y:S01]  /*3140*/  STL [R1], R4 ;  /* 0x0000000401007387 */ /* 0x0007e20000100800 */
[----:B------:R-:W-:Y:S02]  /*3150*/  R2UR UR60, R9 ;  /* 0x00000000093c72ca */ /* 0x000fe400000e0000 */
[----:B------:R-:W-:Y:S01]  /*3160*/  SEL R8, R8, 0xfffffff0, !P0 ;  /* 0xfffffff008087807 */ /* 0x000fe20004000000 */
[----:B------:R-:W-:-:S05]  /*3170*/  IMAD.WIDE.U32 R8, R7, -0x2daee0ad, RZ ;  /* 0xd2511f5307087825 */ /* 0x000fca00078e00ff */
[----:B------:R1:W-:Y:S01]  /*3180*/  STL.64 [R1+0x10], R8 ;  /* 0x0000100801007387 */ /* 0x0003e20000100a00 */
[----:B------:R-:W-:Y:S02]  /*3190*/  UIADD3 UR59, UPT, UPT, UR61, -0x61c88647, URZ ;  /* 0x9e3779b93d3b7890 */ /* 0x000fe4000fffe0ff */
[----:B------:R-:W-:Y:S02]  /*31a0*/  UIADD3 UR54, UPT, UPT, UR61, 0x3c6ef372, URZ ;  /* 0x3c6ef3723d367890 */ /* 0x000fe4000fffe0ff */
[----:B--2---:R-:W-:Y:S02]  /*31b0*/  USHF.L.U32 UR12, UR12, 0x6, URZ ;  /* 0x000000060c0c7899 */ /* 0x004fe400080006ff */
[----:B------:R-:W-:Y:S02]  /*31c0*/  UIADD3 UR58, UPT, UPT, UR60, -0x4498517b, URZ ;  /* 0xbb67ae853c3a7890 */ /* 0x000fe4000fffe0ff */
[----:B------:R-:W-:Y:S02]  /*31d0*/  UIADD3 UR52, UPT, UPT, UR60, 0x76cf5d0a, URZ ;  /* 0x76cf5d0a3c347890 */ /* 0x000fe4000fffe0ff */
[----:B------:R-:W-:-:S02]  /*31e0*/  UIADD3 UR48, UPT, UPT, UR61, -0x255992d5, URZ ;  /* 0xdaa66d2b3d307890 */ /* 0x000fc4000fffe0ff */
[----:B------:R-:W-:Y:S02]  /*31f0*/  UIADD3 UR47, UPT, UPT, UR60, 0x32370b8f, URZ ;  /* 0x32370b8f3c2f7890 */ /* 0x000fe4000fffe0ff */
[----:B------:R-:W-:Y:S01]  /*3200*/  UIADD3 UR46, UPT, UPT, UR61, 0x78dde6e4, URZ ;  /* 0x78dde6e43d2e7890 */ /* 0x000fe2000fffe0ff */
[----:B---3--:R-:W-:Y:S01]  /*3210*/  IMAD.U32 R4, RZ, RZ, UR45 ;  /* 0x0000002dff047e24 */ /* 0x008fe2000f8e00ff */
[----:B------:R-:W-:Y:S02]  /*3220*/  UIADD3 UR30, UPT, UPT, UR60, -0x126145ec, URZ ;  /* 0xed9eba143c1e7890 */ /* 0x000fe4000fffe0ff */
[----:B------:R-:W-:Y:S02]  /*3230*/  UIADD3 UR24, UPT, UPT, UR61, 0x1715609d, URZ ;  /* 0x1715609d3d187890 */ /* 0x000fe4000fffe0ff */
[----:B------:R-:W-:Y:S01]  /*3240*/  IADD3 R4, PT, PT, R4, UR35, R237 ;  /* 0x0000002304047c10 */ /* 0x000fe2000fffe0ed */
[----:B------:R-:W-:Y:S02]  /*3250*/  UIADD3 UR15, UPT, UPT, UR60, -0x56f99767, URZ ;  /* 0xa90668993c0f7890 */ /* 0x000fe4000fffe0ff */
[----:B------:R-:W-:-:S02]  /*3260*/  UIADD3 UR14, UPT, UPT, UR61, -0x4ab325aa, URZ ;  /* 0xb54cda563d0e7890 */ /* 0x000fc4000fffe0ff */
[----:B------:R-:W-:Y:S01]  /*3270*/  VIADD R4, R4, -UR43 ;  /* 0x8000002b04047c36 */ /* 0x000fe20008000000 */
[----:B------:R-:W-:-:S04]  /*3280*/  UIADD3 UR13, UPT, UPT, UR60, 0x646e171e, URZ ;  /* 0x646e171e3c0d7890 */ /* 0x000fc8000fffe0ff */
[----:B------:R1:W-:Y:S08]  /*3290*/  STL [R1+0x8], R4 ;  /* 0x0000080401007387 */ /* 0x0003f00000100800 */
.L_x_1065:
[----:B------:R-:W0:Y:S01]  /*32a0*/  LDGDEPBAR ;  /* 0x00000000000079af */ /* 0x000e220000000000 */
[----:B------:R-:W-:Y:S01]  /*32b0*/  IMAD.IADD R116, R223, 0x1, R228 ;  /* 0x00000001df747824 */ /* 0x000fe200078e02e4 */
[----:B-----5:R-:W-:Y:S01]  /*32c0*/  FSETP.NEU.FTZ.AND P3, PT, R235, -INF , PT ;  /* 0xff800000eb00780b */ /* 0x020fe20003f7d000 */
[----:B------:R-:W-:Y:S02]  /*32d0*/  IMAD.IADD R117, R223, 0x1, R230 ;  /* 0x00000001df757824 */ /* 0x000fe400078e02e6 */
[----:B------:R-:W2:Y:S01]  /*32e0*/  LDL R122, [R1] ;  /* 0x00000000017a7983 */ /* 0x000ea20000100800 */
[----:B------:R-:W-:Y:S01]  /*32f0*/  SEL R230, R252, 0xffffffc0, !P0 ;  /* 0xffffffc0fce67807 */ /* 0x000fe20004000000 */
[----:B------:R-:W-:Y:S01]  /*3300*/  IMAD.MOV.U32 R210, RZ, RZ, 0x10 ;  /* 0x00000010ffd27424 */ /* 0x000fe200078e00ff */
[----:B------:R-:W-:Y:S01]  /*3310*/  FSETP.NEU.FTZ.AND P5, PT, R236, -INF , PT ;  /* 0xff800000ec00780b */ /* 0x000fe20003fbd000 */
[----:B------:R-:W-:Y:S01]  /*3320*/  IMAD.IADD R228, R228, 0x1, R117 ;  /* 0x00000001e4e47824 */ /* 0x000fe200078e0275 */
[----:B------:R-:W3:Y:S01]  /*3330*/  LDL.64 R124, [R1+0x10] ;  /* 0x00001000017c7983 */ /* 0x000ee20000100a00 */
[----:B------:R-:W-:Y:S01]  /*3340*/  UIADD3 UR45, UPT, UPT, UR45, -0x40, URZ ;  /* 0xffffffc02d2d7890 */ /* 0x000fe2000fffe0ff */
[----:B------:R-:W-:Y:S01]  /*3350*/  SEL R210, R210, 0xfffffff0, !P0 ;  /* 0xfffffff0d2d27807 */ /* 0x000fe20004000000 */
[----:B------:R-:W-:Y:S02]  /*3360*/  VIADD R234, R234, 0xfffffffc ;  /* 0xfffffffceaea7836 */ /* 0x000fe40000000000 */
[----:B------:R-:W4:Y:S01]  /*3370*/  LDL R130, [R1+0x8] ;  /* 0x0000080001827983 */ /* 0x000f220000100800 */
[----:B------:R-:W-:Y:S01]  /*3380*/  UISETP.GE.AND UP0, UPT, UR45, UR51, UPT ;  /* 0x000000332d00728c */ /* 0x000fe2000bf06270 */
[----:B------:R-:W-:Y:S01]  /*3390*/  SHF.R.U32.HI R121, RZ, 0x7, R220 ;  /* 0x00000007ff797819 */ /* 0x000fe200000116dc */
[----:B------:R-:W-:Y:S01]  /*33a0*/  IMAD.WIDE.U32 R118, R234, -0x326172a9, RZ ;  /* 0xcd9e8d57ea767825 */ /* 0x000fe200078e00ff */
[----:B------:R-:W-:Y:S02]  /*33b0*/  UIADD3 UR44, UPT, UPT, UR44, -0x1, URZ ;  /* 0xffffffff2c2c7890 */ /* 0x000fe4000fffe0ff */
[----:B------:R-:W-:Y:S01]  /*33c0*/  UISETP.LT.AND UP0, UPT, UR31, UR35, UP0 ;  /* 0x000000231f00728c */ /* 0x000fe20008701270 */
[----:B------:R-:W-:Y:S04]  /*33d0*/  IMAD.U32 R120, RZ, RZ, UR38 ;  /* 0x00000026ff787e24 */ /* 0x000fe8000f8e00ff */
[----:B------:R-:W-:Y:S01]  /*33e0*/  IMAD R121, R120, 0x2, R121 ;  /* 0x0000000278797824 */ /* 0x000fe200078e0279 */
[----:B------:R-:W-:Y:S01]  /*33f0*/  PLOP3.LUT P4, PT, PT, PT, UP0, 0x80, 0x8 ;  /* 0x000000000008781c */ /* 0x000fe20003f8f008 */
[----:B------:R-:W-:Y:S01]  /*3400*/  UISETP.GT.AND UP0, UPT, UR44, UR50, UPT ;  /* 0x000000322c00728c */ /* 0x000fe2000bf04270 */
[----:B------:R-:W-:Y:S04]  /*3410*/  DEPBAR.LE SB0, 0x0 ;  /* 0x000080000000791a */ /* 0x000fe80000000000 */
[----:B------:R-:W-:Y:S06]  /*3420*/  BAR.SYNC.DEFER_BLOCKING 0x0 ;  /* 0x0000000000007b1d */ /* 0x000fec0000010000 */
[----:B------:R-:W-:Y:S05]  /*3430*/  LDSM.16.M88.4 R84, [R223] ;  /* 0x00000000df54783b */ /* 0x000fea0000000200 */
[----:B------:R-:W1:Y:S05]  /*3440*/  LDSM.16.M88.4 R88, [R227+0x18000] ;  /* 0x01800000e358783b */ /* 0x000e6a0000000200 */
[----:B------:R-:W1:Y:S05]  /*3450*/  LDSM.16.M88.4 R92, [R227+0x18800] ;  /* 0x01880000e35c783b */ /* 0x000e6a0000000200 */
[----:B------:R-:W-:Y:S05]  /*3460*/  LDSM.16.M88.4 R96, [R116] ;  /* 0x000000007460783b */ /* 0x000fea0000000200 */
[----:B------:R-:W1:Y:S05]  /*3470*/  LDSM.16.M88.4 R100, [R226+0x18000] ;  /* 0x01800000e264783b */ /* 0x000e6a0000000200 */
[----:B------:R-:W1:Y:S05]  /*3480*/  LDSM.16.M88.4 R104, [R226+0x18800] ;  /* 0x01880000e268783b */ /* 0x000e6a0000000200 */
[----:B------:R-:W-:Y:S05]  /*3490*/  LDSM.16.M88.4 R108, [R117] ;  /* 0x00000000756c783b */ /* 0x000fea0000000200 */
[----:B------:R-:W1:Y:S02]  /*34a0*/  LDSM.16.M88.4 R112, [R225+0x18000] ;  /* 0x01800000e170783b */ /* 0x000e640000000200 */
[C---:B-1----:R-:W-:Y:S08]  /*34b0*/  HMMA.16816.F32.BF16 R4, R84.reuse, R88, RZ ;  /* 0x000000585404723c */ /* 0x042ff000000418ff */
[C---:B------:R-:W-:Y:S01]  /*34c0*/  HMMA.16816.F32.BF16 R8, R84.reuse, R90, RZ ;  /* 0x0000005a5408723c */ /* 0x040fe200000418ff */
[----:B------:R-:W-:Y:S07]  /*34d0*/  LDSM.16.M88.4 R88, [R228] ;  /* 0x00000000e458783b */ /* 0x000fee0000000200 */
[C---:B------:R-:W-:Y:S08]  /*34e0*/  HMMA.16816.F32.BF16 R12, R84.reuse, R92, RZ ;  /* 0x0000005c540c723c */ /* 0x040ff000000418ff */
[----:B------:R-:W-:Y:S01]  /*34f0*/  HMMA.16816.F32.BF16 R16, R84, R94, RZ ;  /* 0x0000005e5410723c */ /* 0x000fe200000418ff */
[----:B------:R-:W1:Y:S05]  /*3500*/  LDSM.16.M88.4 R84, [R225+0x18800] ;  /* 0x01880000e154783b */ /* 0x000e6a0000000200 */
[----:B------:R-:W1:Y:S02]  /*3510*/  LDSM.16.M88.4 R92, [R224+0x18000] ;  /* 0x01800000e05c783b */ /* 0x000e640000000200 */
[C---:B------:R-:W-:Y:S08]  /*3520*/  HMMA.16816.F32.BF16 R4, R96.reuse, R100, R4 ;  /* 0x000000646004723c */ /* 0x040ff00000041804 */
[C---:B------:R-:W-:Y:S01]  /*3530*/  HMMA.16816.F32.BF16 R8, R96.reuse, R102, R8 ;  /* 0x000000666008723c */ /* 0x040fe20000041808 */
[----:B------:R-:W-:Y:S07]  /*3540*/  LDSM.16.M88.4 R100, [R223+0x2000] ;  /* 0x00200000df64783b */ /* 0x000fee0000000200 */
[C---:B------:R-:W-:Y:S08]  /*3550*/  HMMA.16816.F32.BF16 R12, R96.reuse, R104, R12 ;  /* 0x00000068600c723c */ /* 0x040ff0000004180c */
[----:B------:R-:W-:Y:S01]  /*3560*/  HMMA.16816.F32.BF16 R16, R96, R106, R16 ;  /* 0x0000006a6010723c */ /* 0x000fe20000041810 */
[----:B------:R-:W1:Y:S05]  /*3570*/  LDSM.16.M88.4 R96, [R224+0x18800] ;  /* 0x01880000e060783b */ /* 0x000e6a0000000200 */
[----:B------:R-:W1:Y:S02]  /*3580*/  LDSM.16.M88.4 R104, [R227+0x1a000] ;  /* 0x01a00000e368783b */ /* 0x000e640000000200 */
[C---:B------:R-:W-:Y:S08]  /*3590*/  HMMA.16816.F32.BF16 R4, R108.reuse, R112, R4 ;  /* 0x000000706c04723c */ /* 0x040ff00000041804 */
[C---:B------:R-:W-:Y:S01]  /*35a0*/  HMMA.16816.F32.BF16 R8, R108.reuse, R114, R8 ;  /* 0x000000726c08723c */ /* 0x040fe20000041808 */
[----:B------:R-:W-:Y:S07]  /*35b0*/  LDSM.16.M88.4 R112, [R226+0x1a000] ;  /* 0x01a00000e270783b */ /* 0x000fee0000000200 */
[C---:B-1----:R-:W-:Y:S08]  /*35c0*/  HMMA.16816.F32.BF16 R12, R108.reuse, R84, R12 ;  /* 0x000000546c0c723c */ /* 0x042ff0000004180c */
[----:B------:R-:W-:Y:S01]  /*35d0*/  HMMA.16816.F32.BF16 R16, R108, R86, R16 ;  /* 0x000000566c10723c */ /* 0x000fe20000041810 */
        /* <DEDUP_REMOVED lines=19> */
[C---:B------:R-:W-:Y:S08]  /*3710*/  HMMA.16816.F32.BF16 R12, R108.reuse, R88, R12 ;  /* 0x000000586c0c723c */ /* 0x040ff0000004180c */
[----:B------:R-:W-:Y:S01]  /*3720*/  HMMA.16816.F32.BF16 R16, R108, R90, R16 ;  /* 0x0000005a6c10723c */ /* 0x000fe20000041810 */
[----:B------:R-:W4:Y:S05]  /*3730*/  LDSM.16.M88.4 R88, [R224+0x1a800] ;  /* 0x01a80000e058783b */ /* 0x000f2a0000000200 */
[----:B------:R-:W4:Y:S02]  /*3740*/  LDSM.16.M88.4 R108, [R223+0x4000] ;  /* 0x00400000df6c783b */ /* 0x000f240000000200 */
[C---:B------:R-:W-:Y:S08]  /*3750*/  HMMA.16816.F32.BF16 R4, R92.reuse, R96, R4 ;  /* 0x000000605c04723c */ /* 0x040ff00000041804 */
[C---:B------:R-:W-:Y:S01]  /*3760*/  HMMA.16816.F32.BF16 R8, R92.reuse, R98, R8 ;  /* 0x000000625c08723c */ /* 0x040fe20000041808 */
[----:B------:R-:W-:Y:S02]  /*3770*/  LDSM.16.M88.4 R96, [R226+0x1c000] ;  /* 0x01c00000e260783b */ /* 0x000fe40000000200 */
[----:B--2---:R-:W-:Y:S05]  /*3780*/  LOP3.LUT R120, R122, UR61, R119, 0x96, !PT ;  /* 0x0000003d7a787c12 */ /* 0x004fea000f8e9677 */
[C---:B-1----:R-:W-:Y:S03]  /*3790*/  HMMA.16816.F32.BF16 R12, R92.reuse, R84, R12 ;  /* 0x000000545c0c723c */ /* 0x042fe6000004180c */
[----:B------:R-:W-:Y:S01]  /*37a0*/  IMAD.WIDE.U32 R122, R120, -0x2daee0ad, RZ ;  /* 0xd2511f53787a7825 */ /* 0x000fe200078e00ff */
[----:B---3--:R-:W-:Y:S02]  /*37b0*/  LOP3.LUT R119, R121, UR60, R125, 0x96, !PT ;  /* 0x0000003c79777c12 */ /* 0x008fe4000f8e967d */
[----:B----4-:R-:W-:Y:S01]  /*37c0*/  @!P4 VIADDMNMX R121, R130, -R247, UR35, PT ;  /* 0x000000238279ce46 */ /* 0x010fe2000b8009f7 */
[----:B------:R-:W-:Y:S01]  /*37d0*/  IMAD.U32 R120, RZ, RZ, UR38 ;  /* 0x00000026ff787e24 */ /* 0x000fe2000f8e00ff */
[----:B------:R-:W-:Y:S01]  /*37e0*/  HMMA.16816.F32.BF16 R16, R92, R86, R16 ;  /* 0x000000565c10723c */ /* 0x000fe20000041810 */
[----:B------:R-:W1:Y:S02]  /*37f0*/  LDSM.16.M88.4 R84, [R227+0x1c800] ;  /* 0x01c80000e354783b */ /* 0x000e640000000200 */
[----:B------:R-:W-:Y:S01]  /*3800*/  LOP3.LUT R124, R124, UR58, R123, 0x96, !PT ;  /* 0x0000003a7c7c7c12 */ /* 0x000fe2000f8e967b */
[----:B------:R-:W-:Y:S01]  /*3810*/  IMAD.WIDE.U32 R126, R119, -0x326172a9, RZ ;  /* 0xcd9e8d57777e7825 */ /* 0x000fe200078e00ff */
[----:B------:R-:W-:Y:S01]  /*3820*/  @!P4 VIADDMNMX R123, R130, -R248, UR35, PT ;  /* 0x00000023827bce46 */ /* 0x000fe2000b8009f8 */
[----:B------:R-:W2:Y:S01]  /*3830*/  LDSM.16.M88.4 R92, [R116+0x4000] ;  /* 0x00400000745c783b */ /* 0x000ea20000000200 */
[----:B------:R-:W-:Y:S01]  /*3840*/  @!P4 LOP3.LUT R119, R219, 0x6, RZ, 0xc0, !PT ;  /* 0x00000006db77c812 */ /* 0x000fe200078ec0ff */
[C---:B------:R-:W-:Y:S05]  /*3850*/  HMMA.16816.F32.BF16 R4, R100.reuse, R104, R4 ;  /* 0x000000686404723c */ /* 0x040fea0000041804 */
[----:B------:R-:W-:Y:S01]  /*3860*/  @!P4 LOP3.LUT R119, R119, 0xe0, R232, 0xf8, !PT ;  /* 0x000000e07777c812 */ /* 0x000fe200078ef8e8 */
[----:B------:R-:W-:Y:S01]  /*3870*/  IMAD.WIDE.U32 R124, R124, -0x326172a9, RZ ;  /* 0xcd9e8d577c7c7825 */ /* 0x000fe200078e00ff */
[----:B------:R-:W-:Y:S01]  /*3880*/  LOP3.LUT R128, R118, UR59, R127, 0x96, !PT ;  /* 0x0000003b76807c12 */ /* 0x000fe2000f8e967f */
[C---:B------:R-:W-:Y:S01]  /*3890*/  HMMA.16816.F32.BF16 R8, R100.reuse, R106, R8 ;  /* 0x0000006a6408723c */ /* 0x040fe20000041808 */
[----:B------:R-:W-:Y:S02]  /*38a0*/  LDSM.16.M88.4 R104, [R225+0x1c000] ;  /* 0x01c00000e168783b */ /* 0x000fe40000000200 */
[----:B------:R-:W-:Y:S01]  /*38b0*/  LOP3.LUT R118, R126, UR54, R125, 0x96, !PT ;  /* 0x000000367e767c12 */ /* 0x000fe2000f8e967d */
[----:B------:R-:W-:Y:S02]  /*38c0*/  @!P4 IMAD R120, R120, 0x40, R119 ;  /* 0x000000407878c824 */ /* 0x000fe400078e0277 */
[----:B------:R-:W-:Y:S01]  /*38d0*/  FMUL.FTZ R125, R235, 1.4426950216293334961 ;  /* 0x3fb8aa3beb7d7820 */ /* 0x000fe20000410000 */
[----:B------:R-:W-:Y:S04]  /*38e0*/  IMAD.WIDE.U32 R128, R128, -0x2daee0ad, RZ ;  /* 0xd2511f5380807825 */ /* 0x000fe800078e00ff */
[----:B------:R-:W-:Y:S01]  /*38f0*/  FMUL.FTZ R119, R236, 1.4426950216293334961 ;  /* 0x3fb8aa3bec777820 */ /* 0x000fe20000410000 */
[C---:B------:R-:W-:Y:S03]  /*3900*/  HMMA.16816.F32.BF16 R12, R100.reuse, R88, R12 ;  /* 0x00000058640c723c */ /* 0x040fe6000004180c */
[----:B------:R-:W-:Y:S01]  /*3910*/  IMAD.WIDE.U32 R126, R118, -0x2daee0ad, RZ ;  /* 0xd2511f53767e7825 */ /* 0x000fe200078e00ff */
[----:B------:R-:W-:Y:S02]  /*3920*/  FSEL R118, R125, RZ, P3 ;  /* 0x000000ff7d767208 */ /* 0x000fe40001800000 */
[----:B------:R-:W-:Y:S01]  /*3930*/  FSEL R119, R119, RZ, P5 ;  /* 0x000000ff77777208 */ /* 0x000fe20002800000 */
[C---:B------:R-:W-:Y:S01]  /*3940*/  @!P4 VIADD R130, R120.reuse, 0x1 ;  /* 0x000000017882c836 */ /* 0x040fe20000000000 */
[----:B------:R-:W-:Y:S01]  /*3950*/  HMMA.16816.F32.BF16 R16, R100, R90, R16 ;  /* 0x0000005a6410723c */ /* 0x000fe20000041810 */
[----:B------:R-:W3:Y:S02]  /*3960*/  LDSM.16.M88.4 R88, [R226+0x1c800] ;  /* 0x01c80000e258783b */ /* 0x000ee40000000200 */
[-C--:B------:R-:W-:Y:S02]  /*3970*/  @!P4 ISETP.GE.AND P3, PT, R120, R123.reuse, PT ;  /* 0x0000007b7800c20c */ /* 0x080fe40003f66270 */
[C---:B------:R-:W-:Y:S01]  /*3980*/  @!P4 ISETP.GE.AND P5, PT, R130.reuse, R123, PT ;  /* 0x0000007b8200c20c */ /* 0x040fe20003fa6270 */
[----:B------:R-:W4:Y:S01]  /*3990*/  LDSM.16.M88.4 R100, [R117+0x4000] ;  /* 0x004000007564783b */ /* 0x000f220000000200 */
[----:B------:R-:W-:Y:S01]  /*39a0*/  @!P4 ISETP.GE.AND P6, PT, R130, R121, PT ;  /* 0x000000798200c20c */ /* 0x000fe20003fc6270 */
[C---:B------:R-:W-:Y:S05]  /*39b0*/  HMMA.16816.F32.BF16 R4, R108.reuse, R112, R4 ;  /* 0x000000706c04723c */ /* 0x040fea0000041804 */
[----:B------:R-:W-:Y:S02]  /*39c0*/  LOP3.LUT R122, R122, UR52, R129, 0x96, !PT ;  /* 0x000000347a7a7c12 */ /* 0x000fe4000f8e9681 */
[----:B------:R-:W-:Y:S01]  /*39d0*/  LOP3.LUT R125, R128, UR47, R127, 0x96, !PT ;  /* 0x0000002f807d7c12 */ /* 0x000fe2000f8e967f */
[C---:B------:R-:W-:Y:S01]  /*39e0*/  HMMA.16816.F32.BF16 R8, R108.reuse, R114, R8 ;  /* 0x000000726c08723c */ /* 0x040fe20000041808 */
[----:B------:R-:W-:Y:S02]  /*39f0*/  LDSM.16.M88.4 R112, [R226+0x1e800] ;  /* 0x01e80000e270783b */ /* 0x000fe40000000200 */
[----:B------:R-:W-:Y:S02]  /*3a00*/  @!P4 VIADD R128, R120, 0x8 ;  /* 0x000000087880c836 */ /* 0x000fe40000000000 */
[----:B------:R-:W-:Y:S03]  /*3a10*/  IMAD.WIDE.U32 R196, R125, -0x326172a9, RZ ;  /* 0xcd9e8d577dc47825 */ /* 0x000fe600078e00ff */
[C---:B-1----:R-:W-:Y:S03]  /*3a20*/  HMMA.16816.F32.BF16 R12, R108.reuse, R84, R12 ;  /* 0x000000546c0c723c */ /* 0x042fe6000004180c */
[----:B------:R-:W-:Y:S04]  /*3a30*/  IMAD.WIDE.U32 R130, R122, -0x326172a9, RZ ;  /* 0xcd9e8d577a827825 */ /* 0x000fe800078e00ff */
[----:B------:R-:W-:Y:S01]  /*3a40*/  @!P4 VIADD R122, R120, 0x9 ;  /* 0x00000009787ac836 */ /* 0x000fe20000000000 */
[----:B------:R-:W-:Y:S01]  /*3a50*/  HMMA.16816.F32.BF16 R16, R108, R86, R16 ;  /* 0x000000566c10723c */ /* 0x000fe20000041810 */
[----:B------:R-:W1:Y:S02]  /*3a60*/  LDSM.16.M88.4 R84, [R225+0x1c800] ;  /* 0x01c80000e154783b */ /* 0x000e640000000200 */
[----:B------:R-:W-:Y:S03]  /*3a70*/  LOP3.LUT R124, R124, UR48, R131, 0x96, !PT ;  /* 0x000000307c7c7c12 */ /* 0x000fe6000f8e9683 */
[----:B------:R-:W-:Y:S02]  /*3a80*/  LDSM.16.M88.4 R108, [R224+0x1c000] ;  /* 0x01c00000e06c783b */ /* 0x000fe40000000200 */
        /* <DEDUP_REMOVED lines=8> */
[----:B------:R-:W3:Y:S05]  /*3b10*/  LDSM.16.M88.4 R88, [R224+0x1c800] ;  /* 0x01c80000e058783b */ /* 0x000eea0000000200 */
[----:B------:R-:W-:Y:S02]  /*3b20*/  LDSM.16.M88.4 R92, [R223+0x6000] ;  /* 0x00600000df5c783b */ /* 0x000fe40000000200 */
[C---:B----4-:R-:W-:Y:S08]  /*3b30*/  HMMA.16816.F32.BF16 R4, R100.reuse, R104, R4 ;  /* 0x000000686404723c */ /* 0x050ff00000041804 */
[C---:B------:R-:W-:Y:S01]  /*3b40*/  HMMA.16816.F32.BF16 R8, R100.reuse, R106, R8 ;  /* 0x0000006a6408723c */ /* 0x040fe20000041808 */
[----:B------:R-:W4:Y:S07]  /*3b50*/  LDSM.16.M88.4 R104, [R227+0x1e000] ;  /* 0x01e00000e368783b */ /* 0x000f2e0000000200 */
[C---:B-1----:R-:W-:Y:S08]  /*3b60*/  HMMA.16816.F32.BF16 R12, R100.reuse, R84, R12 ;  /* 0x00000054640c723c */ /* 0x042ff0000004180c */
[----:B------:R-:W-:Y:S01]  /*3b70*/  HMMA.16816.F32.BF16 R16, R100, R86, R16 ;  /* 0x000000566410723c */ /* 0x000fe20000041810 */
[----:B------:R1:W4:Y:S05]  /*3b80*/  LDSM.16.M88.4 R84, [R227+0x1e800] ;  /* 0x01e80000e354783b */ /* 0x00032a0000000200 */
[----:B------:R-:W-:Y:S02]  /*3b90*/  LDSM.16.M88.4 R100, [R116+0x6000] ;  /* 0x006000007464783b */ /* 0x000fe40000000200 */
[C---:B--2---:R-:W-:Y:S08]  /*3ba0*/  HMMA.16816.F32.BF16 R4, R96.reuse, R108, R4 ;  /* 0x0000006c6004723c */ /* 0x044ff00000041804 */
[C---:B------:R-:W-:Y:S01]  /*3bb0*/  HMMA.16816.F32.BF16 R8, R96.reuse, R110, R8 ;  /* 0x0000006e6008723c */ /* 0x040fe20000041808 */
[----:B------:R-:W2:Y:S07]  /*3bc0*/  LDSM.16.M88.4 R108, [R226+0x1e000] ;  /* 0x01e00000e26c783b */ /* 0x000eae0000000200 */
[C---:B---3--:R-:W-:Y:S03]  /*3bd0*/  HMMA.16816.F32.BF16 R12, R96.reuse, R88, R12 ;  /* 0x00000058600c723c */ /* 0x048fe6000004180c */
[----:B-1----:R-:W-:Y:S05]  /*3be0*/  LEA R227, R239, UR4, 0x1 ;  /* 0x00000004efe37c11 */ /* 0x002fea000f8e08ff */
[----:B------:R-:W-:Y:S01]  /*3bf0*/  HMMA.16816.F32.BF16 R16, R96, R90, R16 ;  /* 0x0000005a6010723c */ /* 0x000fe20000041810 */
[----:B------:R-:W-:Y:S05]  /*3c00*/  LDSM.16.M88.4 R88, [R117+0x6000] ;  /* 0x006000007558783b */ /* 0x000fea0000000200 */
[----:B------:R-:W1:Y:S02]  /*3c10*/  LDSM.16.M88.4 R96, [R225+0x1e000] ;  /* 0x01e00000e160783b */ /* 0x000e640000000200 */
[C---:B----4-:R-:W-:Y:S08]  /*3c20*/  HMMA.16816.F32.BF16 R4, R92.reuse, R104, R4 ;  /* 0x000000685c04723c */ /* 0x050ff00000041804 */
[C---:B------:R-:W-:Y:S01]  /*3c30*/  HMMA.16816.F32.BF16 R8, R92.reuse, R106, R8 ;  /* 0x0000006a5c08723c */ /* 0x040fe20000041808 */
[----:B------:R-:W-:Y:S07]  /*3c40*/  LDSM.16.M88.4 R104, [R224+0x1e000] ;  /* 0x01e00000e068783b */ /* 0x000fee0000000200 */
[C---:B------:R-:W-:Y:S08]  /*3c50*/  HMMA.16816.F32.BF16 R12, R92.reuse, R84, R12 ;  /* 0x000000545c0c723c */ /* 0x040ff0000004180c */
[----:B------:R-:W-:Y:S01]  /*3c60*/  HMMA.16816.F32.BF16 R16, R92, R86, R16 ;  /* 0x000000565c10723c */ /* 0x000fe20000041810 */
[----:B------:R3:W4:Y:S05]  /*3c70*/  LDSM.16.M88.4 R84, [R225+0x1e800] ;  /* 0x01e80000e154783b */ /* 0x00072a0000000200 */
[----:B------:R-:W4:Y:S02]  /*3c80*/  LDSM.16.M88.4 R92, [R228+0x6000] ;  /* 0x00600000e45c783b */ /* 0x000f240000000200 */
[C---:B--2---:R-:W-:Y:S08]  /*3c90*/  HMMA.16816.F32.BF16 R4, R100.reuse, R108, R4 ;  /* 0x0000006c6404723c */ /* 0x044ff00000041804 */
[C---:B------:R-:W-:Y:S08]  /*3ca0*/  HMMA.16816.F32.BF16 R8, R100.reuse, R110, R8 ;  /* 0x0000006e6408723c */ /* 0x040ff00000041808 */
[C---:B------:R-:W-:Y:S03]  /*3cb0*/  HMMA.16816.F32.BF16 R12, R100.reuse, R112, R12 ;  /* 0x00000070640c723c */ /* 0x040fe6000004180c */
[----:B---3--:R-:W-:Y:S05]  /*3cc0*/  IMAD.IADD R225, R230, 0x1, R227 ;  /* 0x00000001e6e17824 */ /* 0x008fea00078e02e3 */
[----:B------:R-:W-:Y:S08]  /*3cd0*/  HMMA.16816.F32.BF16 R16, R100, R114, R16 ;  /* 0x000000726410723c */ /* 0x000ff00000041810 */
[C---:B-1----:R-:W-:Y:S08]  /*3ce0*/  HMMA.16816.F32.BF16 R4, R88.reuse, R96, R4 ;  /* 0x000000605804723c */ /* 0x042ff00000041804 */
[C---:B------:R-:W-:Y:S08]  /*3cf0*/  HMMA.16816.F32.BF16 R8, R88.reuse, R98, R8 ;  /* 0x000000625808723c */ /* 0x040ff00000041808 */
[C---:B----4-:R-:W-:Y:S08]  /*3d00*/  HMMA.16816.F32.BF16 R12, R88.reuse, R84, R12 ;  /* 0x00000054580c723c */ /* 0x050ff0000004180c */
[----:B------:R-:W-:Y:S01]  /*3d10*/  HMMA.16816.F32.BF16 R16, R88, R86, R16 ;  /* 0x000000565810723c */ /* 0x000fe20000041810 */
[----:B------:R-:W2:Y:S05]  /*3d20*/  LDL R88, [R1+0x4] ;  /* 0x0000040001587983 */ /* 0x000eaa0000100800 */
[----:B------:R-:W1:Y:S02]  /*3d30*/  LDSM.16.M88.4 R84, [R224+0x1e800] ;  /* 0x01e80000e054783b */ /* 0x000e640000000200 */
[C---:B------:R-:W-:Y:S08]  /*3d40*/  HMMA.16816.F32.BF16 R4, R92.reuse, R104, R4 ;  /* 0x000000685c04723c */ /* 0x040ff00000041804 */
[C---:B------:R-:W-:Y:S11]  /*3d50*/  HMMA.16816.F32.BF16 R8, R92.reuse, R106, R8 ;  /* 0x0000006a5c08723c */ /* 0x040ff60000041808 */
[----:B------:R-:W-:Y:S02]  /*3d60*/  @!P4 FSEL R5, R5, -INF , !P5 ;  /* 0xff8000000505c808 */ /* 0x000fe40006800000 */
[----:B------:R-:W-:Y:S02]  /*3d70*/  @!P4 ISETP.GE.AND P5, PT, R128, R123, PT ;  /* 0x0000007b8000c20c */ /* 0x000fe40003fa6270 */
[----:B------:R-:W-:Y:S02]  /*3d80*/  @!P4 FSEL R7, R7, -INF , !P6 ;  /* 0xff8000000707c808 */ /* 0x000fe40007000000 */
[----:B------:R-:W-:Y:S02]  /*3d90*/  @!P4 FSEL R4, R4, -INF , !P3 ;  /* 0xff8000000404c808 */ /* 0x000fe40005800000 */
[----:B------:R-:W-:Y:S02]  /*3da0*/  @!P4 FSEL R8, R8, -INF , !P5 ;  /* 0xff8000000808c808 */ /* 0x000fe40006800000 */
[----:B------:R-:W-:Y:S02]  /*3db0*/  @!P4 ISETP.GE.AND P3, PT, R120, R121, PT ;  /* 0x000000797800c20c */ /* 0x000fe40003f66270 */
[----:B------:R-:W-:Y:S02]  /*3dc0*/  @!P4 ISETP.GE.AND P6, PT, R122, R123, PT ;  /* 0x0000007b7a00c20c */ /* 0x000fe40003fc6270 */
[----:B------:R-:W-:Y:S02]  /*3dd0*/  @!P4 FSEL R6, R6, -INF , !P3 ;  /* 0xff8000000606c808 */ /* 0x000fe40005800000 */
[----:B------:R-:W-:Y:S01]  /*3de0*/  @!P4 FSEL R9, R9, -INF , !P6 ;  /* 0xff8000000909c808 */ /* 0x000fe20007000000 */
[C---:B-1----:R-:W-:Y:S03]  /*3df0*/  HMMA.16816.F32.BF16 R12, R92.reuse, R84, R12 ;  /* 0x000000545c0c723c */ /* 0x042fe6000004180c */
[-C--:B------:R-:W-:Y:S02]  /*3e00*/  @!P4 ISETP.GE.AND P5, PT, R122, R121.reuse, PT ;  /* 0x000000797a00c20c */ /* 0x080fe40003fa6270 */
[----:B------:R-:W-:Y:S01]  /*3e10*/  LOP3.LUT R122, R130, UR46, R197, 0x96, !PT ;  /* 0x0000002e827a7c12 */ /* 0x000fe2000f8e96c5 */
[----:B------:R-:W-:Y:S01]  /*3e20*/  FFMA.FTZ R197, R8, UR11, -R119 ;  /* 0x0000000b08c57c23 */ /* 0x000fe20008010877 */
[----:B------:R-:W-:Y:S01]  /*3e30*/  @!P4 ISETP.GE.AND P3, PT, R128, R121, PT ;  /* 0x000000798000c20c */ /* 0x000fe20003f66270 */
[----:B------:R-:W-:Y:S03]  /*3e40*/  HMMA.16816.F32.BF16 R16, R92, R86, R16 ;  /* 0x000000565c10723c */ /* 0x000fe60000041810 */
[----:B------:R-:W-:Y:S01]  /*3e50*/  @!P4 VIADD R128, R120, 0x10 ;  /* 0x000000107880c836 */ /* 0x000fe20000000000 */
[----:B------:R-:W-:Y:S01]  /*3e60*/  @!P4 FSEL R10, R10, -INF , !P3 ;  /* 0xff8000000a0ac808 */ /* 0x000fe20005800000 */
[----:B------:R-:W-:Y:S01]  /*3e70*/  IMAD.WIDE.U32 R130, R122, -0x2daee0ad, RZ ;  /* 0xd2511f537a827825 */ /* 0x000fe200078e00ff */
[----:B------:R-:W-:Y:S02]  /*3e80*/  @!P4 FSEL R11, R11, -INF , !P5 ;  /* 0xff8000000b0bc808 */ /* 0x000fe40006800000 */
[----:B------:R-:W-:Y:S01]  /*3e90*/  @!P4 ISETP.GE.AND P6, PT, R128, R123, PT ;  /* 0x0000007b8000c20c */ /* 0x000fe20003fc6270 */
[----:B------:R-:W-:Y:S01]  /*3ea0*/  @!P4 VIADD R122, R120, 0x18 ;  /* 0x00000018787ac836 */ /* 0x000fe20000000000 */
[----:B------:R-:W-:Y:S01]  /*3eb0*/  @!P4 ISETP.GE.AND P3, PT, R128, R121, PT ;  /* 0x000000798000c20c */ /* 0x000fe20003f66270 */
[----:B------:R-:W-:Y:S01]  /*3ec0*/  @!P4 VIADD R128, R120, 0x11 ;  /* 0x000000117880c836 */ /* 0x000fe20000000000 */
[----:B------:R-:W-:Y:S01]  /*3ed0*/  LOP3.LUT R198, R124, UR15, R131, 0x96, !PT ;  /* 0x0000000f7cc67c12 */ /* 0x000fe2000f8e9683 */
[----:B------:R-:W-:Y:S01]  /*3ee0*/  @!P4 VIADD R120, R120, 0x19 ;  /* 0x000000197878c836 */ /* 0x000fe20000000000 */
[----:B------:R-:W-:Y:S02]  /*3ef0*/  @!P4 FSEL R12, R12, -INF , !P6 ;  /* 0xff8000000c0cc808 */ /* 0x000fe40007000000 */
[----:B------:R-:W-:Y:S01]  /*3f00*/  @!P4 ISETP.GE.AND P5, PT, R128, R123, PT ;  /* 0x0000007b8000c20c */ /* 0x000fe20003fa6270 */
[----:B------:R-:W-:Y:S01]  /*3f10*/  IMAD.WIDE.U32 R198, R198, -0x326172a9, RZ ;  /* 0xcd9e8d57c6c67825 */ /* 0x000fe200078e00ff */
[----:B------:R-:W-:Y:S02]  /*3f20*/  @!P4 ISETP.GE.AND P6, PT, R128, R121, PT ;  /* 0x000000798000c20c */ /* 0x000fe40003fc6270 */
[----:B------:R-:W-:Y:S01]  /*3f30*/  @!P4 FSEL R13, R13, -INF , !P5 ;  /* 0xff8000000d0dc808 */ /* 0x000fe20006800000 */
[----:B------:R-:W-:Y:S01]  /*3f40*/  FFMA.FTZ R202, R12, UR11, -R119 ;  /* 0x0000000b0cca7c23 */ /* 0x000fe20008010877 */
[----:B------:R-:W-:Y:S02]  /*3f50*/  @!P4 ISETP.GE.AND P5, PT, R122, R123, PT ;  /* 0x0000007b7a00c20c */ /* 0x000fe40003fa6270 */
[----:B------:R-:W-:Y:S01]  /*3f60*/  LOP3.LUT R124, R126, UR14, R199, 0x96, !PT ;  /* 0x0000000e7e7c7c12 */ /* 0x000fe2000f8e96c7 */
[----:B------:R-:W-:Y:S01]  /*3f70*/  FFMA.FTZ R203, R13, UR11, -R119 ;  /* 0x0000000b0dcb7c23 */ /* 0x000fe20008010877 */
[----:B------:R-:W-:Y:S02]  /*3f80*/  @!P4 FSEL R15, R15, -INF , !P6 ;  /* 0xff8000000f0fc808 */ /* 0x000fe40007000000 */
[----:B------:R-:W-:Y:S02]  /*3f90*/  @!P4 FSEL R16, R16, -INF , !P5 ;  /* 0xff8000001010c808 */ /* 0x000fe40006800000 */
[-C--:B------:R-:W-:Y:S02]  /*3fa0*/  @!P4 ISETP.GE.AND P6, PT, R122, R121.reuse, PT ;  /* 0x000000797a00c20c */ /* 0x080fe40003fc6270 */
[----:B------:R-:W-:Y:S02]  /*3fb0*/  @!P4 ISETP.GE.AND P5, PT, R120, R121, PT ;  /* 0x000000797800c20c */ /* 0x000fe40003fa6270 */
[----:B------:R-:W-:Y:S02]  /*3fc0*/  PRMT R121, R124, 0x7632, R121 ;  /* 0x000076327c797816 */ /* 0x000fe40000000079 */
[----:B------:R-:W-:Y:S02]  /*3fd0*/  @!P4 FSEL R14, R14, -INF , !P3 ;  /* 0xff8000000e0ec808 */ /* 0x000fe40005800000 */
[----:B------:R-:W-:Y:S02]  /*3fe0*/  LOP3.LUT R122, R124, 0xffff, RZ, 0xc0, !PT ;  /* 0x0000ffff7c7a7812 */ /* 0x000fe400078ec0ff */
[----:B------:R-:W-:Y:S01]  /*3ff0*/  @!P4 ISETP.GE.AND P3, PT, R120, R123, PT ;  /* 0x0000007b7800c20c */ /* 0x000fe20003f66270 */
[--C-:B------:R-:W-:Y:S01]  /*4000*/  FFMA.FTZ R123, R5, UR11, -R119.reuse ;  /* 0x0000000b057b7c23 */ /* 0x100fe20008010877 */
[----:B------:R-:W-:Y:S01]  /*4010*/  LOP3.LUT R120, R124, 0xff, RZ, 0xc0, !PT ;  /* 0x000000ff7c787812 */ /* 0x000fe200078ec0ff */
[----:B------:R-:W-:Y:S01]  /*4020*/  FFMA.FTZ R201, R14, UR11, -R118 ;  /* 0x0000000b0ec97c23 */ /* 0x000fe20008010876 */
[----:B------:R-:W-:Y:S02]  /*4030*/  LOP3.LUT R121, R121, 0xff, RZ, 0xc0, !PT ;  /* 0x000000ff79797812 */ /* 0x000fe400078ec0ff */
[----:B------:R-:W-:Y:S01]  /*4040*/  SHF.R.U32.HI R122, RZ, 0x8, R122 ;  /* 0x00000008ff7a7819 */ /* 0x000fe2000001167a */
[----:B------:R-:W-:Y:S01]  /*4050*/  MUFU.EX2 R123, R123 ;  /* 0x0000007b007b7308 */ /* 0x000fe20000000800 */
[----:B------:R-:W-:Y:S02]  /*4060*/  @!P4 FSEL R17, R17, -INF , !P3 ;  /* 0xff8000001111c808 */ /* 0x000fe40005800000 */
[----:B------:R-:W-:Y:S02]  /*4070*/  @!P4 FSEL R18, R18, -INF , !P6 ;  /* 0xff8000001212c808 */ /* 0x000fe40007000000 */
[----:B------:R-:W-:Y:S01]  /*4080*/  ISETP.LE.U32.AND P3, PT, R120, UR10, PT ;  /* 0x0000000a78007c0c */ /* 0x000fe2000bf63070 */
[----:B------:R-:W-:Y:S01]  /*4090*/  FFMA.FTZ R120, R4, UR11, -R119 ;  /* 0x0000000b04787c23 */ /* 0x000fe20008010877 */
[----:B------:R-:W-:Y:S01]  /*40a0*/  ISETP.LE.U32.AND P6, PT, R121, UR10, PT ;  /* 0x0000000a79007c0c */ /* 0x000fe2000bfc3070 */
[----:B------:R-:W-:Y:S01]  /*40b0*/  IMAD.MOV.U32 R4, RZ, RZ, 0x20 ;  /* 0x00000020ff047424 */ /* 0x000fe200078e00ff */
[----:B------:R-:W-:Y:S01]  /*40c0*/  LOP3.LUT R121, R122, 0xffff, RZ, 0xc0, !PT ;  /* 0x0000ffff7a797812 */ /* 0x000fe200078ec0ff */
[--C-:B------:R-:W-:Y:S01]  /*40d0*/  FFMA.FTZ R122, R6, UR11, -R118.reuse ;  /* 0x0000000b067a7c23 */ /* 0x100fe20008010876 */
[----:B------:R-:W-:Y:S01]  /*40e0*/  @!P4 FSEL R19, R19, -INF , !P5 ;  /* 0xff8000001313c808 */ /* 0x000fe20006800000 */
[----:B------:R-:W1:Y:S01]  /*40f0*/  MUFU.EX2 R120, R120 ;  /* 0x0000007800787308 */ /* 0x000e620000000800 */
[----:B------:R-:W-:Y:S01]  /*4100*/  ISETP.LE.U32.AND P5, PT, R121, UR10, PT ;  /* 0x0000000a79007c0c */ /* 0x000fe2000bfa3070 */
[----:B------:R-:W-:Y:S01]  /*4110*/  FFMA.FTZ R121, R7, UR11, -R118 ;  /* 0x0000000b07797c23 */ /* 0x000fe20008010876 */
[----:B------:R-:W-:Y:S07]  /*4120*/  SHF.R.U32.HI R124, RZ, 0x18, R124 ;  /* 0x00000018ff7c7819 */ /* 0x000fee000001167c */
[----:B------:R-:W3:Y:S01]  /*4130*/  MUFU.EX2 R122, R122 ;  /* 0x0000007a007a7308 */ /* 0x000ee20000000800 */
[----:B------:R-:W-:Y:S02]  /*4140*/  LOP3.LUT R128, R196, UR24, R127, 0x96, !PT ;  /* 0x00000018c4807c12 */ /* 0x000fe4000f8e967f */
[----:B------:R-:W-:Y:S07]  /*4150*/  ISETP.LE.U32.AND P4, PT, R124, UR10, PT ;  /* 0x0000000a7c007c0c */ /* 0x000fee000bf83070 */
[----:B------:R-:W4:Y:S01]  /*4160*/  MUFU.EX2 R121, R121 ;  /* 0x0000007900797308 */ /* 0x000f220000000800 */
[----:B------:R-:W-:Y:S01]  /*4170*/  PRMT R196, R198, 0x7770, RZ ;  /* 0x00007770c6c47816 */ /* 0x000fe200000000ff */
[----:B------:R-:W-:Y:S01]  /*4180*/  IMAD.WIDE.U32 R128, R128, -0x2daee0ad, RZ ;  /* 0xd2511f5380807825 */ /* 0x000fe200078e00ff */
[C---:B------:R-:W-:Y:S07]  /*4190*/  PRMT R127, R198.reuse, 0x7772, RZ ;  /* 0x00007772c67f7816 */ /* 0x040fee00000000ff */
[----:B------:R4:W4:Y:S01]  /*41a0*/  MUFU.EX2 R124, R197 ;  /* 0x000000c5007c7308 */ /* 0x0009220000000800 */
[----:B------:R-:W-:Y:S01]  /*41b0*/  PRMT R126, R198, 0x7771, RZ ;  /* 0x00007771c67e7816 */ /* 0x000fe200000000ff */
[----:B-1----:R-:W-:Y:S01]  /*41c0*/  @!P3 FADD.FTZ R120, -R120, -RZ ;  /* 0x800000ff7878b221 */ /* 0x002fe20000010100 */
[----:B------:R-:W-:Y:S01]  /*41d0*/  PRMT R125, R198, 0x7773, RZ ;  /* 0x00007773c67d7816 */ /* 0x000fe200000000ff */
[----:B------:R-:W-:Y:S01]  /*41e0*/  FFMA.FTZ R198, R9, UR11, -R119 ;  /* 0x0000000b09c67c23 */ /* 0x000fe20008010877 */
[----:B------:R-:W-:Y:S01]  /*41f0*/  ISETP.LE.U32.AND P3, PT, R196, UR10, PT ;  /* 0x0000000ac4007c0c */ /* 0x000fe2000bf63070 */
[----:B---3--:R-:W-:Y:S01]  /*4200*/  @!P6 FADD.FTZ R122, -R122, -RZ ;  /* 0x800000ff7a7ae221 */ /* 0x008fe20000010100 */
[----:B------:R-:W-:Y:S01]  /*4210*/  ISETP.GT.U32.AND P6, PT, R127, UR10, PT ;  /* 0x0000000a7f007c0c */ /* 0x000fe2000bfc4070 */
[----:B------:R-:W-:Y:S02]  /*4220*/  @!P5 FADD.FTZ R123, -R123, -RZ ;  /* 0x800000ff7b7bd221 */ /* 0x000fe40000010100 */
[----:B------:R-:W1:Y:S01]  /*4230*/  MUFU.EX2 R127, R198 ;  /* 0x000000c6007f7308 */ /* 0x000e620000000800 */
[----:B------:R-:W-:Y:S01]  /*4240*/  ISETP.GT.U32.AND P5, PT, R126, UR10, PT ;  /* 0x0000000a7e007c0c */ /* 0x000fe2000bfa4070 */
[--C-:B------:R-:W-:Y:S01]  /*4250*/  FFMA.FTZ R196, R10, UR11, -R118.reuse ;  /* 0x0000000b0ac47c23 */ /* 0x100fe20008010876 */
[--C-:B------:R-:W-:Y:S01]  /*4260*/  LOP3.LUT R131, R130, UR13, R129.reuse, 0x96, !PT ;  /* 0x0000000d82837c12 */ /* 0x100fe2000f8e9681 */
[----:B----4-:R-:W-:Y:S01]  /*4270*/  @!P4 FADD.FTZ R121, -R121, -RZ ;  /* 0x800000ff7979c221 */ /* 0x010fe20000010100 */
[----:B------:R-:W-:Y:S01]  /*4280*/  FFMA.FTZ R197, R11, UR11, -R118 ;  /* 0x0000000b0bc57c23 */ /* 0x000fe20008010876 */
[----:B------:R-:W-:Y:S02]  /*4290*/  ISETP.GT.U32.AND P4, PT, R125, UR10, PT ;  /* 0x0000000a7d007c0c */ /* 0x000fe4000bf84070 */
[C---:B------:R-:W-:Y:S01]  /*42a0*/  LOP3.LUT R130, R131.reuse, 0xff, RZ, 0xc0, !PT ;  /* 0x000000ff83827812 */ /* 0x040fe200078ec0ff */
[----:B------:R-:W-:Y:S01]  /*42b0*/  @!P3 FADD.FTZ R124, -R124, -RZ ;  /* 0x800000ff7c7cb221 */ /* 0x000fe20000010100 */
[C---:B------:R-:W-:Y:S01]  /*42c0*/  PRMT R129, R131.reuse, 0x7632, R129 ;  /* 0x0000763283817816 */ /* 0x040fe20000000081 */
[----:B------:R-:W3:Y:S01]  /*42d0*/  MUFU.EX2 R125, R196 ;  /* 0x000000c4007d7308 */ /* 0x000ee20000000800 */
[----:B------:R-:W-:Y:S02]  /*42e0*/  LOP3.LUT R126, R131, 0xffff, RZ, 0xc0, !PT ;  /* 0x0000ffff837e7812 */ /* 0x000fe400078ec0ff */
[----:B------:R-:W-:Y:S01]  /*42f0*/  ISETP.LE.U32.AND P3, PT, R130, UR10, PT ;  /* 0x0000000a82007c0c */ /* 0x000fe2000bf63070 */
[----:B-1----:R-:W-:Y:S01]  /*4300*/  @P5 FADD.FTZ R127, -R127, -RZ ;  /* 0x800000ff7f7f5221 */ /* 0x002fe20000010100 */
[----:B------:R-:W-:Y:S02]  /*4310*/  LOP3.LUT R129, R129, 0xff, RZ, 0xc0, !PT ;  /* 0x000000ff81817812 */ /* 0x000fe400078ec0ff */
[----:B------:R-:W-:Y:S03]  /*4320*/  SHF.R.U32.HI R130, RZ, 0x8, R126 ;  /* 0x00000008ff827819 */ /* 0x000fe6000001167e */
[----:B------:R-:W1:Y:S01]  /*4330*/  MUFU.EX2 R126, R197 ;  /* 0x000000c5007e7308 */ /* 0x000e620000000800 */
[----:B------:R-:W-:Y:S02]  /*4340*/  ISETP.LE.U32.AND P5, PT, R129, UR10, PT ;  /* 0x0000000a81007c0c */ /* 0x000fe4000bfa3070 */
[----:B------:R-:W-:Y:S07]  /*4350*/  LOP3.LUT R130, R130, 0xffff, RZ, 0xc0, !PT ;  /* 0x0000ffff82827812 */ /* 0x000fee00078ec0ff */
[----:B------:R-:W4:Y:S01]  /*4360*/  MUFU.EX2 R197, R201 ;  /* 0x000000c900c57308 */ /* 0x000f220000000800 */
[----:B------:R-:W-:Y:S01]  /*4370*/  PRMT R198, R128, 0x7772, RZ ;  /* 0x0000777280c67816 */ /* 0x000fe200000000ff */
[----:B---3--:R-:W-:Y:S01]  /*4380*/  @P6 FADD.FTZ R125, -R125, -RZ ;  /* 0x800000ff7d7d6221 */ /* 0x008fe20000010100 */
[--C-:B------:R-:W-:Y:S07]  /*4390*/  FFMA.FTZ R196, R15, UR11, -R118.reuse ;  /* 0x0000000b0fc47c23 */ /* 0x100fee0008010876 */
[----:B------:R-:W3:Y:S01]  /*43a0*/  MUFU.EX2 R129, R202 ;  /* 0x000000ca00817308 */ /* 0x000ee20000000800 */
[----:B------:R-:W-:Y:S02]  /*43b0*/  ISETP.LE.U32.AND P6, PT, R130, UR10, PT ;  /* 0x0000000a82007c0c */ /* 0x000fe4000bfc3070 */
[----:B------:R-:W-:Y:S07]  /*43c0*/  SHF.R.U32.HI R131, RZ, 0x18, R131 ;  /* 0x00000018ff837819 */ /* 0x000fee0000011683 */
[----:B------:R-:W3:Y:S01]  /*43d0*/  MUFU.EX2 R130, R203 ;  /* 0x000000cb00827308 */ /* 0x000ee20000000800 */
[----:B------:R-:W-:Y:S01]  /*43e0*/  F2FP.RELU.BF16.F32.PACK_AB R207, R121, R122 ;  /* 0x0000007a79cf723e */ /* 0x000fe200000018ff */
[----:B-1----:R-:W-:Y:S01]  /*43f0*/  @P4 FADD.FTZ R126, -R126, -RZ ;  /* 0x800000ff7e7e4221 */ /* 0x002fe20000010100 */
[----:B------:R-:W-:Y:S07]  /*4400*/  F2FP.RELU.BF16.F32.PACK_AB R205, R123, R120 ;  /* 0x000000787bcd723e */ /* 0x000fee00000018ff */
[----:B------:R-:W1:Y:S01]  /*4410*/  MUFU.EX2 R196, R196 ;  /* 0x000000c400c47308 */ /* 0x000e620000000800 */
[----:B------:R-:W-:Y:S01]  /*4420*/  ISETP.LE.U32.AND P4, PT, R131, UR10, PT ;  /* 0x0000000a83007c0c */ /* 0x000fe2000bf83070 */
[----:B----4-:R-:W-:Y:S01]  /*4430*/  @!P5 FADD.FTZ R197, -R197, -RZ ;  /* 0x800000ffc5c5d221 */ /* 0x010fe20000010100 */
[----:B------:R-:W-:Y:S02]  /*4440*/  ISETP.GT.U32.AND P5, PT, R198, UR10, PT ;  /* 0x0000000ac6007c0c */ /* 0x000fe4000bfa4070 */
[----:B------:R-:W-:Y:S01]  /*4450*/  F2FP.RELU.BF16.F32.PACK_AB R204, R127, R124 ;  /* 0x0000007c7fcc723e */ /* 0x000fe200000018ff */
[----:B---3--:R-:W-:Y:S01]  /*4460*/  @!P3 FADD.FTZ R129, -R129, -RZ ;  /* 0x800000ff8181b221 */ /* 0x008fe20000010100 */
[----:B------:R-:W-:Y:S01]  /*4470*/  PRMT R200, R128, 0x7770, RZ ;  /* 0x0000777080c87816 */ /* 0x000fe200000000ff */
[--C-:B------:R-:W-:Y:S01]  /*4480*/  FFMA.FTZ R202, R18, UR11, -R118.reuse ;  /* 0x0000000b12ca7c23 */ /* 0x100fe20008010876 */
[----:B------:R-:W-:Y:S01]  /*4490*/  PRMT R199, R128, 0x7771, RZ ;  /* 0x0000777180c77816 */ /* 0x000fe200000000ff */
[----:B------:R-:W-:Y:S01]  /*44a0*/  FFMA.FTZ R118, R19, UR11, -R118 ;  /* 0x0000000b13767c23 */ /* 0x000fe20008010876 */
[----:B------:R-:W-:Y:S01]  /*44b0*/  ISETP.LE.U32.AND P3, PT, R200, UR10, PT ;  /* 0x0000000ac8007c0c */ /* 0x000fe2000bf63070 */
[--C-:B------:R-:W-:Y:S01]  /*44c0*/  FFMA.FTZ R200, R16, UR11, -R119.reuse ;  /* 0x0000000b10c87c23 */ /* 0x100fe20008010877 */
[----:B------:R-:W-:Y:S01]  /*44d0*/  FFMA.FTZ R119, R17, UR11, -R119 ;  /* 0x0000000b11777c23 */ /* 0x000fe20008010877 */
[----:B------:R-:W-:Y:S01]  /*44e0*/  @!P6 FADD.FTZ R130, -R130, -RZ ;  /* 0x800000ff8282e221 */ /* 0x000fe20000010100 */
[----:B------:R-:W-:Y:S01]  /*44f0*/  PRMT R128, R128, 0x7773, RZ ;  /* 0x0000777380807816 */ /* 0x000fe200000000ff */
[----:B-1----:R-:W-:Y:S01]  /*4500*/  @!P4 FADD.FTZ R196, -R196, -RZ ;  /* 0x800000ffc4c4c221 */ /* 0x002fe20000010100 */
[----:B------:R-:W-:Y:S01]  /*4510*/  ISETP.GT.U32.AND P6, PT, R199, UR10, PT ;  /* 0x0000000ac7007c0c */ /* 0x000fe2000bfc4070 */
[----:B------:R-:W1:Y:S01]  /*4520*/  MUFU.EX2 R201, R119 ;  /* 0x0000007700c97308 */ /* 0x000e620000000800 */
[----:B------:R-:W-:Y:S02]  /*4530*/  ISETP.GT.U32.AND P4, PT, R128, UR10, PT ;  /* 0x0000000a80007c0c */ /* 0x000fe4000bf84070 */
[----:B------:R-:W-:Y:S07]  /*4540*/  F2FP.RELU.BF16.F32.PACK_AB R208, R126, R125 ;  /* 0x0000007d7ed0723e */ /* 0x000fee00000018ff */
[----:B------:R-:W3:Y:S01]  /*4550*/  MUFU.EX2 R199, R118 ;  /* 0x0000007600c77308 */ /* 0x000ee20000000800 */
[----:B------:R-:W-:Y:S02]  /*4560*/  F2FP.RELU.BF16.F32.PACK_AB R209, R130, R129 ;  /* 0x0000008182d1723e */ /* 0x000fe400000018ff */
[----:B------:R-:W-:Y:S07]  /*4570*/  SEL R228, R4, 0xffffffe0, !P1 ;  /* 0xffffffe004e47807 */ /* 0x000fee0004800000 */
[----:B------:R-:W4:Y:S10]  /*4580*/  MUFU.EX2 R200, R200 ;  /* 0x000000c800c87308 */ /* 0x000f340000000800 */
[----:B------:R-:W4:Y:S01]  /*4590*/  MUFU.EX2 R202, R202 ;  /* 0x000000ca00ca7308 */ /* 0x000f220000000800 */
[----:B------:R-:W-:Y:S02]  /*45a0*/  IMAD.IADD R226, R228, 0x1, R227 ;  /* 0x00000001e4e27824 */ /* 0x000fe400078e02e3 */
[----:B-1----:R-:W-:Y:S01]  /*45b0*/  @P6 FADD.FTZ R201, -R201, -RZ ;  /* 0x800000ffc9c96221 */ /* 0x002fe20000010100 */
[----:B------:R-:W-:Y:S01]  /*45c0*/  LEA R119, R0, UR4, 0x1 ;  /* 0x0000000400777c11 */ /* 0x000fe2000f8e08ff */
[----:B------:R-:W-:Y:S01]  /*45d0*/  IMAD.IADD R224, R228, 0x1, R225 ;  /* 0x00000001e4e07824 */ /* 0x000fe200078e02e1 */
[----:B------:R-:W-:Y:S01]  /*45e0*/  FSETP.GE.FTZ.AND P6, PT, R120, RZ, PT ;  /* 0x000000ff7800720b */ /* 0x000fe20003fd6000 */
[----:B---3--:R-:W-:Y:S01]  /*45f0*/  @P4 FADD.FTZ R199, -R199, -RZ ;  /* 0x800000ffc7c74221 */ /* 0x008fe20000010100 */
[----:B------:R-:W-:Y:S01]  /*4600*/  FSETP.GE.FTZ.AND P4, PT, R124, RZ, PT ;  /* 0x000000ff7c00720b */ /* 0x000fe20003f96000 */
[C---:B------:R-:W-:Y:S02]  /*4610*/  IMAD.IADD R118, R119.reuse, 0x1, R228 ;  /* 0x0000000177767824 */ /* 0x040fe400078e02e4 */
[----:B----4-:R-:W-:Y:S01]  /*4620*/  @!P3 FADD.FTZ R200, -R200, -RZ ;  /* 0x800000ffc8c8b221 */ /* 0x010fe20000010100 */
[----:B------:R-:W-:Y:S02]  /*4630*/  IMAD.IADD R117, R119, 0x1, R230 ;  /* 0x0000000177757824 */ /* 0x000fe400078e02e6 */
[----:B------:R-:W-:Y:S02]  /*4640*/  @P5 FADD.FTZ R202, -R202, -RZ ;  /* 0x800000ffcaca5221 */ /* 0x000fe40000010100 */
[----:B------:R-:W-:Y:S01]  /*4650*/  F2FP.RELU.BF16.F32.PACK_AB R206, R201, R200 ;  /* 0x000000c8c9ce723e */ /* 0x000fe200000018ff */
[----:B------:R-:W-:Y:S01]  /*4660*/  IMAD.IADD R116, R228, 0x1, R117 ;  /* 0x00000001e4747824 */ /* 0x000fe200078e0275 */
[----:B------:R-:W-:Y:S02]  /*4670*/  FSETP.GE.FTZ.AND P5, PT, R123, RZ, PT ;  /* 0x000000ff7b00720b */ /* 0x000fe40003fb6000 */
[----:B--2---:R-:W-:Y:S05]  /*4680*/  LEA R198, R88, UR4, 0x1 ;  /* 0x0000000458c67c11 */ /* 0x004fea000f8e08ff */
[C---:B------:R-:W-:Y:S01]  /*4690*/  IMAD.IADD R131, R198.reuse, 0x1, R210 ;  /* 0x00000001c6837824 */ /* 0x040fe200078e02d2 */
[----:B------:R1:W-:Y:S01]  /*46a0*/  STS [R198+0x2a000], R205 ;  /* 0x02a000cdc6007388 */ /* 0x0003e20000000800 */
[C---:B------:R-:W-:Y:S02]  /*46b0*/  VIADD R203, R198.reuse, 0x2a000 ;  /* 0x0002a000c6cb7836 */ /* 0x040fe40000000000 */
[----:B------:R-:W-:Y:S02]  /*46c0*/  VIADD R128, R198, 0x2a020 ;  /* 0x0002a020c6807836 */ /* 0x000fe40000000000 */
[----:B------:R-:W-:Y:S01]  /*46d0*/  STS [R198+0x2a400], R207 ;  /* 0x02a400cfc6007388 */ /* 0x000fe20000000800 */
[----:B------:R-:W-:Y:S04]  /*46e0*/  @P2 VIADD R128, R203, 0xffffffe0 ;  /* 0xffffffe0cb802836 */ /* 0x000fe80000000000 */
[----:B------:R2:W-:Y:S01]  /*46f0*/  STS [R131+0x2a000], R204 ;  /* 0x02a000cc83007388 */ /* 0x0005e20000000800 */
[----:B------:R-:W-:Y:S04]  /*4700*/  IMAD.IADD R203, R210, 0x1, R128 ;  /* 0x00000001d2cb7824 */ /* 0x000fe800078e0280 */
[----:B------:R-:W-:Y:S05]  /*4710*/  STS [R131+0x2a400], R208 ;  /* 0x02a400d083007388 */ /* 0x000fea0000000800 */
[----:B------:R-:W-:Y:S01]  /*4720*/  STS [R128], R209 ;  /* 0x000000d180007388 */ /* 0x000fe20000000800 */
[----:B-1----:R-:W-:Y:S05]  /*4730*/  F2FP.RELU.BF16.F32.PACK_AB R205, R196, R197 ;  /* 0x000000c5c4cd723e */ /* 0x002fea00000018ff */
[----:B------:R1:W-:Y:S01]  /*4740*/  STS [R128+0x400], R205 ;  /* 0x000400cd80007388 */ /* 0x0003e20000000800 */
[----:B--2---:R-:W-:Y:S04]  /*4750*/  F2FP.RELU.BF16.F32.PACK_AB R204, R199, R202 ;  /* 0x000000cac7cc723e */ /* 0x004fe800000018ff */
[----:B------:R-:W-:Y:S05]  /*4760*/  STS [R203], R206 ;  /* 0x000000cecb007388 */ /* 0x000fea0000000800 */
        /* <DEDUP_REMOVED lines=11> */
[----:B------:R-:W-:Y:S02]  /*4820*/  LEA.HI.X R207, R237, R205, RZ, 0x2, P3 ;  /* 0x000000cdedcf7211 */ /* 0x000fe400018f14ff */
[----:B------:R-:W-:Y:S02]  /*4830*/  FSETP.GE.FTZ.AND P3, PT, R127, RZ, PT ;  /* 0x000000ff7f00720b */ /* 0x000fe40003f76000 */
[----:B------:R-:W-:Y:S05]  /*4840*/  LDSM.16.M88.4 R112, [R225+0x22000] ;  /* 0x02200000e170783b */ /* 0x000fea0000000200 */
[----:B------:R-:W2:Y:S01]  /*4850*/  LDG.E R204, desc[UR36][R206.64] ;  /* 0x00000024cecc7981 */ /* 0x000ea2000c1e1900 */
[C---:B---3--:R-:W-:Y:S08]  /*4860*/  HMMA.16816.F32.BF16 R4, R84.reuse, R88, RZ ;  /* 0x000000585404723c */ /* 0x048ff000000418ff */
[C---:B------:R-:W-:Y:S01]  /*4870*/  HMMA.16816.F32.BF16 R8, R84.reuse, R90, RZ ;  /* 0x0000005a5408723c */ /* 0x040fe200000418ff */
[----:B------:R-:W3:Y:S07]  /*4880*/  LDSM.16.M88.4 R88, [R117+0x10000] ;  /* 0x010000007558783b */ /* 0x000eee0000000200 */
[C---:B----4-:R-:W-:Y:S01]  /*4890*/  HMMA.16816.F32.BF16 R12, R84.reuse, R92, RZ ;  /* 0x0000005c540c723c */ /* 0x050fe200000418ff */
[----:B------:R4:W5:Y:S07]  /*48a0*/  LDG.E R206, desc[UR36][R206.64+0x20] ;  /* 0x00002024cece7981 */ /* 0x00096e000c1e1900 */
        /* <DEDUP_REMOVED lines=10> */
[C---:B---3--:R-:W-:Y:S08]  /*4950*/  HMMA.16816.F32.BF16 R4, R88.reuse, R108, R4 ;  /* 0x0000006c5804723c */ /* 0x048ff00000041804 */
[C---:B------:R-:W-:Y:S01]  /*4960*/  HMMA.16816.F32.BF16 R8, R88.reuse, R110, R8 ;  /* 0x0000006e5808723c */ /* 0x040fe20000041808 */
[----:B------:R-:W3:Y:S07]  /*4970*/  LDSM.16.M88.4 R108, [R227+0x22000] ;  /* 0x02200000e36c783b */ /* 0x000eee0000000200 */
[C---:B----4-:R-:W-:Y:S08]  /*4980*/  HMMA.16816.F32.BF16 R12, R88.reuse, R84, R12 ;  /* 0x00000054580c723c */ /* 0x050ff0000004180c */
[----:B------:R-:W-:Y:S01]  /*4990*/  HMMA.16816.F32.BF16 R16, R88, R86, R16 ;  /* 0x000000565810723c */ /* 0x000fe20000041810 */
        /* <DEDUP_REMOVED lines=73> */
[C---:B------:R-:W-:Y:S08]  /*4e30*/  HMMA.16816.F32.BF16 R8, R104.reuse, R110, R8 ;  /* 0x0000006e6808723c */ /* 0x040ff00000041808 */
[C---:B-1----:R-:W-:Y:S08]  /*4e40*/  HMMA.16816.F32.BF16 R12, R104.reuse, R88, R12 ;  /* 0x00000058680c723c */ /* 0x042ff0000004180c */
[----:B------:R-:W-:Y:S01]  /*4e50*/  HMMA.16816.F32.BF16 R16, R104, R90, R16 ;  /* 0x0000005a6810723c */ /* 0x000fe20000041810 */
[----:B------:R-:W1:Y:S07]  /*4e60*/  LDSM.16.M88.4 R88, [R224+0x26800] ;  /* 0x02680000e058783b */ /* 0x000e6e0000000200 */
[C---:B---3--:R-:W-:Y:S08]  /*4e70*/  HMMA.16816.F32.BF16 R4, R92.reuse, R100, R4 ;  /* 0x000000645c04723c */ /* 0x048ff00000041804 */
[C---:B------:R-:W-:Y:S08]  /*4e80*/  HMMA.16816.F32.BF16 R8, R92.reuse, R102, R8 ;  /* 0x000000665c08723c */ /* 0x040ff00000041808 */
[C---:B--2---:R-:W-:Y:S03]  /*4e90*/  HMMA.16816.F32.BF16 R12, R92.reuse, R84, R12 ;  /* 0x000000545c0c723c */ /* 0x044fe6000004180c */
[----:B------:R-:W-:Y:S02]  /*4ea0*/  LOP3.LUT R85, R219, 0x20, RZ, 0xc0, !PT ;  /* 0x00000020db557812 */ /* 0x000fe400078ec0ff */
[----:B------:R-:W-:Y:S03]  /*4eb0*/  SHF.R.U32.HI R84, RZ, 0x3, R220 ;  /* 0x00000003ff547819 */ /* 0x000fe600000116dc */
[----:B------:R-:W-:Y:S03]  /*4ec0*/  HMMA.16816.F32.BF16 R16, R92, R86, R16 ;  /* 0x000000565c10723c */ /* 0x000fe60000041810 */
[----:B------:R-:W-:Y:S05]  /*4ed0*/  LOP3.LUT R84, R85, 0x18, R84, 0xf8, !PT ;  /* 0x0000001855547812 */ /* 0x000fea00078ef854 */
[C---:B------:R-:W-:Y:S08]  /*4ee0*/  HMMA.16816.F32.BF16 R4, R96.reuse, R112, R4 ;  /* 0x000000706004723c */ /* 0x040ff00000041804 */
[C---:B------:R-:W-:Y:S08]  /*4ef0*/  HMMA.16816.F32.BF16 R8, R96.reuse, R114, R8 ;  /* 0x000000726008723c */ /* 0x040ff00000041808 */
[C---:B-1----:R-:W-:Y:S03]  /*4f00*/  HMMA.16816.F32.BF16 R12, R96.reuse, R88, R12 ;  /* 0x00000058600c723c */ /* 0x042fe6000004180c */
[C---:B------:R-:W-:Y:S01]  /*4f10*/  FADD.FTZ R203, -R204.reuse, R5 ;  /* 0x00000005cccb7221 */ /* 0x040fe20000010100 */
[C---:B------:R-:W-:Y:S04]  /*4f20*/  FADD.FTZ R119, -R204.reuse, R4 ;  /* 0x00000004cc777221 */ /* 0x040fe80000010100 */
[-C--:B------:R-:W-:Y:S01]  /*4f30*/  FSEL R118, R203, R204.reuse, P5 ;  /* 0x000000cccb767208 */ /* 0x080fe20002800000 */
[----:B------:R-:W-:Y:S03]  /*4f40*/  HMMA.16816.F32.BF16 R16, R96, R90, R16 ;  /* 0x0000005a6010723c */ /* 0x000fe60000041810 */
[----:B------:R-:W-:Y:S01]  /*4f50*/  FSEL R119, R119, R204, P6 ;  /* 0x000000cc77777208 */ /* 0x000fe20003000000 */
[----:B------:R-:W-:Y:S01]  /*4f60*/  FADD.FTZ R207, -R204, R9 ;  /* 0x00000009cccf7221 */ /* 0x000fe20000010100 */
[----:B------:R-:W-:Y:S01]  /*4f70*/  FSETP.GE.FTZ.AND P5, PT, R130, RZ, PT ;  /* 0x000000ff8200720b */ /* 0x000fe20003fb6000 */
[----:B------:R-:W-:Y:S01]  /*4f80*/  FADD.FTZ R205, -R204, R8 ;  /* 0x00000008cccd7221 */ /* 0x000fe20000010100 */
[----:B------:R-:W-:Y:S01]  /*4f90*/  FMUL.FTZ R118, R123, R118 ;  /* 0x000000767b767220 */ /* 0x000fe20000410000 */
[----:B------:R-:W-:Y:S01]  /*4fa0*/  FMUL.FTZ R119, R120, R119 ;  /* 0x0000007778777220 */ /* 0x000fe20000410000 */
[-C--:B------:R-:W-:Y:S01]  /*4fb0*/  FSEL R208, R207, R204.reuse, P3 ;  /* 0x000000cccfd07208 */ /* 0x080fe20001800000 */
[C---:B------:R-:W-:Y:S01]  /*4fc0*/  FADD.FTZ R123, -R204.reuse, R12 ;  /* 0x0000000ccc7b7221 */ /* 0x040fe20000010100 */
[----:B------:R-:W-:Y:S02]  /*4fd0*/  FSETP.GE.FTZ.AND P3, PT, R201, RZ, PT ;  /* 0x000000ffc900720b */ /* 0x000fe40003f76000 */
[----:B------:R-:W-:Y:S01]  /*4fe0*/  FSEL R205, R205, R204, P4 ;  /* 0x000000cccdcd7208 */ /* 0x000fe20002000000 */
[----:B------:R-:W-:Y:S01]  /*4ff0*/  FMUL.FTZ R208, R127, R208 ;  /* 0x000000d07fd07220 */ /* 0x000fe20000410000 */
[----:B------:R-:W-:Y:S01]  /*5000*/  FSETP.GE.FTZ.AND P4, PT, R129, RZ, PT ;  /* 0x000000ff8100720b */ /* 0x000fe20003f96000 */
[----:B------:R-:W-:Y:S01]  /*5010*/  FADD.FTZ R127, -R204, R13 ;  /* 0x0000000dcc7f7221 */ /* 0x000fe20000010100 */
[----:B------:R-:W-:Y:S01]  /*5020*/  F2FP.BF16.F32.PACK_AB R119, R118, R119 ;  /* 0x000000777677723e */ /* 0x000fe200000010ff */
[----:B------:R-:W-:Y:S01]  /*5030*/  FMUL.FTZ R205, R124, R205 ;  /* 0x000000cd7ccd7220 */ /* 0x000fe20000410000 */
[-C--:B------:R-:W-:Y:S01]  /*5040*/  FSEL R120, R123, R204.reuse, P4 ;  /* 0x000000cc7b787208 */ /* 0x080fe20002000000 */
[----:B------:R-:W-:Y:S01]  /*5050*/  FADD.FTZ R123, -R204, R16 ;  /* 0x00000010cc7b7221 */ /* 0x000fe20000010100 */
[----:B------:R-:W-:Y:S02]  /*5060*/  FSEL R127, R127, R204, P5 ;  /* 0x000000cc7f7f7208 */ /* 0x000fe40002800000 */
[----:B------:R-:W-:Y:S01]  /*5070*/  FSETP.GE.FTZ.AND P4, PT, R200, RZ, PT ;  /* 0x000000ffc800720b */ /* 0x000fe20003f96000 */
[----:B------:R-:W-:Y:S01]  /*5080*/  FMUL.FTZ R120, R129, R120 ;  /* 0x0000007881787220 */ /* 0x000fe20000410000 */
[----:B------:R-:W-:Y:S01]  /*5090*/  F2FP.BF16.F32.PACK_AB R208, R208, R205 ;  /* 0x000000cdd0d0723e */ /* 0x000fe200000010ff */
[----:B------:R-:W-:Y:S01]  /*50a0*/  FMUL.FTZ R127, R130, R127 ;  /* 0x0000007f827f7220 */ /* 0x000fe20000410000 */
[----:B------:R-:W-:Y:S01]  /*50b0*/  FSEL R123, R123, R204, P4 ;  /* 0x000000cc7b7b7208 */ /* 0x000fe20002000000 */
[----:B------:R-:W-:Y:S03]  /*50c0*/  @P3 FADD.FTZ R204, -R204, R17 ;  /* 0x00000011cccc3221 */ /* 0x000fe60000010100 */
[----:B------:R-:W-:Y:S01]  /*50d0*/  F2FP.BF16.F32.PACK_AB R127, R127, R120 ;  /* 0x000000787f7f723e */ /* 0x000fe200000010ff */
[----:B------:R-:W-:Y:S01]  /*50e0*/  FMUL.FTZ R123, R200, R123 ;  /* 0x0000007bc87b7220 */ /* 0x000fe20000410000 */
[----:B------:R-:W-:Y:S01]  /*50f0*/  FMUL.FTZ R204, R201, R204 ;  /* 0x000000ccc9cc7220 */ /* 0x000fe20000410000 */
        /* <DEDUP_REMOVED lines=28> */
.L_x_1063:
[C---:B-----5:R-:W-:Y:S01]  /*52c0*/  FADD.FTZ R7, -R206.reuse, R7 ;  /* 0x00000007ce077221 */ /* 0x060fe20000010100 */
[----:B------:R-:W-:Y:S01]  /*52d0*/  FSETP.GE.FTZ.AND P3, PT, R121, RZ, PT ;  /* 0x000000ff7900720b */ /* 0x000fe20003f76000 */
[----:B------:R-:W-:Y:S01]  /*52e0*/  FADD.FTZ R5, -R206, R6 ;  /* 0x00000006ce057221 */ /* 0x000fe20000010100 */
[----:B------:R-:W-:Y:S01]  /*52f0*/  FSETP.GE.FTZ.AND P4, PT, R122, RZ, PT ;  /* 0x000000ff7a00720b */ /* 0x000fe20003f96000 */
[C---:B------:R-:W-:Y:S01]  /*5300*/  FADD.FTZ R11, -R206.reuse, R11 ;  /* 0x0000000bce0b7221 */ /* 0x040fe20000010100 */
[-C--:B------:R-:W-:Y:S01]  /*5310*/  FSEL R4, R7, R206.reuse, P3 ;  /* 0x000000ce07047208 */ /* 0x080fe20001800000 */
[----:B-1----:R-:W-:Y:S01]  /*5320*/  FADD.FTZ R9, -R206, R10 ;  /* 0x0000000ace097221 */ /* 0x002fe20000010100 */
[----:B------:R-:W-:Y:S01]  /*5330*/  FSETP.GE.FTZ.AND P3, PT, R126, RZ, PT ;  /* 0x000000ff7e00720b */ /* 0x000fe20003f76000 */
[C---:B------:R-:W-:Y:S01]  /*5340*/  FADD.FTZ R7, -R206.reuse, R14 ;  /* 0x0000000ece077221 */ /* 0x040fe20000010100 */
[----:B------:R-:W-:Y:S01]  /*5350*/  FSEL R5, R5, R206, P4 ;  /* 0x000000ce05057208 */ /* 0x000fe20002000000 */
[----:B------:R-:W-:Y:S01]  /*5360*/  FADD.FTZ R15, -R206, R15 ;  /* 0x0000000fce0f7221 */ /* 0x000fe20000010100 */
[----:B------:R-:W-:Y:S01]  /*5370*/  FSETP.GE.FTZ.AND P4, PT, R125, RZ, PT ;  /* 0x000000ff7d00720b */ /* 0x000fe20003f96000 */
[----:B------:R-:W-:Y:S01]  /*5380*/  FMUL.FTZ R4, R121, R4 ;  /* 0x0000000479047220 */ /* 0x000fe20000410000 */
[-C--:B------:R-:W-:Y:S01]  /*5390*/  FSEL R11, R11, R206.reuse, P3 ;  /* 0x000000ce0b0b7208 */ /* 0x080fe20001800000 */
[----:B------:R-:W-:Y:S01]  /*53a0*/  FMUL.FTZ R5, R122, R5 ;  /* 0x000000057a057220 */ /* 0x000fe20000410000 */
[----:B------:R-:W-:Y:S01]  /*53b0*/  FSETP.GE.FTZ.AND P3, PT, R199, RZ, PT ;  /* 0x000000ffc700720b */ /* 0x000fe20003f76000 */
[----:B------:R-:W-:Y:S01]  /*53c0*/  STS [R198+0x28000], R119 ;  /* 0x02800077c6007388 */ /* 0x000fe20000000800 */
[----:B------:R-:W-:Y:S01]  /*53d0*/  FSEL R6, R9, R206, P4 ;  /* 0x000000ce09067208 */ /* 0x000fe20002000000 */
[----:B------:R-:W-:Y:S01]  /*53e0*/  FMUL.FTZ R11, R126, R11 ;  /* 0x0000000b7e0b7220 */ /* 0x000fe20000410000 */
[----:B------:R-:W-:Y:S01]  /*53f0*/  FSETP.GE.FTZ.AND P5, PT, R197, RZ, PT ;  /* 0x000000ffc500720b */ /* 0x000fe20003fb6000 */
[----:B------:R-:W-:Y:S01]  /*5400*/  IMAD.IADD R88, R210, 0x1, R128 ;  /* 0x00000001d2587824 */ /* 0x000fe200078e0280 */
[----:B------:R-:W-:Y:S01]  /*5410*/  FSETP.GE.FTZ.AND P4, PT, R196, RZ, PT ;  /* 0x000000ffc400720b */ /* 0x000fe20003f96000 */
[----:B------:R-:W-:Y:S01]  /*5420*/  FMUL.FTZ R6, R125, R6 ;  /* 0x000000067d067220 */ /* 0x000fe20000410000 */
[-C--:B------:R-:W-:Y:S01]  /*5430*/  FSEL R8, R7, R206.reuse, P5 ;  /* 0x000000ce07087208 */ /* 0x080fe20002800000 */
[----:B------:R-:W-:Y:S01]  /*5440*/  FADD.FTZ R7, -R206, R18 ;  /* 0x00000012ce077221 */ /* 0x000fe20000010100 */
[----:B------:R-:W-:Y:S01]  /*5450*/  FSEL R15, R15, R206, P4 ;  /* 0x000000ce0f0f7208 */ /* 0x000fe20002000000 */
[----:B------:R-:W-:Y:S01]  /*5460*/  IMAD R121, R251, UR9, RZ ;  /* 0x00000009fb797c24 */ /* 0x000fe2000f8e02ff */
[----:B------:R-:W-:Y:S01]  /*5470*/  FSETP.GE.FTZ.AND P4, PT, R202, RZ, PT ;  /* 0x000000ffca00720b */ /* 0x000fe20003f96000 */
[----:B------:R-:W-:Y:S01]  /*5480*/  FMUL.FTZ R8, R197, R8 ;  /* 0x00000008c5087220 */ /* 0x000fe20000410000 */
[----:B------:R-:W-:Y:S01]  /*5490*/  F2FP.BF16.F32.PACK_AB R9, R4, R5 ;  /* 0x000000050409723e */ /* 0x000fe200000010ff */
[----:B------:R-:W-:Y:S01]  /*54a0*/  FMUL.FTZ R15, R196, R15 ;  /* 0x0000000fc40f7220 */ /* 0x000fe20000410000 */
[----:B------:R-:W-:Y:S01]  /*54b0*/  FSEL R7, R7, R206, P4 ;  /* 0x000000ce07077208 */ /* 0x000fe20002000000 */
[----:B------:R-:W-:Y:S01]  /*54c0*/  @P3 FADD.FTZ R206, -R206, R19 ;  /* 0x00000013cece3221 */ /* 0x000fe20000010100 */
[----:B------:R-:W-:Y:S01]  /*54d0*/  F2FP.BF16.F32.PACK_AB R6, R11, R6 ;  /* 0x000000060b06723e */ /* 0x000fe200000010ff */
[----:B------:R-:W-:Y:S01]  /*54e0*/  STS [R198+0x28400], R9 ;  /* 0x02840009c6007388 */ /* 0x000fe20000000800 */
[----:B------:R-:W-:Y:S01]  /*54f0*/  F2FP.BF16.F32.PACK_AB R15, R15, R8 ;  /* 0x000000080f0f723e */ /* 0x000fe200000010ff */
[----:B------:R-:W-:Y:S01]  /*5500*/  FMUL.FTZ R7, R202, R7 ;  /* 0x00000007ca077220 */ /* 0x000fe20000410000 */
[----:B------:R-:W-:Y:S01]  /*5510*/  FMUL.FTZ R206, R199, R206 ;  /* 0x000000cec7ce7220 */ /* 0x000fe20000410000 */
[----:B------:R-:W-:Y:S01]  /*5520*/  STS [R131+0x28000], R208 ;  /* 0x028000d083007388 */ /* 0x000fe20000000800 */
[----:B------:R-:W-:Y:S02]  /*5530*/  F2FP.BF16.F32.PACK_AB R85, R204, R123 ;  /* 0x0000007bcc55723e */ /* 0x000fe400000010ff */
[----:B------:R-:W-:Y:S01]  /*5540*/  LOP3.LUT R5, R2, 0x10, RZ, 0xc0, !PT ;  /* 0x0000001002057812 */ /* 0x000fe200078ec0ff */
[----:B------:R-:W-:Y:S01]  /*5550*/  STS [R131+0x28400], R6 ;  /* 0x0284000683007388 */ /* 0x000fe20000000800 */
[----:B------:R-:W-:Y:S02]  /*5560*/  F2FP.BF16.F32.PACK_AB R206, R206, R7 ;  /* 0x00000007cece723e */ /* 0x000fe400000010ff */
[----:B------:R-:W-:Y:S01]  /*5570*/  LOP3.LUT R4, R5, 0x8, R220, 0xf8, !PT ;  /* 0x0000000805047812 */ /* 0x000fe200078ef8dc */
[----:B------:R-:W-:Y:S01]  /*5580*/  STS [R128+-0x2000], R127 ;  /* 0xffe0007f80007388 */ /* 0x000fe20000000800 */
        /* <DEDUP_REMOVED lines=9> */
[----:B------:R-:W-:Y:S01]  /*5620*/  LEA R231, R4, UR4, 0x1 ;  /* 0x0000000404e77c11 */ /* 0x000fe2000f8e08ff */
[----:B------:R-:W-:Y:S02]  /*5630*/  BAR.SYNC.DEFER_BLOCKING 0x0 ;  /* 0x0000000000007b1d */ /* 0x000fe40000010000 */
[C---:B------:R-:W-:Y:S02]  /*5640*/  VIADD R12, R229.reuse, 0x2a000 ;  /* 0x0002a000e50c7836 */ /* 0x040fe40000000000 */
[----:B------:R-:W-:Y:S02]  /*5650*/  VIADD R120, R229, 0x2a040 ;  /* 0x0002a040e5787836 */ /* 0x000fe40000000000 */
[----:B------:R-:W-:Y:S01]  /*5660*/  @P0 VIADD R120, R12, 0xffffffc0 ;  /* 0xffffffc00c780836 */ /* 0x000fe20000000000 */
[----:B------:R-:W-:Y:S08]  /*5670*/  LDSM.16.MT88.4 R4, [R229+0x2a000] ;  /* 0x02a00000e504783b */ /* 0x000ff00000004200 */
[----:B------:R-:W1:Y:S08]  /*5680*/  LDSM.16.MT88.4 R8, [R231+0x10000] ;  /* 0x01000000e708783b */ /* 0x000e700000004200 */
[----:B------:R-:W2:Y:S08]  /*5690*/  LDSM.16.MT88.4 R12, [R120] ;  /* 0x00000000780c783b */ /* 0x000eb00000004200 */
[----:B------:R-:W3:Y:S08]  /*56a0*/  LDSM.16.MT88.4 R16, [R231+0x12000] ;  /* 0x01200000e710783b */ /* 0x000ef00000004200 */
[----:B------:R-:W4:Y:S08]  /*56b0*/  LDSM.16.MT88.4 R84, [R231+0x14000] ;  /* 0x01400000e754783b */ /* 0x000f300000004200 */
[----:B------:R-:W4:Y:S01]  /*56c0*/  LDSM.16.MT88.4 R88, [R231+0x16000] ;  /* 0x01600000e758783b */ /* 0x000f220000004200 */
        /* <DEDUP_REMOVED lines=49> */
[----:B------:R-:W3:Y:S07]  /*59e0*/  LDSM.16.MT88.4 R8, [R231+0x17800] ;  /* 0x01780000e708783b */ /* 0x000eee0000004200 */
        /* <DEDUP_REMOVED lines=64> */
.L_x_1064:
[----:B------:R-:W-:Y:S01]  /*5df0*/  LEA R233, R221, UR4, 0x1 ;  /* 0x00000004dde97c11 */ /* 0x000fe2000f8e08ff */
[----:B------:R-:W-:Y:S01]  /*5e00*/  LDSM.16.MT88.4 R16, [R231+0x18000] ;  /* 0x01800000e710783b */ /* 0x000fe20000004200 */
[----:B------:R-:W-:Y:S01]  /*5e10*/  PLOP3.LUT P5, PT, PT, PT, UP0, 0x80, 0x8 ;  /* 0x000000000008781c */ /* 0x000fe20003faf008 */
[----:B------:R-:W-:Y:S02]  /*5e20*/  @UP0 UIADD3 UR62, UP1, UPT, UR56, -0x100, URZ ;  /* 0xffffff00383e0890 */ /* 0x000fe4000ff3e0ff */
[----:B------:R-:W2:Y:S01]  /*5e30*/  LDSM.16.M88.4 R128, [R233+0x28000] ;  /* 0x02800000e980783b */ /* 0x000ea20000000200 */
[----:B------:R-:W-:Y:S01]  /*5e40*/  IMAD.IADD R104, R228, 0x1, R233 ;  /* 0x00000001e4687824 */ /* 0x000fe200078e02e9 */
        /* <DEDUP_REMOVED lines=113> */
[----:B------:R-:W-:Y:S02]  /*6560*/  @P5 LOP3.LUT R200, R2, 0x30, RZ, 0xc0, !PT ;  /* 0x0000003002c85812 */ /* 0x000fe400078ec0ff */
[C---:B------:R-:W-:Y:S02]  /*6570*/  LEA.HI.X.SX32 R213, R233.reuse, R205, 0x5, P3 ;  /* 0x000000cde9d57211 */ /* 0x040fe400018f2eff */
[----:B------:R-:W-:Y:S01]  /*6580*/  @P5 LOP3.LUT R237, R200, 0x7, R249, 0xf8, !PT ;  /* 0x00000007c8ed5812 */ /* 0x000fe200078ef8f9 */
[----:B------:R-:W-:Y:S04]  /*6590*/  IMAD.WIDE R206, R233, -0xc0, R212 ;  /* 0xffffff40e9ce7825 */ /* 0x000fe800078e02d4 */
[----:B------:R-:W-:Y:S01]  /*65a0*/  @P5 IMAD.WIDE.U32 R214, R237, R246, UR56 ;  /* 0x00000038edd65e25 */ /* 0x000fe2000f8e00f6 */
[C---:B------:R-:W-:Y:S01]  /*65b0*/  LEA R202, P3, R233.reuse, R206, 0x5 ;  /* 0x000000cee9ca7211 */ /* 0x040fe200078628ff */
[----:B------:R-:W-:Y:S01]  /*65c0*/  @UP0 UMOV UR56, UR62 ;  /* 0x0000003e00380c82 */ /* 0x000fe20008000000 */
[----:B------:R-:W-:Y:S01]  /*65d0*/  @UP0 UMOV UR57, UR43 ;  /* 0x0000002b00390c82 */ /* 0x000fe20008000000 */
[----:B------:R-:W-:Y:S01]  /*65e0*/  UISETP.GT.AND UP0, UPT, UR44, UR50, UPT ;  /* 0x000000322c00728c */ /* 0x000fe2000bf04270 */
[----:B------:R-:W5:Y:S01]  /*65f0*/  @P5 LDG.E R236, desc[UR36][R214.64+-0x100] ;  /* 0xffff0024d6ec5981 */ /* 0x000f62000c1e1900 */
[C---:B------:R-:W-:Y:S02]  /*6600*/  LEA.HI.X.SX32 R203, R233.reuse, R207, 0x5, P3 ;  /* 0x000000cfe9cb7211 */ /* 0x040fe400018f2eff */
[C---:B------:R-:W-:Y:S01]  /*6610*/  LEA R200, P3, R233.reuse, R202, 0x5 ;  /* 0x000000cae9c87211 */ /* 0x040fe200078628ff */
[----:B------:R1:W5:Y:S03]  /*6620*/  @P5 LDG.E R235, desc[UR36][R214.64+-0xe0] ;  /* 0xffff2024d6eb5981 */ /* 0x000366000c1e1900 */
[C---:B------:R-:W-:Y:S01]  /*6630*/  LEA.HI.X.SX32 R201, R233.reuse, R203, 0x5, P3 ;  /* 0x000000cbe9c97211 */ /* 0x040fe200018f2eff */
        /* <DEDUP_REMOVED lines=249> */
[C---:B------:R-:W-:Y:S01]  /*75d0*/  SHF.L.U32 R0, R250.reuse, 0x4, RZ ;  /* 0x00000004fa007819 */ /* 0x040fe200000006ff */
[----:B------:R-:W1:Y:S01]  /*75e0*/  LDCU UR8, c[0x0][0x500] ;  /* 0x0000a000ff0877ac */ /* 0x000e620008000800 */
[----:B------:R-:W-:Y:S02]  /*75f0*/  SHF.L.U32 R2, R250, 0x5, RZ ;  /* 0x00000005fa027819 */ /* 0x000fe400000006ff */
[----:B------:R-:W-:Y:S01]  /*7600*/  SHF.R.U32.HI R3, RZ, 0x3, R250 ;  /* 0x00000003ff037819 */ /* 0x000fe200000116fa */
[----:B------:R-:W2:Y:S01]  /*7610*/  LDCU UR9, c[0x0][0x4fc] ;  /* 0x00009f80ff0977ac */ /* 0x000ea20008000800 */
[----:B------:R-:W-:Y:S02]  /*7620*/  LOP3.LUT R0, R0, 0x1c0, RZ, 0xc0, !PT ;  /* 0x000001c000007812 */ /* 0x000fe400078ec0ff */
[----:B------:R-:W-:Y:S01]  /*7630*/  SHF.L.U32 R4, R250, 0x1, RZ ;  /* 0x00000001fa047819 */ /* 0x000fe200000006ff */
[----:B------:R-:W-:Y:S01]  /*7640*/  UISETP.NE.AND UP0, UPT, UR42, -0x1, UPT ;  /* 0xffffffff2a00788c */ /* 0x000fe2000bf05270 */
[----:B------:R-:W-:Y:S01]  /*7650*/  LOP3.LUT R5, R2, 0x400, RZ, 0xc0, !PT ;  /* 0x0000040002057812 */ /* 0x000fe200078ec0ff */
[----:B------:R-:W-:Y:S01]  /*7660*/  UMOV UR24, UR18 ;  /* 0x0000001200187c82 */ /* 0x000fe20008000000 */
[----:B------:R-:W-:Y:S01]  /*7670*/  LOP3.LUT R7, R0, 0x18, R3, 0xf8, !PT ;  /* 0x0000001800077812 */ /* 0x000fe200078ef803 */
[----:B------:R-:W-:Y:S01]  /*7680*/  UISETP.NE.AND UP1, UPT, UR42, -0x1, UPT ;  /* 0xffffffff2a00788c */ /* 0x000fe2000bf25270 */
[----:B------:R-:W-:-:S02]  /*7690*/  LOP3.LUT R5, R5, 0x6, R4, 0xf8, !PT ;  /* 0x0000000605057812 */ /* 0x000fc400078ef804 */
[----:B------:R-:W-:Y:S02]  /*76a0*/  LOP3.LUT R4, R7, 0x38, R4, 0x78, !PT ;  /* 0x0000003807047812 */ /* 0x000fe400078e7804 */
[----:B------:R-:W-:Y:S01]  /*76b0*/  LOP3.LUT P0, RZ, R250, 0x10, RZ, 0xc0, !PT ;  /* 0x00000010faff7812 */ /* 0x000fe2000780c0ff */
[----:B-1----:R-:W-:Y:S01]  /*76c0*/  FMUL.FTZ R132, R132, UR8 ;  /* 0x0000000884847c20 */ /* 0x002fe20008410000 */
[----:B------:R-:W-:Y:S01]  /*76d0*/  LOP3.LUT R4, R5, R4, RZ, 0xfc, !PT ;  /* 0x0000000405047212 */ /* 0x000fe200078efcff */
[----:B------:R-:W-:Y:S01]  /*76e0*/  FMUL.FTZ R133, R133, UR8 ;  /* 0x0000000885857c20 */ /* 0x000fe20008410000 */
[----:B------:R-:W-:Y:S01]  /*76f0*/  FMUL.FTZ R134, R134, UR8 ;  /* 0x0000000886867c20 */ /* 0x000fe20008410000 */
[----:B------:R-:W-:Y:S01]  /*7700*/  FMUL.FTZ R135, R135, UR8 ;  /* 0x0000000887877c20 */ /* 0x000fe20008410000 */
[----:B------:R-:W-:Y:S01]  /*7710*/  LEA R5, R4, UR5, 0x1 ;  /* 0x0000000504057c11 */ /* 0x000fe2000f8e08ff */
        /* <DEDUP_REMOVED lines=8> */
[----:B------:R-:W-:Y:S01]  /*77a0*/  IADD3 R0, PT, PT, R5, 0x18000, RZ ;  /* 0x0001800005007810 */ /* 0x000fe20007ffe0ff */
        /* <DEDUP_REMOVED lines=15> */
[----:B------:R-:W-:Y:S01]  /*78a0*/  FMUL.FTZ R152, R152, UR8 ;  /* 0x0000000898987c20 */ /* 0x000fe20008410000 */
[----:B------:R-:W-:Y:S01]  /*78b0*/  IADD3 R7, PT, PT, R5, 0x18040, RZ ;  /* 0x0001804005077810 */ /* 0x000fe20007ffe0ff */
[----:B------:R-:W-:Y:S01]  /*78c0*/  FMUL.FTZ R153, R153, UR8 ;  /* 0x0000000899997c20 */ /* 0x000fe20008410000 */
[----:B------:R-:W-:Y:S01]  /*78d0*/  FMUL.FTZ R154, R154, UR8 ;  /* 0x000000089a9a7c20 */ /* 0x000fe20008410000 */
        /* <DEDUP_REMOVED lines=69> */
[----:B--2--5:R-:W-:Y:S01]  /*7d30*/  FMUL.FTZ R20, R20, UR9 ;  /* 0x0000000914147c20 */ /* 0x024fe20008410000 */
        /* <DEDUP_REMOVED lines=174> */
.L_x_1066:
        /* <DEDUP_REMOVED lines=12> */
.L_x_1067:
[----:B------:R-:W2:Y:S01]  /*88e0*/  LDCU.64 UR8, c[0x0][0x5c8] ;  /* 0x0000b900ff0877ac */ /* 0x000ea20008000a00 */
[----:B------:R-:W-:-:S04]  /*88f0*/  UIADD3 UR12, UPT, UPT, UR39, UR42, URZ ;  /* 0x0000002a270c7290 */ /* 0x000fc8000fffe0ff */
[----:B--2---:R-:W-:Y:S02]  /*8900*/  UIMAD.WIDE.U32 UR42, UR12, UR8, URZ ;  /* 0x000000080c2a72a5 */ /* 0x004fe4000f8e00ff */
[----:B------:R-:W-:-:S04]  /*8910*/  UIMAD UR12, UR12, UR9, URZ ;  /* 0x000000090c0c72a4 */ /* 0x000fc8000f8e02ff */
[----:B------:R-:W-:-:S06]  /*8920*/  UIADD3 UR12, UPT, UPT, UR43, UR12, URZ ;  /* 0x0000000c2b0c7290 */ /* 0x000fcc000fffe0ff */
[----:B------:R-:W-:-:S07]  /*8930*/  MOV R0, UR12 ;  /* 0x0000000c00007c02 */ /* 0x000fce0008000f00 */
.L_x_1068:
        /* <DEDUP_REMOVED lines=48> */
[----:B------:R-:W5:Y:S01]  /*8c40*/  LDS.128 R56, [R68+0x1a000] ;  /* 0x01a0000044387984 */ /* 0x000f620000000c00 */
[----:B------:R-:W-:-:S03]  /*8c50*/  MOV R75, R7 ;  /* 0x00000007004b7202 */ /* 0x000fc60000000f00 */
[----:B------:R-:W3:Y:S01]  /*8c60*/  LDS.128 R52, [R68+0x18000] ;  /* 0x0180000044347984 */ /* 0x000ee20000000c00 */
[----:B------:R-:W-:-:S03]  /*8c70*/  IMAD.WIDE.U32 R74, R3, UR10, R74 ;  /* 0x0000000a034a7c25 */ /* 0x000fc6000f8e004a */
[----:B------:R-:W1:Y:S01]  /*8c80*/  LDS.128 R64, [R68+0x1e000] ;  /* 0x01e0000044407984 */ /* 0x000e620000000c00 */
[----:B------:R-:W-:Y:S01]  /*8c90*/  IMAD R71, R3, UR11, R75 ;  /* 0x0000000b03477c24 */ /* 0x000fe2000f8e024b */
[----:B----4-:R-:W-:-:S04]  /*8ca0*/  LEA R76, P0, R74, UR12, 0x1 ;  /* 0x0000000c4a4c7c11 */ /* 0x010fc8000f8008ff */
[----:B------:R-:W-:-:S05]  /*8cb0*/  LEA.HI.X R77, R74, UR13, R71, 0x1, P0 ;  /* 0x0000000d4a4d7c11 */ /* 0x000fca00080f0c47 */
[----:B--2---:R2:W-:Y:S04]  /*8cc0*/  STG.E.128 desc[UR36][R76.64+0x100], R60 ;  /* 0x0001003c4c007986 */ /* 0x0045e8000c101d24 */
[----:B-----5:R2:W-:Y:S04]  /*8cd0*/  STG.E.128 desc[UR36][R76.64+0x80], R56 ;  /* 0x000080384c007986 */ /* 0x0205e8000c101d24 */
[----:B---3--:R2:W-:Y:S04]  /*8ce0*/  STG.E.128 desc[UR36][R76.64], R52 ;  /* 0x000000344c007986 */ /* 0x0085e8000c101d24 */
[----:B-1----:R2:W-:Y:S02]  /*8cf0*/  STG.E.128 desc[UR36][R76.64+0x180], R64 ;  /* 0x000180404c007986 */ /* 0x0025e4000c101d24 */
.L_x_1070:
[----:B------:R-:W-:Y:S05]  /*8d00*/  BSYNC.RECONVERGENT B0 ;  /* 0x0000000000007941 */ /* 0x000fea0003800200 */
.L_x_1069:
[----:B--2---:R2:W4:Y:S01]  /*8d10*/  LDS.128 R52, [R68+0x1f000] ;  /* 0x01f0000044347984 */ /* 0x0045220000000c00 */
[----:B------:R-:W-:Y:S04]  /*8d20*/  BSSY.RECONVERGENT B0, `(.L_x_1071) ;  /* 0x000000f000007945 */ /* 0x000fe80003800200 */
[----:B------:R-:W-:Y:S05]  /*8d30*/  @P2 BRA `(.L_x_1072) ;  /* 0x0000000000342947 */ /* 0x000fea0003800000 */
[----:B------:R-:W5:Y:S01]  /*8d40*/  LDCU.64 UR12, c[0x0][0x560] ;  /* 0x0000ac00ff0c77ac */ /* 0x000f620008000a00 */
[----:B------:R-:W-:Y:S01]  /*8d50*/  MOV R58, R72 ;  /* 0x00000048003a7202 */ /* 0x000fe20000000f00 */
[----:B------:R-:W-:Y:S01]  /*8d60*/  IMAD R57, R69, UR10, RZ ;  /* 0x0000000a45397c24 */ /* 0x000fe2000f8e02ff */
[----:B------:R-:W-:-:S03]  /*8d70*/  MOV R59, R7 ;  /* 0x00000007003b7202 */ /* 0x000fc60000000f00 */
[C---:B------:R-:W-:Y:S02]  /*8d80*/  IMAD R57, R2.reuse, UR11, R57 ;  /* 0x0000000b02397c24 */ /* 0x040fe4000f8e0239 */
[----:B------:R-:W-:-:S05]  /*8d90*/  IMAD.WIDE.U32 R58, R2, UR10, R58 ;  /* 0x0000000a023a7c25 */ /* 0x000fca000f8e003a */
[----:B------:R-:W-:Y:S02]  /*8da0*/  IADD3 R57, PT, PT, R57, R59, RZ ;  /* 0x0000003b39397210 */ /* 0x000fe40007ffe0ff */
[----:B-----5:R-:W-:-:S04]  /*8db0*/  LEA R56, P0, R58, UR12, 0x1 ;  /* 0x0000000c3a387c11 */ /* 0x020fc8000f8008ff */
[----:B------:R-:W-:-:S05]  /*8dc0*/  LEA.HI.X R57, R58, UR13, R57, 0x1, P0 ;  /* 0x0000000d3a397c11 */ /* 0x000fca00080f0c39 */
[----:B------:R1:W-:Y:S04]  /*8dd0*/  STG.E.128 desc[UR36][R56.64], R48 ;  /* 0x0000003038007986 */ /* 0x0003e8000c101d24 */
[----:B------:R1:W-:Y:S04]  /*8de0*/  STG.E.128 desc[UR36][R56.64+0x80], R44 ;  /* 0x0000802c38007986 */ /* 0x0003e8000c101d24 */
[----:B------:R1:W-:Y:S04]  /*8df0*/  STG.E.128 desc[UR36][R56.64+0x100], R40 ;  /* 0x0001002838007986 */ /* 0x0003e8000c101d24 */
[----:B----4-:R4:W-:Y:S02]  /*8e00*/  STG.E.128 desc[UR36][R56.64+0x180], R52 ;  /* 0x0001803438007986 */ /* 0x0109e4000c101d24 */
.L_x_1072:
[----:B------:R-:W-:Y:S05]  /*8e10*/  BSYNC.RECONVERGENT B0 ;  /* 0x0000000000007941 */ /* 0x000fea0003800200 */
.L_x_1071:
        /* <DEDUP_REMOVED lines=10> */
[----:B------:R-:W5:Y:S01]  /*8ec0*/  LDCU.64 UR10, c[0x0][0x568] ;  /* 0x0000ad00ff0a77ac */ /* 0x000f620008000a00 */
[----:B------:R-:W-:-:S05]  /*8ed0*/  MOV R4, R6 ;  /* 0x0000000600047202 */ /* 0x000fca0000000f00 */
[----:B-1----:R-:W-:-:S04]  /*8ee0*/  IMAD.WIDE.U32 R40, R3, UR8, R4 ;  /* 0x0000000803287c25 */ /* 0x002fc8000f8e0004 */
[----:B------:R-:W-:Y:S01]  /*8ef0*/  IMAD R3, R3, UR9, R41 ;  /* 0x0000000903037c24 */ /* 0x000fe2000f8e0229 */
[----:B-----5:R-:W-:-:S04]  /*8f00*/  LEA R42, P0, R40, UR10, 0x1 ;  /* 0x0000000a282a7c11 */ /* 0x020fc8000f8008ff */
[----:B------:R-:W-:-:S05]  /*8f10*/  LEA.HI.X R43, R40, UR11, R3, 0x1, P0 ;  /* 0x0000000b282b7c11 */ /* 0x000fca00080f0c03 */
[----:B------:R1:W-:Y:S04]  /*8f20*/  STG.E.128 desc[UR36][R42.64], R36 ;  /* 0x000000242a007986 */ /* 0x0003e8000c101d24 */
[----:B------:R1:W-:Y:S04]  /*8f30*/  STG.E.128 desc[UR36][R42.64+0x80], R28 ;  /* 0x0000801c2a007986 */ /* 0x0003e8000c101d24 */
[----:B------:R1:W-:Y:S04]  /*8f40*/  STG.E.128 desc[UR36][R42.64+0x100], R20 ;  /* 0x000100142a007986 */ /* 0x0003e8000c101d24 */
[----:B------:R1:W-:Y:S02]  /*8f50*/  STG.E.128 desc[UR36][R42.64+0x180], R12 ;  /* 0x0001800c2a007986 */ /* 0x0003e4000c101d24 */
.L_x_1074:
[----:B------:R-:W-:Y:S05]  /*8f60*/  BSYNC.RECONVERGENT B0 ;  /* 0x0000000000007941 */ /* 0x000fea0003800200 */
.L_x_1073:
[----:B------:R-:W-:Y:S05]  /*8f70*/  @P2 BRA `(.L_x_1062) ;  /* 0x0000000000302947 */ /* 0x000fea0003800000 */
[----:B------:R-:W5:Y:S01]  /*8f80*/  LDCU.64 UR10, c[0x0][0x568] ;  /* 0x0000ad00ff0a77ac */ /* 0x000f620008000a00 */
[----:B------:R-:W-:Y:S01]  /*8f90*/  MOV R4, R6 ;  /* 0x0000000600047202 */ /* 0x000fe20000000f00 */
[----:B------:R-:W-:-:S04]  /*8fa0*/  IMAD R69, R69, UR8, RZ ;  /* 0x0000000845457c24 */ /* 0x000fc8000f8e02ff */
[----:B------:R-:W-:-:S04]  /*8fb0*/  IMAD.WIDE.U32 R4, R2, UR8, R4 ;  /* 0x0000000802047c25 */ /* 0x000fc8000f8e0004 */
[----:B------:R-:W-:-:S05]  /*8fc0*/  IMAD R69, R2, UR9, R69 ;  /* 0x0000000902457c24 */ /* 0x000fca000f8e0245 */
[----:B------:R-:W-:Y:S02]  /*8fd0*/  IADD3 R69, PT, PT, R69, R5, RZ ;  /* 0x0000000545457210 */ /* 0x000fe40007ffe0ff */
[----:B-----5:R-:W-:-:S04]  /*8fe0*/  LEA R2, P0, R4, UR10, 0x1 ;  /* 0x0000000a04027c11 */ /* 0x020fc8000f8008ff */
[----:B------:R-:W-:-:S05]  /*8ff0*/  LEA.HI.X R3, R4, UR11, R69, 0x1, P0 ;  /* 0x0000000b04037c11 */ /* 0x000fca00080f0c45 */
[----:B-1----:R1:W-:Y:S04]  /*9000*/  STG.E.128 desc[UR36][R2.64], R32 ;  /* 0x0000002002007986 */ /* 0x0023e8000c101d24 */
[----:B------:R1:W-:Y:S04]  /*9010*/  STG.E.128 desc[UR36][R2.64+0x80], R24 ;  /* 0x0000801802007986 */ /* 0x0003e8000c101d24 */
[----:B------:R1:W-:Y:S04]  /*9020*/  STG.E.128 desc[UR36][R2.64+0x100], R16 ;  /* 0x0001001002007986 */ /* 0x0003e8000c101d24 */
[----:B------:R1:W-:Y:S02]  /*9030*/  STG.E.128 desc[UR36][R2.64+0x180], R8 ;  /* 0x0001800802007986 */ /* 0x0003e4000c101d24 */
.L_x_1062:
[----:B------:R-:W-:Y:S05]  /*9040*/  BSYNC.RECONVERGENT B1 ;  /* 0x0000000000017941 */ /* 0x000fea0003800200 */
.L_x_1040:
[----:B------:R-:W5:Y:S01]  /*9050*/  LDCU UR9, c[0x0][0x438] ;  /* 0x00008700ff0977ac */ /* 0x000f620008000800 */
[----:B------:R-:W2:Y:S01]  /*9060*/  LDCU UR10, c[0x0][0x370] ;  /* 0x00006e00ff0a77ac */ /* 0x000ea20008000800 */
[----:B-----5:R-:W-:-:S04]  /*9070*/  UIADD3 UR9, UPT, UPT, UR9, 0x3f, URZ ;  /* 0x0000003f09097890 */ /* 0x020fc8000fffe0ff */
[----:B------:R-:W-:Y:S02]  /*9080*/  USHF.R.S32.HI UR8, URZ, 0x1f, UR9 ;  /* 0x0000001fff087899 */ /* 0x000fe40008011409 */
[----:B--2---:R-:W-:Y:S02]  /*9090*/  UIADD3 UR38, UPT, UPT, UR10, UR38, URZ ;  /* 0x000000260a267290 */ /* 0x004fe4000fffe0ff */
[----:B------:R-:W-:Y:S01]  /*90a0*/  ULEA.HI UR8, UR8, UR9, URZ, 0x6 ;  /* 0x0000000908087291 */ /* 0x000fe2000f8f30ff */
[----:B-1----:R-:W-:-:S03]  /*90b0*/  UMOV UR10, UR19 ;  /* 0x00000013000a7c82 */ /* 0x002fc60008000000 */
[----:B------:R-:W-:-:S04]  /*90c0*/  USHF.R.S32.HI UR8, URZ, 0x6, UR8 ;  /* 0x00000006ff087899 */ /* 0x000fc80008011408 */
[----:B------:R-:W-:-:S09]  /*90d0*/  UISETP.GE.AND UP0, UPT, UR38, UR8, UPT ;  /* 0x000000082600728c */ /* 0x000fd2000bf06270 */
[----:B------:R-:W-:Y:S05]  /*90e0*/  BRA.U !UP0, `(.L_x_1075) ;  /* 0xffffff7108947547 */ /* 0x000fea000b83ffff */
[----:B------:R-:W-:Y:S05]  /*90f0*/  EXIT ;  /* 0x000000000000794d */ /* 0x000fea0003800000 */
.L_x_1076:
        /* <DEDUP_REMOVED lines=16> */
.L_x_1282:


//--------------------- .text._ZN5flash44flash_bwd_dq_dk_dv_loop_seqk_parallel_kernelI23Flash_bwd_kernel_traitsILi256ELi64ELi64ELi8ELi4ELi2ELi2ELb0ELb0EN7cutlass10bfloat16_tE19Flash_kernel_traitsILi256ELi64ELi64ELi8ES3_EELb0ELb1ELb0ELb0ELb0ELb1ELb1EEEvNS_16Flash_bwd_paramsE --------------------------
	.section	.text._ZN5flash44flash_bwd_dq_dk_dv_loop_seqk_parallel_kernelI23Flash_bwd_kernel_traitsILi256ELi64ELi64ELi8ELi4ELi2ELi2ELb0ELb0EN7cutlass10bfloat16_tE19Flash_kernel_traitsILi256ELi64ELi64ELi8ES3_EELb0ELb1ELb0ELb0ELb0ELb1ELb1EEEvNS_16Flash_bwd_paramsE,"ax",@progbits
	.align	128
        .global         _ZN5flash44flash_bwd_dq_dk_dv_loop_seqk_parallel_kernelI23Flash_bwd_kernel_traitsILi256ELi64ELi64ELi8ELi4ELi2ELi2ELb0ELb0EN7cutlass10bfloat16_tE19Flash_kernel_traitsILi256ELi64ELi64ELi8ES3_EELb0ELb1ELb0ELb0ELb0ELb1ELb1EEEvNS_16Flash_bwd_paramsE
        .type           _ZN5flash44flash_bwd_dq_dk_dv_loop_seqk_parallel_kernelI23Flash_bwd_kernel_traitsILi256ELi64ELi64ELi8ELi4ELi2ELi2ELb0ELb0EN7cutlass10bfloat16_tE19Flash_kernel_traitsILi256ELi64ELi64ELi8ES3_EELb0ELb1ELb0ELb0ELb0ELb1ELb1EEEvNS_16Flash_bwd_paramsE,@function
        .size           _ZN5flash44flash_bwd_dq_dk_dv_loop_seqk_parallel_kernelI23Flash_bwd_kernel_traitsILi256ELi64ELi64ELi8ELi4ELi2ELi2ELb0ELb0EN7cutlass10bfloat16_tE19Flash_kernel_traitsILi256ELi64ELi64ELi8ES3_EELb0ELb1ELb0ELb0ELb0ELb1ELb1EEEvNS_16Flash_bwd_paramsE,(.L_x_1283 - _ZN5flash44flash_bwd_dq_dk_dv_loop_seqk_parallel_kernelI23Flash_bwd_kernel_traitsILi256ELi64ELi64ELi8ELi4ELi2ELi2ELb0ELb0EN7cutlass10bfloat16_tE19Flash_kernel_traitsILi256ELi64ELi64ELi8ES3_EELb0ELb1ELb0ELb0ELb0ELb1ELb1EEEvNS_16Flash_bwd_paramsE)
        .other          _ZN5flash44flash_bwd_dq_dk_dv_loop_seqk_parallel_kernelI23Flash_bwd_kernel_traitsILi256ELi64ELi64ELi8ELi4ELi2ELi2ELb0ELb0EN7cutlass10bfloat16_tE19Flash_kernel_traitsILi256ELi64ELi64ELi8ES3_EELb0ELb1ELb0ELb0ELb0ELb1ELb1EEEvNS_16Flash_bwd_paramsE,@"STO_CUDA_ENTRY STV_DEFAULT"
_ZN5flash44flash_bwd_dq_dk_dv_loop_seqk_parallel_kernelI23Flash_bwd_kernel_traitsILi256ELi64ELi64ELi8ELi4ELi2ELi2ELb0ELb0EN7cutlass10bfloat16_tE19Flash_kernel_traitsILi256ELi64ELi64ELi8ES3_EELb0ELb1ELb0ELb0ELb0ELb1ELb1EEEvNS_16Flash_bwd_paramsE:
.text._ZN5flash44flash_bwd_dq_dk_dv_loop_seqk_parallel_kernelI23Flash_bwd_kernel_traitsILi256ELi64ELi64ELi8ELi4ELi2ELi2ELb0ELb0EN7cutlass10bfloat16_tE19Flash_kernel_traitsILi256ELi64ELi64ELi8ES3_EELb0ELb1ELb0ELb0ELb0ELb1ELb1EEEvNS_16Flash_bwd_paramsE:
        /* <DEDUP_REMOVED lines=49> */
.L_x_1113:
[----:B-1----:R-:W1:Y:S01]  /*0310*/  LDCU.64 UR8, c[0x0][0x478] ;  /* 0x00008f00ff0877ac */ /* 0x002e620008000a00 */
        /* <DEDUP_REMOVED lines=8> */
[----:B----4-:R-:W-:Y:S02]  /*03a0*/  UIMAD.WIDE.U32 UR12, UR37, 0x4, UR28 ;  /* 0x00000004250c78a5 */ /* 0x010fe4000f8e001c */
[----:B-1----:R-:W-:Y:S01]  /*03b0*/  UISETP.NE.U32.AND UP0, UPT, UR8, URZ, UPT ;  /* 0x000000ff0800728c */ /* 0x002fe2000bf05070 */
[----:B------:R-:W-:Y:S02]  /*03c0*/  PLOP3.LUT P3, PT, PT, PT, UP2, 0x80, 0x8 ;  /* 0x000000000008781c */ /* 0x000fe40003f6f028 */
[----:B---3--:R-:W3:Y:S01]  /*03d0*/  @P1 LDG.E R3, desc[UR34][R2.64] ;  /* 0x0000002202031981 */ /* 0x008ee2000c1e1900 */
        /* <DEDUP_REMOVED lines=9> */
[----:B------:R-:W-:-:S03]  /*0470*/  IMAD.U32 R5, RZ, RZ, UR15 ;  /* 0x0000000fff057e24 */ /* 0x000fc6000f8e00ff */
[----:B------:R-:W5:Y:S04]  /*0480*/  @P2 LDG.E R2, desc[UR34][R6.64+0x4] ;  /* 0x0000042206022981 */ /* 0x000f68000c1e1900 */
[----:B--2---:R-:W2:Y:S01]  /*0490*/  @P0 LDG.E R0, desc[UR34][R4.64] ;  /* 0x0000002204000981 */ /* 0x004ea2000c1e1900 */
[----:B------:R-:W-:Y:S01]  /*04a0*/  UMOV UR40, URZ ;  /* 0x000000ff00287c82 */ /* 0x000fe20008000000 */
[----:B----4-:R-:W-:-:S04]  /*04b0*/  @!UP0 UISETP.NE.U32.AND UP1, UPT, UR8, URZ, UPT ;  /* 0x000000ff0800828c */ /* 0x010fc8000bf25070 */
[----:B------:R-:W-:Y:S01]  /*04c0*/  @!UP0 UISETP.NE.AND.EX UP1, UPT, UR9, URZ, UPT, UP1 ;  /* 0x000000ff0900828c */ /* 0x000fe2000bf25310 */
[----:B------:R-:W-:Y:S01]  /*04d0*/  UMOV UR17, 0xffffffff ;  /* 0xffffffff00117882 */ /* 0x000fe20000000000 */
[----:B------:R-:W-:Y:S02]  /*04e0*/  UMOV UR41, 0xffffffff ;  /* 0xffffffff00297882 */ /* 0x000fe40000000000 */
[----:B-1----:R-:W-:Y:S01]  /*04f0*/  @!UP0 USEL UR8, UR5, URZ, UP1 ;  /* 0x000000ff05088287 */ /* 0x002fe20008800000 */
[----:B------:R1:W4:Y:S02]  /*0500*/  @P4 LDG.E R4, desc[UR34][R6.64] ;  /* 0x0000002206044981 */ /* 0x000324000c1e1900 */
[----:B-1----:R-:W-:Y:S02]  /*0510*/  IMAD.U32 R6, RZ, RZ, UR38 ;  /* 0x00000026ff067e24 */ /* 0x002fe4000f8e00ff */
[----:B------:R-:W-:-:S05]  /*0520*/  IMAD.U32 R7, RZ, RZ, UR39 ;  /* 0x00000027ff077e24 */ /* 0x000fca000f8e00ff */
[----:B------:R-:W4:Y:S01]  /*0530*/  @!P3 LDG.E R6, desc[UR34][R6.64] ;  /* 0x000000220606b981 */ /* 0x000f22000c1e1900 */
[----:B------:R-:W-:Y:S01]  /*0540*/  USHF.L.U32 UR27, UR36, 0x6, URZ ;  /* 0x00000006241b7899 */ /* 0x000fe200080006ff */
[----:B---3--:R-:W-:Y:S02]  /*0550*/  @P1 R2UR UR40, R3 ;  /* 0x00000000032812ca */ /* 0x008fe400000e0000 */
[----:B-----5:R-:W-:Y:S02]  /*0560*/  @P2 R2UR UR5, R2 ;  /* 0x00000000020522ca */ /* 0x020fe400000e0000 */
        /* <DEDUP_REMOVED lines=14> */
.L_x_1077:
        /* <DEDUP_REMOVED lines=34> */
.L_x_1079:
[----:B------:R-:W1:Y:S01]  /*0870*/  LDCU.64 UR14, c[0x0][0x3b8] ;  /* 0x00007700ff0e77ac */ /* 0x000e620008000a00 */
[----:B------:R-:W-:-:S04]  /*0880*/  UIADD3 UR5, UPT, UPT, UR40, UR41, URZ ;  /* 0x0000002928057290 */ /* 0x000fc8000fffe0ff */
[----:B-1----:R-:W-:Y:S02]  /*0890*/  UIMAD.WIDE.U32 UR8, UR5, UR14, URZ ;  /* 0x0000000e050872a5 */ /* 0x002fe4000f8e00ff */
[----:B------:R-:W-:-:S04]  /*08a0*/  UIMAD UR5, UR5, UR15, URZ ;  /* 0x0000000f050572a4 */ /* 0x000fc8000f8e02ff */
[----:B------:R-:W-:Y:S01]  /*08b0*/  UIADD3 UR5, UPT, UPT, UR9, UR5, URZ ;  /* 0x0000000509057290 */ /* 0x000fe2000fffe0ff */
[----:B------:R-:W-:-:S05]  /*08c0*/  UMOV UR46, UR8 ;  /* 0x00000008002e7c82 */ /* 0x000fca0008000000 */
[----:B------:R-:W-:-:S07]  /*08d0*/  MOV R4, UR5 ;  /* 0x0000000500047c02 */ /* 0x000fce0008000f00 */
.L_x_1080:
        /* <DEDUP_REMOVED lines=41> */
.L_x_1081:
[----:B------:R-:W1:Y:S01]  /*0b70*/  LDCU.64 UR12, c[0x0][0x3c0] ;  /* 0x00007800ff0c77ac */ /* 0x000e620008000a00 */
[----:B------:R-:W-:-:S04]  /*0b80*/  UIADD3 UR8, UPT, UPT, UR40, UR41, URZ ;  /* 0x0000002928087290 */ /* 0x000fc8000fffe0ff */
[----:B-1----:R-:W-:Y:S02]  /*0b90*/  UIMAD.WIDE.U32 UR48, UR8, UR12, URZ ;  /* 0x0000000c083072a5 */ /* 0x002fe4000f8e00ff */
[----:B------:R-:W-:-:S04]  /*0ba0*/  UIMAD UR8, UR8, UR13, URZ ;  /* 0x0000000d080872a4 */ /* 0x000fc8000f8e02ff */
[----:B------:R-:W-:-:S06]  /*0bb0*/  UIADD3 UR8, UPT, UPT, UR49, UR8, URZ ;  /* 0x0000000831087290 */ /* 0x000fcc000fffe0ff */
[----:B------:R-:W-:-:S07]  /*0bc0*/  MOV R3, UR8 ;  /* 0x0000000800037c02 */ /* 0x000fce0008000f00 */
.L_x_1082:
        /* <DEDUP_REMOVED lines=28> */
.L_x_1083:
[----:B------:R-:W-:Y:S02]  /*0d90*/  UIMAD.WIDE.U32 UR10, UR58, UR17, URZ ;  /* 0x000000113a0a72a5 */ /* 0x000fe4000f8e00ff */
[----:B------:R-:W-:-:S04]  /*0da0*/  UIMAD UR8, UR59, UR17, URZ ;  /* 0x000000113b0872a4 */ /* 0x000fc8000f8e02ff */
[----:B------:R-:W-:-:S12]  /*0db0*/  UIADD3 UR8, UPT, UPT, UR11, UR8, URZ ;  /* 0x000000080b087290 */ /* 0x000fd8000fffe0ff */
.L_x_1084:
        /* <DEDUP_REMOVED lines=20> */
.L_x_1085:
[----:B------:R-:W1:Y:S01]  /*0f00*/  LDCU UR59, c[0x0][0x434] ;  /* 0x00008680ff3b77ac */ /* 0x000e620008000800 */
[----:B------:R-:W-:-:S04]  /*0f10*/  UIMAD UR9, UR37, UR16, UR23 ;  /* 0x00000010250972a4 */ /* 0x000fc8000f8e0217 */
[----:B-1----:R-:W-:Y:S02]  /*0f20*/  UIMAD UR59, UR9, UR59, URZ ;  /* 0x0000003b093b72a4 */ /* 0x002fe4000f8e02ff */
.L_x_1086:
        /* <DEDUP_REMOVED lines=11> */
.L_x_1087:
[----:B------:R-:W1:Y:S01]  /*0fe0*/  LDCU UR58, c[0x0][0x444] ;  /* 0x00008880ff3a77ac */ /* 0x000e620008000800 */
[----:B------:R-:W-:-:S04]  /*0ff0*/  UIMAD UR9, UR37, UR16, UR23 ;  /* 0x00000010250972a4 */ /* 0x000fc8000f8e0217 */
[----:B-1----:R-:W-:-:S12]  /*1000*/  UIMAD UR58, UR9, UR58, URZ ;  /* 0x0000003a093a72a4 */ /* 0x002fd8000f8e02ff */
.L_x_1088:
        /* <DEDUP_REMOVED lines=12> */
[----:B------:R-:W-:-:S04]  /*10d0*/  ULEA UR59, UR52, UR59, 0x6 ;  /* 0x0000003b343b7291 */ /* 0x000fc8000f8e30ff */
[----:B--2---:R-:W-:Y:S02]  /*10e0*/  UIMAD.WIDE UR60, UR59, 0x4, UR60 ;  /* 0x000000043b3c78a5 */ /* 0x004fe4000f8e023c */
[----:B---3--:R-:W-:Y:S01]  /*10f0*/  UIADD3 UR9, UPT, UPT, UR51, -UR9, -UR33 ;  /* 0x8000000933097290 */ /* 0x008fe2000fffe821 */
[C---:B-1----:R-:W-:Y:S01]  /*1100*/  IMAD.SHL.U32 R9, R0.reuse, 0x8, RZ ;  /* 0x0000000800097824 */ /* 0x042fe200078e00ff */
[----:B------:R-:W-:Y:S02]  /*1110*/  SHF.R.U32.HI R2, RZ, 0x5, R0 ;  /* 0x00000005ff027819 */ /* 0x000fe40000011600 */
[----:B------:R-:W-:Y:S01]  /*1120*/  USHF.R.S32.HI UR8, URZ, 0x1f, UR9 ;  /* 0x0000001fff087899 */ /* 0x000fe20008011409 */
[----:B------:R-:W-:Y:S02]  /*1130*/  LOP3.LUT R5, R0, 0x1f, RZ, 0xc0, !PT ;  /* 0x0000001f00057812 */ /* 0x000fe400078ec0ff */
[----:B------:R-:W-:Y:S01]  /*1140*/  LOP3.LUT R18, R9, 0x38, RZ, 0xc0, !PT ;  /* 0x0000003809127812 */ /* 0x000fe200078ec0ff */
[----:B------:R-:W-:-:S02]  /*1150*/  ULEA.HI UR8, UR8, UR9, URZ, 0x6 ;  /* 0x0000000908087291 */ /* 0x000fc4000f8f30ff */
[----:B------:R-:W-:Y:S01]  /*1160*/  IMAD R5, R2, UR54, R5 ;  /* 0x0000003602057c24 */ /* 0x000fe2000f8e0205 */
[----:B------:R-:W-:Y:S01]  /*1170*/  IADD3 R6, P0, PT, R18, UR62, RZ ;  /* 0x0000003e12067c10 */ /* 0x000fe2000ff1e0ff */
[----:B------:R-:W-:Y:S01]  /*1180*/  USHF.R.S32.HI UR49, URZ, 0x6, UR8 ;  /* 0x00000006ff317899 */ /* 0x000fe20008011408 */
[----:B------:R-:W1:Y:S03]  /*1190*/  LDCU.64 UR62, c[0x0][0x5e8] ;  /* 0x0000bd00ff3e77ac */ /* 0x000e660008000a00 */
[----:B------:R-:W-:Y:S01]  /*11a0*/  IMAD.X R7, RZ, RZ, UR55, P0 ;  /* 0x00000037ff077e24 */ /* 0x000fe200080e06ff */
[----:B------:R-:W-:Y:S02]  /*11b0*/  UISETP.LT.AND UP0, UPT, URZ, UR49, UPT ;  /* 0x00000031ff00728c */ /* 0x000fe4000bf01270 */
[----:B------:R-:W2:Y:S02]  /*11c0*/  LDCU.128 UR8, c[0x0][0x590] ;  /* 0x0000b200ff0877ac */ /* 0x000ea40008000c00 */
[----:B------:R-:W-:-:S04]  /*11d0*/  USEL UR49, URZ, UR49, !UP0 ;  /* 0x00000031ff317287 */ /* 0x000fc8000c000000 */
[----:B------:R-:W-:Y:S02]  /*11e0*/  UISETP.GT.AND UP0, UPT, UR43, UR49, UPT ;  /* 0x000000312b00728c */ /* 0x000fe4000bf04270 */
[----:B-1----:R-:W-:Y:S02]  /*11f0*/  UIMAD.WIDE UR62, UR58, 0x4, UR62 ;  /* 0x000000043a3e78a5 */ /* 0x002fe4000f8e023e */
[----:B--2---:R-:W-:Y:S01]  /*1200*/  UIMAD UR17, UR53, UR8, URZ ;  /* 0x00000008351172a4 */ /* 0x004fe2000f8e02ff */
[----:B------:R-:W-:Y:S01]  /*1210*/  IMAD.U32 R14, RZ, RZ, UR8 ;  /* 0x00000008ff0e7e24 */ /* 0x000fe2000f8e00ff */
[----:B------:R-:W-:Y:S01]  /*1220*/  USHF.L.U64.HI UR55, UR8, 0x5, UR9 ;  /* 0x0000000508377899 */ /* 0x000fe20008010209 */
[----:B------:R-:W-:Y:S01]  /*1230*/  IMAD.U32 R10, RZ, RZ, UR10 ;  /* 0x0000000aff0a7e24 */ /* 0x000fe2000f8e00ff */
[----:B------:R-:W-:Y:S01]  /*1240*/  UIMAD UR17, UR45, UR9, UR17 ;  /* 0x000000092d1172a4 */ /* 0x000fe2000f8e0211 */
[----:B------:R-:W-:Y:S02]  /*1250*/  IMAD.WIDE.U32 R14, R14, UR45, R6 ;  /* 0x0000002d0e0e7c25 */ /* 0x000fe4000f8e0006 */
[----:B------:R-:W1:Y:S02]  /*1260*/  LDC.64 R6, c[0x0][0x3b0] ;  /* 0x0000ec00ff067b82 */ /* 0x000e640000000a00 */
[----:B------:R-:W-:Y:S01]  /*1270*/  IMAD.U32 R16, RZ, RZ, UR11 ;  /* 0x0000000bff107e24 */ /* 0x000fe2000f8e00ff */
[----:B------:R-:W-:Y:S01]  /*1280*/  IADD3 R15, PT, PT, R15, UR17, RZ ;  /* 0x000000110f0f7c10 */ /* 0x000fe2000fffe0ff */
[----:B------:R-:W2:Y:S02]  /*1290*/  LDCU.64 UR10, c[0x0][0x550] ;  /* 0x0000aa00ff0a77ac */ /* 0x000ea40008000a00 */
[----:B------:R-:W-:-:S02]  /*12a0*/  IMAD.WIDE.U32 R10, R10, UR23, R14 ;  /* 0x000000170a0a7c25 */ /* 0x000fc4000f8e000e */
[----:B------:R-:W3:Y:S01]  /*12b0*/  LDCU.64 UR16, c[0x0][0x3c8] ;  /* 0x00007900ff1077ac */ /* 0x000ee20008000a00 */
[----:B------:R-:W4:Y:S01]  /*12c0*/  LDC.64 R14, c[0x0][0x5f8] ;  /* 0x00017e00ff0e7b82 */ /* 0x000f220000000a00 */
[----:B------:R-:W-:Y:S01]  /*12d0*/  IMAD R17, R16, UR23, R11 ;  /* 0x0000001710117c24 */ /* 0x000fe2000f8e020b */
[----:B------:R-:W-:Y:S02]  /*12e0*/  MOV R16, R10 ;  /* 0x0000000a00107202 */ /* 0x000fe40000000f00 */
[----:B------:R-:W-:-:S05]  /*12f0*/  SHF.R.U32.HI R10, RZ, 0x3, R0 ;  /* 0x00000003ff0a7819 */ /* 0x000fca0000011600 */
[----:B------:R-:W-:-:S04]  /*1300*/  IMAD.WIDE.U32 R16, R10, UR8, R16 ;  /* 0x000000080a107c25 */ /* 0x000fc8000f8e0010 */
[----:B-1----:R-:W-:Y:S01]  /*1310*/  IMAD R8, R6, UR53, RZ ;  /* 0x0000003506087c24 */ /* 0x002fe2000f8e02ff */
[----:B--2---:R-:W-:Y:S01]  /*1320*/  LEA R238, P2, R16, UR10, 0x1 ;  /* 0x0000000a10ee7c11 */ /* 0x004fe2000f8408ff */
[----:B------:R-:W-:Y:S01]  /*1330*/  IMAD.WIDE.U32 R20, R6, UR45, R18 ;  /* 0x0000002d06147c25 */ /* 0x000fe2000f8e0012 */
[----:B---3--:R-:W-:-:S03]  /*1340*/  MOV R11, UR17 ;  /* 0x00000011000b7c02 */ /* 0x008fc60008000f00 */
[----:B------:R-:W-:Y:S01]  /*1350*/  IMAD R8, R7, UR45, R8 ;  /* 0x0000002d07087c24 */ /* 0x000fe2000f8e0208 */
[----:B------:R-:W-:Y:S01]  /*1360*/  IADD3 R26, P0, PT, R20, UR50, RZ ;  /* 0x00000032141a7c10 */ /* 0x000fe2000ff1e0ff */
[----:B------:R-:W-:Y:S01]  /*1370*/  USHF.L.U32 UR45, UR8, 0x5, URZ ;  /* 0x00000005082d7899 */ /* 0x000fe200080006ff */
[----:B------:R-:W-:Y:S01]  /*1380*/  IMAD R2, R10, UR9, R17 ;  /* 0x000000090a027c24 */ /* 0x000fe2000f8e0211 */
[----:B------:R-:W1:Y:S01]  /*1390*/  LDCU.64 UR8, c[0x0][0x380] ;  /* 0x00007000ff0877ac */ /* 0x000e620008000a00 */
[----:B----4-:R-:W-:Y:S01]  /*13a0*/  IMAD.WIDE.U32 R24, R14, UR21, RZ ;  /* 0x000000150e187c25 */ /* 0x010fe2000f8e00ff */
[----:B------:R-:W-:Y:S01]  /*13b0*/  IADD3.X R27, PT, PT, R21, UR47, R8, P0, !PT ;  /* 0x0000002f151b7c10 */ /* 0x000fe200087fe408 */
[----:B------:R-:W-:Y:S02]  /*13c0*/  USHF.L.U32 UR47, UR54, 0x6, URZ ;  /* 0x00000006362f7899 */ /* 0x000fe400080006ff */
[----:B------:R-:W-:Y:S01]  /*13d0*/  IMAD.U32 R20, RZ, RZ, UR16 ;  /* 0x00000010ff147e24 */ /* 0x000fe2000f8e00ff */
[----:B------:R-:W2:Y:S01]  /*13e0*/  LDCU.64 UR16, c[0x0][0x570] ;  /* 0x0000ae00ff1077ac */ /* 0x000ea20008000a00 */
[----:B------:R-:W-:Y:S01]  /*13f0*/  SEL R8, R24, RZ, P5 ;  /* 0x000000ff18087207 */ /* 0x000fe20002800000 */
[----:B------:R-:W-:Y:S01]  /*1400*/  IMAD R15, R15, UR21, R25 ;  /* 0x000000150f0f7c24 */ /* 0x000fe2000f8e0219 */
[----:B------:R-:W-:Y:S01]  /*1410*/  LEA.HI.X R239, R16, UR11, R2, 0x1, P2 ;  /* 0x0000000b10ef7c11 */ /* 0x000fe200090f0c02 */
[----:B------:R-:W-:Y:S01]  /*1420*/  IMAD.WIDE.U32 R20, R20, UR23, R26 ;  /* 0x0000001714147c25 */ /* 0x000fe2000f8e001a */
[----:B------:R-:W-:-:S02]  /*1430*/  IADD3 R8, P1, P0, R5, UR57, R8 ;  /* 0x0000003905087c10 */ /* 0x000fc4000f83e008 */
[----:B------:R-:W-:Y:S01]  /*1440*/  SHF.R.S32.HI R5, RZ, 0x1f, R5 ;  /* 0x0000001fff057819 */ /* 0x000fe20000011405 */
[----:B------:R-:W-:Y:S01]  /*1450*/  IMAD R17, R11, UR23, R21 ;  /* 0x000000170b117c24 */ /* 0x000fe2000f8e0215 */
[----:B------:R-:W-:Y:S01]  /*1460*/  SEL R15, R15, RZ, P5 ;  /* 0x000000ff0f0f7207 */ /* 0x000fe20002800000 */
[----:B------:R-:W-:Y:S01]  /*1470*/  IMAD.MOV.U32 R16, RZ, RZ, R20 ;  /* 0x000000ffff107224 */ /* 0x000fe200078e0014 */
[----:B------:R-:W-:Y:S02]  /*1480*/  SHF.L.U32 R11, R6, 0x5, RZ ;  /* 0x00000005060b7819 */ /* 0x000fe400000006ff */
[----:B------:R-:W-:Y:S01]  /*1490*/  IADD3.X R15, PT, PT, R5, UR56, R15, P1, P0 ;  /* 0x00000038050f7c10 */ /* 0x000fe20008fe040f */
[----:B------:R-:W-:Y:S01]  /*14a0*/  IMAD.U32 R5, RZ, RZ, UR47 ;  /* 0x0000002fff057e24 */ /* 0x000fe2000f8e00ff */
[----:B------:R-:W-:Y:S01]  /*14b0*/  IADD3 R8, P0, PT, R8, UR47, RZ ;  /* 0x0000002f08087c10 */ /* 0x000fe2000ff1e0ff */
[----:B------:R-:W-:-:S03]  /*14c0*/  IMAD.WIDE.U32 R16, R10, R6, R16 ;  /* 0x000000060a107225 */ /* 0x000fc600078e0010 */
[----:B------:R-:W-:Y:S01]  /*14d0*/  LEA.HI.X.SX32 R5, R5, R15, 0x1, P0 ;  /* 0x0000000f05057211 */ /* 0x000fe200000f0eff */
[----:B------:R-:W-:Y:S01]  /*14e0*/  IMAD R2, R10, R7, R17 ;  /* 0x000000070a027224 */ /* 0x000fe200078e0211 */
[----:B-1----:R-:W-:Y:S02]  /*14f0*/  LEA R240, P1, R16, UR8, 0x1 ;  /* 0x0000000810f07c11 */ /* 0x002fe4000f8208ff */
[----:B--2---:R-:W-:Y:S01]  /*1500*/  LEA R236, P0, R8, UR16, 0x2 ;  /* 0x0000001008ec7c11 */ /* 0x004fe2000f8010ff */
[----:B------:R-:W-:Y:S01]  /*1510*/  UMOV UR16, UR62 ;  /* 0x0000003e00107c82 */ /* 0x000fe20008000000 */
[----:B------:R-:W-:Y:S02]  /*1520*/  LEA.HI.X R241, R16, UR9, R2, 0x1, P1 ;  /* 0x0000000910f17c11 */ /* 0x000fe400088f0c02 */
        /* <DEDUP_REMOVED lines=20> */
.L_x_1090:
[----:B------:R-:W1:Y:S01]  /*1670*/  LDCU.64 UR12, c[0x0][0x5c0] ;  /* 0x0000b800ff0c77ac */ /* 0x000e620008000a00 */
[----:B------:R-:W-:-:S04]  /*1680*/  UIADD3 UR8, UPT, UPT, UR40, UR41, URZ ;  /* 0x0000002928087290 */ /* 0x000fc8000fffe0ff */
[----:B-1----:R-:W-:Y:S02]  /*1690*/  UIMAD.WIDE.U32 UR16, UR8, UR12, URZ ;  /* 0x0000000c081072a5 */ /* 0x002fe4000f8e00ff */
[----:B------:R-:W-:-:S04]  /*16a0*/  UIMAD UR8, UR8, UR13, URZ ;  /* 0x0000000d080872a4 */ /* 0x000fc8000f8e02ff */
[----:B------:R-:W-:-:S06]  /*16b0*/  UIADD3 UR8, UPT, UPT, UR17, UR8, URZ ;  /* 0x0000000811087290 */ /* 0x000fcc000fffe0ff */
[----:B------:R-:W-:Y:S02]  /*16c0*/  MOV R0, UR8 ;  /* 0x0000000800007c02 */ /* 0x000fe40008000f00 */
.L_x_1091:
        /* <DEDUP_REMOVED lines=13> */
.L_x_1092:
[----:B------:R-:W1:Y:S01]  /*17a0*/  LDCU.64 UR10, c[0x0][0x5c8] ;  /* 0x0000b900ff0a77ac */ /* 0x000e620008000a00 */
[----:B------:R-:W-:-:S04]  /*17b0*/  UIADD3 UR40, UPT, UPT, UR40, UR41, URZ ;  /* 0x0000002928287290 */ /* 0x000fc8000fffe0ff */
[----:B-1----:R-:W-:Y:S02]  /*17c0*/  UIMAD.WIDE.U32 UR14, UR40, UR10, URZ ;  /* 0x0000000a280e72a5 */ /* 0x002fe4000f8e00ff */
[----:B------:R-:W-:-:S04]  /*17d0*/  UIMAD UR40, UR40, UR11, URZ ;  /* 0x0000000b282872a4 */ /* 0x000fc8000f8e02ff */
[----:B------:R-:W-:-:S06]  /*17e0*/  UIADD3 UR40, UPT, UPT, UR15, UR40, URZ ;  /* 0x000000280f287290 */ /* 0x000fcc000fffe0ff */
[----:B------:R-:W-:-:S07]  /*17f0*/  MOV R3, UR40 ;  /* 0x0000002800037c02 */ /* 0x000fce0008000f00 */
.L_x_1093:
        /* <DEDUP_REMOVED lines=27> */
.L_x_1095:
[----:B------:R-:W-:Y:S05]  /*19b0*/  BSYNC.RECONVERGENT B0 ;  /* 0x0000000000007941 */ /* 0x000fea0003800200 */
.L_x_1094:
[----:B------:R-:W-:Y:S04]  /*19c0*/  BSSY.RECONVERGENT B0, `(.L_x_1096) ;  /* 0x000000f000007945 */ /* 0x000fe80003800200 */
[----:B------:R-:W-:Y:S05]  /*19d0*/  @P1 BRA `(.L_x_1097) ;  /* 0x0000000000341947 */ /* 0x000fea0003800000 */
[----:B------:R-:W2:Y:S01]  /*19e0*/  LDCU.64 UR8, c[0x0][0x560] ;  /* 0x0000ac00ff0877ac */ /* 0x000ea20008000a00 */
[----:B------:R-:W-:Y:S01]  /*19f0*/  MOV R5, R4 ;  /* 0x0000000400057202 */ /* 0x000fe20000000f00 */
[----:B------:R-:W-:Y:S01]  /*1a00*/  IMAD R0, R2, UR12, RZ ;  /* 0x0000000c02007c24 */ /* 0x000fe2000f8e02ff */
[----:B------:R-:W-:-:S03]  /*1a10*/  MOV R4, R6 ;  /* 0x0000000600047202 */ /* 0x000fc60000000f00 */
[C---:B------:R-:W-:Y:S02]  /*1a20*/  IMAD R0, R16.reuse, UR13, R0 ;  /* 0x0000000d10007c24 */ /* 0x040fe4000f8e0200 */
[----:B------:R-:W-:-:S05]  /*1a30*/  IMAD.WIDE.U32 R4, R16, UR12, R4 ;  /* 0x0000000c10047c25 */ /* 0x000fca000f8e0004 */
[----:B------:R-:W-:Y:S02]  /*1a40*/  IADD3 R0, PT, PT, R5, R0, RZ ;  /* 0x0000000005007210 */ /* 0x000fe40007ffe0ff */
[----:B--2---:R-:W-:-:S04]  /*1a50*/  LEA R6, P0, R4, UR8, 0x1 ;  /* 0x0000000804067c11 */ /* 0x004fc8000f8008ff */
[----:B------:R-:W-:-:S05]  /*1a60*/  LEA.HI.X R7, R4, UR9, R0, 0x1, P0 ;  /* 0x0000000904077c11 */ /* 0x000fca00080f0c00 */
[----:B------:R2:W-:Y:S04]  /*1a70*/  STG.E.128 desc[UR34][R6.64], RZ ;  /* 0x000000ff06007986 */ /* 0x0005e8000c101d22 */
[----:B------:R2:W-:Y:S04]  /*1a80*/  STG.E.128 desc[UR34][R6.64+0x80], RZ ;  /* 0x000080ff06007986 */ /* 0x0005e8000c101d22 */
[----:B------:R2:W-:Y:S04]  /*1a90*/  STG.E.128 desc[UR34][R6.64+0x100], RZ ;  /* 0x000100ff06007986 */ /* 0x0005e8000c101d22 */
[----:B------:R2:W-:Y:S02]  /*1aa0*/  STG.E.128 desc[UR34][R6.64+0x180], RZ ;  /* 0x000180ff06007986 */ /* 0x0005e4000c101d22 */
.L_x_1097:
[----:B------:R-:W-:Y:S05]  /*1ab0*/  BSYNC.RECONVERGENT B0 ;  /* 0x0000000000007941 */ /* 0x000fea0003800200 */
.L_x_1096:
        /* <DEDUP_REMOVED lines=24> */
.L_x_1099:
[----:B------:R-:W-:Y:S05]  /*1c40*/  BSYNC.RECONVERGENT B0 ;  /* 0x0000000000007941 */ /* 0x000fea0003800200 */
.L_x_1098:
[----:B------:R-:W-:Y:S05]  /*1c50*/  @P1 BRA `(.L_x_1100) ;  /* 0x0000006c000c1947 */ /* 0x000fea0003800000 */
[----:B------:R-:W3:Y:S01]  /*1c60*/  LDCU.64 UR8, c[0x0][0x568] ;  /* 0x0000ad00ff0877ac */ /* 0x000ee20008000a00 */
[----:B------:R-:W-:Y:S01]  /*1c70*/  MOV R5, R0 ;  /* 0x0000000000057202 */ /* 0x000fe20000000f00 */
[----:B------:R-:W-:Y:S02]  /*1c80*/  IMAD R2, R2, UR10, RZ ;  /* 0x0000000a02027c24 */ /* 0x000fe4000f8e02ff */
        /* <DEDUP_REMOVED lines=10> */
.L_x_1089:
[----:B------:R-:W1:Y:S01]  /*1d30*/  LDCU.64 UR10, c[0x0][0x3d0] ;  /* 0x00007a00ff0a77ac */ /* 0x000e620008000a00 */
[----:B------:R-:W-:Y:S01]  /*1d40*/  IMAD.U32 R6, RZ, RZ, UR14 ;  /* 0x0000000eff067e24 */ /* 0x000fe2000f8e00ff */
[----:B------:R-:W-:Y:S01]  /*1d50*/  SHF.R.U32.HI R232, RZ, 0x2, R0 ;  /* 0x00000002ffe87819 */ /* 0x000fe20000011600 */
[----:B------:R-:W-:Y:S01]  /*1d60*/  IMAD.U32 R5, RZ, RZ, UR12 ;  /* 0x0000000cff057e24 */ /* 0x000fe2000f8e00ff */
[----:B------:R-:W2:Y:S01]  /*1d70*/  LDCU.64 UR8, c[0x0][0x3d8] ;  /* 0x00007b00ff0877ac */ /* 0x000ea20008000a00 */
[----:B------:R-:W-:Y:S01]  /*1d80*/  IMAD.WIDE.U32 R20, R6, UR27, R18 ;  /* 0x0000001b06147c25 */ /* 0x000fe2000f8e0012 */
[----:B------:R-:W-:-:S03]  /*1d90*/  UIMAD UR47, UR52, -0x40, UR42 ;  /* 0xffffffc0342f78a4 */ /* 0x000fc6000f8e022a */
[----:B------:R-:W-:Y:S01]  /*1da0*/  IMAD.WIDE.U32 R14, R5, UR27, R18 ;  /* 0x0000001b050e7c25 */ /* 0x000fe2000f8e0012 */
[----:B------:R-:W-:Y:S01]  /*1db0*/  UIMAD UR50, UR5, UR14, URZ ;  /* 0x0000000e053272a4 */ /* 0x000fe2000f8e02ff */
[----:B------:R-:W-:Y:S01]  /*1dc0*/  IADD3 R18, P1, PT, R20, UR46, RZ ;  /* 0x0000002e14127c10 */ /* 0x000fe2000ff3e0ff */
[----:B------:R-:W-:Y:S01]  /*1dd0*/  UIMAD UR5, UR5, UR12, URZ ;  /* 0x0000000c050572a4 */ /* 0x000fe2000f8e02ff */
[----:B------:R-:W-:Y:S01]  /*1de0*/  IMAD.U32 R6, RZ, RZ, UR45 ;  /* 0x0000002dff067e24 */ /* 0x000fe2000f8e00ff */
[----:B------:R-:W-:Y:S01]  /*1df0*/  UIADD3 UR37, UPT, UPT, -UR27, UR33, URZ ;  /* 0x000000211b257290 */ /* 0x000fe2000fffe1ff */
[----:B------:R-:W-:Y:S01]  /*1e00*/  ISETP.GE.AND P4, PT, R8, UR47, PT ;  /* 0x0000002f08007c0c */ /* 0x000fe2000bf86270 */
[----:B------:R-:W-:Y:S01]  /*1e10*/  UIMAD UR50, UR27, UR15, UR50 ;  /* 0x0000000f1b3272a4 */ /* 0x000fe2000f8e0232 */
[----:B------:R-:W-:Y:S01]  /*1e20*/  IADD3 R14, P0, PT, R14, UR48, RZ ;  /* 0x000000300e0e7c10 */ /* 0x000fe2000ff1e0ff */
[----:B------:R-:W-:Y:S01]  /*1e30*/  UIMAD UR5, UR27, UR13, UR5 ;  /* 0x0000000d1b0572a4 */ /* 0x000fe2000f8e0205 */
[----:B-1----:R-:W-:Y:S01]  /*1e40*/  IMAD R24, R22, UR10, RZ ;  /* 0x0000000a16187c24 */ /* 0x002fe2000f8e02ff */
[----:B------:R-:W-:Y:S01]  /*1e50*/  ISETP.GE.AND P2, PT, R8, UR37, PT ;  /* 0x0000002508007c0c */ /* 0x000fe2000bf46270 */
[----:B------:R-:W-:Y:S01]  /*1e60*/  ULOP3.LUT UR52, UR52, 0x80000001, URZ, 0xc0, !UPT ;  /* 0x8000000134347892 */ /* 0x000fe2000f8ec0ff */
[----:B------:R-:W-:Y:S01]  /*1e70*/  IADD3.X R19, PT, PT, R4, UR50, R21, P1, !PT ;  /* 0x0000003204137c10 */ /* 0x000fe20008ffe415 */
[----:B--2---:R-:W-:Y:S01]  /*1e80*/  IMAD R22, R22, UR8, RZ ;  /* 0x0000000816167c24 */ /* 0x004fe2000f8e02ff */
[----:B------:R-:W-:Y:S01]  /*1e90*/  SHF.R.U32.HI R8, RZ, 0x1, R0 ;  /* 0x00000001ff087819 */ /* 0x000fe20000011600 */
[C---:B------:R-:W-:Y:S01]  /*1ea0*/  IMAD R24, R12.reuse, UR11, R24 ;  /* 0x0000000b0c187c24 */ /* 0x040fe2000f8e0218 */
[----:B------:R-:W-:Y:S01]  /*1eb0*/  IADD3.X R15, PT, PT, R3, UR5, R15, P0, !PT ;  /* 0x00000005030f7c10 */ /* 0x000fe200087fe40f */
[----:B------:R-:W-:Y:S01]  /*1ec0*/  IMAD.WIDE.U32 R18, R12, UR10, R18 ;  /* 0x0000000a0c127c25 */ /* 0x000fe2000f8e0012 */
[----:B------:R-:W-:Y:S01]  /*1ed0*/  ISETP.GE.AND P3, PT, R10, UR37, PT ;  /* 0x000000250a007c0c */ /* 0x000fe2000bf66270 */
[----:B------:R-:W-:Y:S01]  /*1ee0*/  UISETP.NE.AND UP0, UPT, UR52, 0x1, UPT ;  /* 0x000000013400788c */ /* 0x000fe2000bf05270 */
[----:B------:R-:W-:Y:S01]  /*1ef0*/  LOP3.LUT R5, R8, 0x30, RZ, 0xc0, !PT ;  /* 0x0000003008057812 */ /* 0x000fe200078ec0ff */
[----:B------:R-:W-:-:S02]  /*1f00*/  IMAD R22, R12, UR9, R22 ;  /* 0x000000090c167c24 */ /* 0x000fc4000f8e0216 */
[----:B------:R-:W-:Y:S01]  /*1f10*/  IMAD.MOV.U32 R230, RZ, RZ, 0x7f800000 ;  /* 0x7f800000ffe67424 */ /* 0x000fe200078e00ff */
[----:B------:R-:W-:Y:S01]  /*1f20*/  LOP3.LUT R232, R5, 0x7, R232, 0xf8, !PT ;  /* 0x0000000705e87812 */ /* 0x000fe200078ef8e8 */
[----:B------:R-:W-:Y:S01]  /*1f30*/  IMAD.U32 R4, RZ, RZ, UR45 ;  /* 0x0000002dff047e24 */ /* 0x000fe2000f8e00ff */
[----:B------:R-:W-:Y:S01]  /*1f40*/  USEL UR5, URZ, 0x8000, UP0 ;  /* 0x00008000ff057887 */ /* 0x000fe20008000000 */
[----:B------:R-:W-:Y:S01]  /*1f50*/  IMAD.WIDE.U32 R12, R12, UR8, R14 ;  /* 0x000000080c0c7c25 */ /* 0x000fe2000f8e000e */
[C---:B------:R-:W-:Y:S01]  /*1f60*/  @!P4 LEA R14, P0, R11.reuse, R240, 0x1 ;  /* 0x000000f00b0ec211 */ /* 0x040fe200078008ff */
[----:B------:R-:W-:Y:S01]  /*1f70*/  @P5 BAR.SYNC.DEFER_BLOCKING 0x0 ;  /* 0x0000000000005b1d */ /* 0x000fe20000010000 */
[----:B------:R-:W-:Y:S01]  /*1f80*/  @!P4 LEA R4, P1, R4, R238, 0x1 ;  /* 0x000000ee0404c211 */ /* 0x000fe200078208ff */
[----:B------:R-:W-:Y:S01]  /*1f90*/  IMAD.U32 R5, RZ, RZ, UR55 ;  /* 0x00000037ff057e24 */ /* 0x000fe2000f8e00ff */
[----:B------:R-:W-:Y:S01]  /*1fa0*/  @!P4 LEA.HI.X R15, R11, R241, R7, 0x1, P0 ;  /* 0x000000f10b0fc211 */ /* 0x000fe200000f0c07 */
        /* <DEDUP_REMOVED lines=10> */
[----:B------:R-:W-:Y:S01]  /*2050*/  @!P2 IMAD.MOV.U32 R7, RZ, RZ, R23 ;  /* 0x000000ffff07a224 */ /* 0x000fe200078e0017 */
[----:B------:R-:W1:Y:S01]  /*2060*/  S2R R216, SR_TID.X ;  /* 0x0000000000d87919 */ /* 0x000e620000002100 */
[C---:B------:R-:W-:Y:S01]  /*2070*/  @!P2 IMAD R13, R2.reuse, UR14, RZ ;  /* 0x0000000e020dac24 */ /* 0x040fe2000f8e02ff */
[----:B------:R-:W-:Y:S01]  /*2080*/  LEA R11, R11, UR24, 0x1 ;  /* 0x000000180b0b7c11 */ /* 0x000fe2000f8e08ff */
[----:B------:R-:W-:Y:S01]  /*2090*/  @!P2 IMAD R12, R2, UR12, RZ ;  /* 0x0000000c020cac24 */ /* 0x000fe2000f8e02ff */
[----:B------:R-:W2:Y:S01]  /*20a0*/  LDC R245, c[0x0][0x44c] ;  /* 0x00011300fff57b82 */ /* 0x000ea20000000800 */
[----:B------:R-:W-:Y:S01]  /*20b0*/  @!P3 IMAD.MOV.U32 R24, RZ, RZ, R18 ;  /* 0x000000ffff18b224 */ /* 0x000fe200078e0012 */
[----:B------:R-:W3:Y:S01]  /*20c0*/  LDCU UR11, c[0x0][0x590] ;  /* 0x0000b200ff0b77ac */ /* 0x000ee20008000800 */
[----:B------:R-:W-:-:S02]  /*20d0*/  @!P2 IMAD R13, R16, UR15, R13 ;  /* 0x0000000f100dac24 */ /* 0x000fc4000f8e020d */
[C---:B------:R-:W-:Y:S01]  /*20e0*/  @!P2 IMAD R12, R16.reuse, UR13, R12 ;  /* 0x0000000d100cac24 */ /* 0x040fe2000f8e020c */
[----:B------:R-:W-:Y:S01]  /*20f0*/  @!PT LDS RZ, [RZ] ;  /* 0x00000000fffff984 */ /* 0x000fe20000000800 */
[----:B------:R-:W-:Y:S01]  /*2100*/  @!PT LDS RZ, [RZ] ;  /* 0x00000000fffff984 */ /* 0x000fe20000000800 */
[----:B------:R-:W-:Y:S01]  /*2110*/  @!PT LDS RZ, [RZ] ;  /* 0x00000000fffff984 */ /* 0x000fe20000000800 */
[----:B------:R-:W-:Y:S01]  /*2120*/  @!P1 LDGSTS.E.BYPASS.LTC128B.128 [R11+0x10000], desc[UR34][R238.64] ;  /* 0x10000000ee0b9fae */ /* 0x000fe2000b981a22 */
[----:B------:R-:W-:-:S04]  /*2130*/  @!P2 IMAD.WIDE.U32 R18, R16, UR14, R18 ;  /* 0x0000000e1012ac25 */ /* 0x000fc8000f8e0012 */
[----:B------:R-:W-:Y:S01]  /*2140*/  IMAD.MOV.U32 R231, RZ, RZ, 0x7f800000 ;  /* 0x7f800000ffe77424 */ /* 0x000fe200078e00ff */
[----:B------:R-:W-:Y:S01]  /*2150*/  @!P1 LDGSTS.E.BYPASS.LTC128B.128 [R11+0x12000], desc[UR34][R238.64+0x80] ;  /* 0x12000080ee0b9fae */ /* 0x000fe2000b981a22 */
[----:B------:R-:W-:-:S04]  /*2160*/  @!P2 IMAD.WIDE.U32 R16, R16, UR12, R6 ;  /* 0x0000000c1010ac25 */ /* 0x000fc8000f8e0006 */
[----:B------:R-:W-:Y:S01]  /*2170*/  IMAD.MOV.U32 R225, RZ, RZ, 0x40 ;  /* 0x00000040ffe17424 */ /* 0x000fe200078e00ff */
[----:B------:R-:W4:Y:S01]  /*2180*/  @!P3 LDC.64 R6, c[0x0][0x388] ;  /* 0x0000e200ff06bb82 */ /* 0x000f220000000a00 */
[----:B------:R-:W-:Y:S01]  /*2190*/  @!P1 LDGSTS.E.BYPASS.LTC128B.128 [R11+0x14000], desc[UR34][R238.64+0x100] ;  /* 0x14000100ee0b9fae */ /* 0x000fe2000b981a22 */
[----:B------:R-:W-:Y:S02]  /*21a0*/  VIADD R233, R11, UR5 ;  /* 0x000000050be97c36 */ /* 0x000fe40008000000 */
[----:B------:R-:W-:Y:S01]  /*21b0*/  IMAD.MOV.U32 R224, RZ, RZ, 0x20 ;  /* 0x00000020ffe07424 */ /* 0x000fe200078e00ff */
[----:B------:R-:W-:Y:S01]  /*21c0*/  @!P1 LDGSTS.E.BYPASS.LTC128B.128 [R11+0x16000], desc[UR34][R238.64+0x180] ;  /* 0x16000180ee0b9fae */ /* 0x000fe2000b981a22 */
[----:B------:R-:W-:Y:S02]  /*21d0*/  VIADD R3, R232, 0x8 ;  /* 0x00000008e8037836 */ /* 0x000fe40000000000 */
[----:B------:R-:W-:Y:S01]  /*21e0*/  IMAD.U32 R250, RZ, RZ, UR44 ;  /* 0x0000002cfffa7e24 */ /* 0x000fe2000f8e00ff */
[----:B------:R-:W-:Y:S01]  /*21f0*/  @P1 STS.128 [R11+0x10000], RZ ;  /* 0x010000ff0b001388 */ /* 0x000fe20000000c00 */
[----:B------:R-:W-:Y:S01]  /*2200*/  @!P3 IMAD.WIDE.U32 R24, R10, UR14, R24 ;  /* 0x0000000e0a18bc25 */ /* 0x000fe2000f8e0018 */
[----:B------:R-:W-:-:S03]  /*2210*/  ISETP.GE.AND P0, PT, R3, UR47, PT ;  /* 0x0000002f03007c0c */ /* 0x000fc6000bf06270 */
[----:B------:R-:W-:Y:S01]  /*2220*/  IMAD.MOV.U32 R248, RZ, RZ, 0x10 ;  /* 0x00000010fff87424 */ /* 0x000fe200078e00ff */
[----:B------:R-:W-:Y:S01]  /*2230*/  @P1 STS.128 [R11+0x12000], RZ ;  /* 0x012000ff0b001388 */ /* 0x000fe20000000c00 */
[----:B------:R-:W3:Y:S01]  /*2240*/  @!P2 LDC.64 R2, c[0x0][0x388] ;  /* 0x0000e200ff02ab82 */ /* 0x000ee20000000a00 */
[----:B------:R-:W-:Y:S01]  /*2250*/  @!P2 IMAD.IADD R13, R19, 0x1, R13 ;  /* 0x00000001130da824 */ /* 0x000fe200078e020d */
[----:B------:R-:W-:Y:S01]  /*2260*/  CS2R R190, SRZ ;  /* 0x0000000000be7805 */ /* 0x000fe2000001ff00 */
[----:B------:R-:W-:Y:S01]  /*2270*/  @P1 STS.128 [R11+0x14000], RZ ;  /* 0x014000ff0b001388 */ /* 0x000fe20000000c00 */
[----:B------:R-:W-:Y:S01]  /*2280*/  @!P3 IMAD.WIDE.U32 R22, R10, UR12, R22 ;  /* 0x0000000c0a16bc25 */ /* 0x000fe2000f8e0016 */
[----:B------:R-:W-:Y:S02]  /*2290*/  CS2R R188, SRZ ;  /* 0x0000000000bc7805 */ /* 0x000fe4000001ff00 */
[----:B------:R-:W-:Y:S01]  /*22a0*/  CS2R R194, SRZ ;  /* 0x0000000000c27805 */ /* 0x000fe2000001ff00 */
[----:B------:R-:W-:Y:S01]  /*22b0*/  @P1 STS.128 [R11+0x16000], RZ ;  /* 0x016000ff0b001388 */ /* 0x000fe20000000c00 */
[----:B------:R-:W-:Y:S01]  /*22c0*/  @!P2 IMAD.IADD R12, R17, 0x1, R12 ;  /* 0x00000001110ca824 */ /* 0x000fe200078e020c */
[----:B------:R-:W-:Y:S01]  /*22d0*/  CS2R R192, SRZ ;  /* 0x0000000000c07805 */ /* 0x000fe2000001ff00 */
[----:B------:R-:W-:Y:S01]  /*22e0*/  IMAD.MOV.U32 R243, RZ, RZ, 0x3f ;  /* 0x0000003ffff37424 */ /* 0x000fe200078e00ff */
        /* <DEDUP_REMOVED lines=31> */
[----:B------:R1:W-:Y:S01]  /*24e0*/  @!P4 LDGSTS.E.BYPASS.LTC128B.128 [R11+0x17000], desc[UR34][R4.64+0x180] ;  /* 0x17000180040bcfae */ /* 0x0003e2000b981a22 */
[----:B------:R-:W-:Y:S02]  /*24f0*/  CS2R R152, SRZ ;  /* 0x0000000000987805 */ /* 0x000fe4000001ff00 */
[----:B------:R-:W-:Y:S02]  /*2500*/  CS2R R150, SRZ ;  /* 0x0000000000967805 */ /* 0x000fe4000001ff00 */
[----:B------:R-:W-:Y:S01]  /*2510*/  CS2R R148, SRZ ;  /* 0x0000000000947805 */ /* 0x000fe2000001ff00 */
[----:B------:R-:W-:Y:S01]  /*2520*/  @!P1 LDGSTS.E.BYPASS.LTC128B.128 [R233], desc[UR34][R240.64] ;  /* 0x00000000f0e99fae */ /* 0x000fe2000b981a22 */
        /* <DEDUP_REMOVED lines=15> */
[----:B------:R-:W-:Y:S01]  /*2620*/  @P1 STS.128 [R233], RZ ;  /* 0x000000ffe9001388 */ /* 0x000fe20000000c00 */
[----:B------:R-:W-:-:S02]  /*2630*/  CS2R R74, SRZ ;  /* 0x00000000004a7805 */ /* 0x000fc4000001ff00 */
[----:B------:R-:W-:Y:S02]  /*2640*/  CS2R R72, SRZ ;  /* 0x0000000000487805 */ /* 0x000fe4000001ff00 */
[----:B------:R-:W-:Y:S01]  /*2650*/  CS2R R70, SRZ ;  /* 0x0000000000467805 */ /* 0x000fe2000001ff00 */
[----:B------:R-:W-:Y:S01]  /*2660*/  @P1 STS.128 [R233+0x2000], RZ ;  /* 0x002000ffe9001388 */ /* 0x000fe20000000c00 */
[----:B------:R-:W-:Y:S02]  /*2670*/  CS2R R68, SRZ ;  /* 0x0000000000447805 */ /* 0x000fe4000001ff00 */
[----:B------:R-:W-:Y:S01]  /*2680*/  CS2R R62, SRZ ;  /* 0x00000000003e7805 */ /* 0x000fe2000001ff00 */
[----:B-1----:R-:W1:Y:S01]  /*2690*/  @!P3 LDC.64 R4, c[0x0][0x390] ;  /* 0x0000e400ff04bb82 */ /* 0x002e620000000a00 */
[----:B------:R-:W-:Y:S01]  /*26a0*/  @P1 STS.128 [R233+0x4000], RZ ;  /* 0x004000ffe9001388 */ /* 0x000fe20000000c00 */
[----:B------:R-:W-:Y:S02]  /*26b0*/  CS2R R60, SRZ ;  /* 0x00000000003c7805 */ /* 0x000fe4000001ff00 */
[----:B------:R-:W-:-:S02]  /*26c0*/  CS2R R66, SRZ ;  /* 0x0000000000427805 */ /* 0x000fc4000001ff00 */
[----:B------:R-:W-:Y:S01]  /*26d0*/  CS2R R64, SRZ ;  /* 0x0000000000407805 */ /* 0x000fe2000001ff00 */
[----:B------:R-:W-:Y:S01]  /*26e0*/  @P1 STS.128 [R233+0x6000], RZ ;  /* 0x006000ffe9001388 */ /* 0x000fe20000000c00 */
[C---:B---3--:R-:W-:Y:S02]  /*26f0*/  @!P2 LEA R2, P1, R18.reuse, R2, 0x1 ;  /* 0x000000021202a211 */ /* 0x048fe400078208ff */
[----:B------:R-:W-:Y:S02]  /*2700*/  CS2R R58, SRZ ;  /* 0x00000000003a7805 */ /* 0x000fe4000001ff00 */
[----:B------:R-:W-:Y:S01]  /*2710*/  CS2R R56, SRZ ;  /* 0x0000000000387805 */ /* 0x000fe2000001ff00 */
[----:B------:R-:W-:Y:S01]  /*2720*/  @P4 STS.128 [R233+0x1000], RZ ;  /* 0x001000ffe9004388 */ /* 0x000fe20000000c00 */
[----:B------:R-:W-:Y:S01]  /*2730*/  @!P2 LEA.HI.X R3, R18, R3, R13, 0x1, P1 ;  /* 0x000000031203a211 */ /* 0x000fe200008f0c0d */
[----:B------:R-:W-:Y:S01]  /*2740*/  @!P3 IMAD R13, R10, UR13, R23 ;  /* 0x0000000d0a0dbc24 */ /* 0x000fe2000f8e0217 */
        /* <DEDUP_REMOVED lines=12> */
[C---:B-1----:R-:W-:Y:S01]  /*2810*/  @!P3 LEA R4, P1, R22.reuse, R4, 0x1 ;  /* 0x000000041604b211 */ /* 0x042fe200078208ff */
[----:B------:R-:W-:Y:S01]  /*2820*/  @!PT LDS RZ, [RZ] ;  /* 0x00000000fffff984 */ /* 0x000fe20000000800 */
[----:B------:R-:W-:Y:S01]  /*2830*/  @!PT LDS RZ, [RZ] ;  /* 0x00000000fffff984 */ /* 0x000fe20000000800 */
[----:B------:R-:W-:Y:S01]  /*2840*/  @!PT LDS RZ, [RZ] ;  /* 0x00000000fffff984 */ /* 0x000fe20000000800 */
[----:B------:R-:W-:Y:S01]  /*2850*/  @!P4 LDGSTS.E.BYPASS.LTC128B.128 [R233+0x1000], desc[UR34][R14.64] ;  /* 0x010000000ee9cfae */ /* 0x000fe2000b981a22 */
[----:B------:R-:W-:Y:S02]  /*2860*/  CS2R R36, SRZ ;  /* 0x0000000000247805 */ /* 0x000fe4000001ff00 */
[----:B------:R-:W-:Y:S02]  /*2870*/  CS2R R30, SRZ ;  /* 0x00000000001e7805 */ /* 0x000fe4000001ff00 */
[----:B------:R-:W-:Y:S01]  /*2880*/  @!P3 LEA.HI.X R5, R22, R5, R13, 0x1, P1 ;  /* 0x000000051605b211 */ /* 0x000fe200008f0c0d */
[----:B------:R-:W-:Y:S01]  /*2890*/  @!P4 LDGSTS.E.BYPASS.LTC128B.128 [R233+0x3000], desc[UR34][R14.64+0x80] ;  /* 0x030000800ee9cfae */ /* 0x000fe2000b981a22 */
[----:B------:R-:W-:-:S02]  /*28a0*/  CS2R R28, SRZ ;  /* 0x00000000001c7805 */ /* 0x000fc4000001ff00 */
[----:B------:R-:W-:Y:S02]  /*28b0*/  CS2R R34, SRZ ;  /* 0x0000000000227805 */ /* 0x000fe4000001ff00 */
[----:B------:R-:W-:Y:S01]  /*28c0*/  CS2R R32, SRZ ;  /* 0x0000000000207805 */ /* 0x000fe2000001ff00 */
[----:B------:R-:W-:Y:S01]  /*28d0*/  @!P4 LDGSTS.E.BYPASS.LTC128B.128 [R233+0x5000], desc[UR34][R14.64+0x100] ;  /* 0x050001000ee9cfae */ /* 0x000fe2000b981a22 */
[----:B------:R-:W-:Y:S01]  /*28e0*/  CS2R R26, SRZ ;  /* 0x00000000001a7805 */ /* 0x000fe2000001ff00 */
[----:B------:R-:W-:Y:S02]  /*28f0*/  UIADD3 UR51, UPT, UPT, UR51, 0x40, -UR33 ;  /* 0x0000004033337890 */ /* 0x000fe4000fffe821 */
[----:B------:R1:W-:Y:S01]  /*2900*/  @!P4 LDGSTS.E.BYPASS.LTC128B.128 [R233+0x7000], desc[UR34][R14.64+0x180] ;  /* 0x070001800ee9cfae */ /* 0x0003e2000b981a22 */
[----:B----4-:R-:W-:Y:S01]  /*2910*/  @!P3 LEA R20, P4, R24, R6, 0x1 ;  /* 0x000000061814b211 */ /* 0x010fe200078808ff */
[----:B------:R-:W-:Y:S02]  /*2920*/  UIADD3 UR27, UPT, UPT, UR27, 0x40, URZ ;  /* 0x000000401b1b7890 */ /* 0x000fe4000fffe0ff */
[----:B------:R-:W-:Y:S01]  /*2930*/  USHF.L.U32 UR54, UR54, 0x3, URZ ;  /* 0x0000000336367899 */ /* 0x000fe200080006ff */
[----:B------:R-:W3:Y:S01]  /*2940*/  LDCU UR8, c[0x0][0x3e0] ;  /* 0x00007c00ff0877ac */ /* 0x000ee20008000800 */
[----:B------:R-:W4:Y:S01]  /*2950*/  LDCU UR10, c[0x0][0x50c] ;  /* 0x0000a180ff0a77ac */ /* 0x000f220008000800 */
[----:B------:R-:W1:Y:S02]  /*2960*/  LDCU UR9, c[0x0][0x45c] ;  /* 0x00008b80ff0977ac */ /* 0x000e640008000800 */
[----:B-1----:R-:W-:-:S05]  /*2970*/  @!P3 IMAD R14, R10, UR15, R25 ;  /* 0x0000000f0a0ebc24 */ /* 0x002fca000f8e0219 */
[----:B------:R-:W-:Y:S02]  /*2980*/  @!P3 LEA.HI.X R21, R24, R7, R14, 0x1, P4 ;  /* 0x000000071815b211 */ /* 0x000fe400020f0c0e */
[----:B------:R-:W1:Y:S03]  /*2990*/  @!P2 LDC.64 R6, c[0x0][0x390] ;  /* 0x0000e400ff06ab82 */ /* 0x000e660000000a00 */
[----:B------:R-:W-:Y:S04]  /*29a0*/  @!P3 LDGSTS.E.BYPASS.LTC128B.128 [R11+0x18000], desc[UR34][R20.64] ;  /* 0x18000000140bbfae */ /* 0x000fe8000b981a22 */
[----:B------:R-:W-:Y:S04]  /*29b0*/  @!P3 LDGSTS.E.BYPASS.LTC128B.128 [R11+0x1a000], desc[UR34][R20.64+0x80] ;  /* 0x1a000080140bbfae */ /* 0x000fe8000b981a22 */
[----:B------:R-:W-:Y:S04]  /*29c0*/  @!P3 LDGSTS.E.BYPASS.LTC128B.128 [R11+0x1c000], desc[UR34][R20.64+0x100] ;  /* 0x1c000100140bbfae */ /* 0x000fe8000b981a22 */
[----:B------:R-:W-:Y:S04]  /*29d0*/  @!P3 LDGSTS.E.BYPASS.LTC128B.128 [R11+0x1e000], desc[UR34][R20.64+0x180] ;  /* 0x1e000180140bbfae */ /* 0x000fe8000b981a22 */
[----:B------:R-:W-:Y:S04]  /*29e0*/  @P3 STS.128 [R11+0x18000], RZ ;  /* 0x018000ff0b003388 */ /* 0x000fe80000000c00 */
[----:B------:R-:W-:Y:S01]  /*29f0*/  @P3 STS.128 [R11+0x1a000], RZ ;  /* 0x01a000ff0b003388 */ /* 0x000fe20000000c00 */
[----:B-1----:R-:W-:-:S03]  /*2a00*/  @!P2 LEA R6, P1, R16, R6, 0x1 ;  /* 0x000000061006a211 */ /* 0x002fc600078208ff */
[----:B------:R-:W-:Y:S01]  /*2a10*/  @P3 STS.128 [R11+0x1c000], RZ ;  /* 0x01c000ff0b003388 */ /* 0x000fe20000000c00 */
[----:B------:R-:W-:Y:S02]  /*2a20*/  @!P2 LEA.HI.X R7, R16, R7, R12, 0x1, P1 ;  /* 0x000000071007a211 */ /* 0x000fe400008f0c0c */
        /* <DEDUP_REMOVED lines=19> */
[----:B-1----:R-:W-:-:S03]  /*2b60*/  IMAD.MOV.U32 R2, RZ, RZ, 0x4 ;  /* 0x00000004ff027424 */ /* 0x002fc600078e00ff */
[----:B------:R-:W-:Y:S01]  /*2b70*/  @P3 STS.128 [R11+0x24000], RZ ;  /* 0x024000ff0b003388 */ /* 0x000fe20000000c00 */
[----:B------:R-:W-:-:S03]  /*2b80*/  IMAD.WIDE.U32 R12, R232, R2, UR60 ;  /* 0x0000003ce80c7e25 */ /* 0x000fc6000f8e0002 */
[----:B------:R-:W-:Y:S04]  /*2b90*/  @P3 STS.128 [R11+0x26000], RZ ;  /* 0x026000ff0b003388 */ /* 0x000fe80000000c00 */
[----:B------:R-:W5:Y:S04]  /*2ba0*/  @!P0 LDG.E R230, desc[UR34][R12.64+0x20] ;  /* 0x000020220ce68981 */ /* 0x000f68000c1e1900 */
[----:B------:R-:W-:Y:S01]  /*2bb0*/  @P2 STS.128 [R11+0x21000], RZ ;  /* 0x021000ff0b002388 */ /* 0x000fe20000000c00 */
[----:B--2---:R-:W-:-:S03]  /*2bc0*/  IMAD.SHL.U32 R5, R0, 0x40, RZ ;  /* 0x0000004000057824 */ /* 0x004fc600078e00ff */
        /* <DEDUP_REMOVED lines=10> */
[----:B------:R-:W0:Y:S01]  /*2c70*/  LDGDEPBAR ;  /* 0x00000000000079af */ /* 0x000e220000000000 */
[----:B------:R-:W-:-:S02]  /*2c80*/  IMAD.SHL.U32 R4, R0, 0x2, RZ ;  /* 0x0000000200047824 */ /* 0x000fc400078e00ff */
[----:B------:R-:W-:Y:S01]  /*2c90*/  IMAD.SHL.U32 R2, R0, 0x10, RZ ;  /* 0x0000001000027824 */ /* 0x000fe200078e00ff */
[----:B------:R-:W-:Y:S01]  /*2ca0*/  SHF.R.U32.HI R229, RZ, 0x2, R216 ;  /* 0x00000002ffe57819 */ /* 0x000fe200000116d8 */
[----:B------:R-:W-:Y:S01]  /*2cb0*/  IMAD.SHL.U32 R213, R216, 0x40, RZ ;  /* 0x00000040d8d57824 */ /* 0x000fe200078e00ff */
[----:B------:R-:W-:Y:S01]  /*2cc0*/  LOP3.LUT R4, R4, 0x20, RZ, 0xc0, !PT ;  /* 0x0000002004047812 */ /* 0x000fe200078ec0ff */
[C---:B------:R-:W-:Y:S01]  /*2cd0*/  IMAD.SHL.U32 R215, R216.reuse, 0x2, RZ ;  /* 0x00000002d8d77824 */ /* 0x040fe200078e00ff */
[----:B------:R1:W5:Y:S01]  /*2ce0*/  @!P1 LDG.E R231, desc[UR34][R12.64] ;  /* 0x000000220ce79981 */ /* 0x000362000c1e1900 */
[----:B------:R-:W-:Y:S01]  /*2cf0*/  IMAD.SHL.U32 R214, R216, 0x20, RZ ;  /* 0x00000020d8d67824 */ /* 0x000fe200078e00ff */
[----:B------:R-:W-:Y:S01]  /*2d00*/  LOP3.LUT R4, R4, 0x18, R10, 0xf8, !PT ;  /* 0x0000001804047812 */ /* 0x000fe200078ef80a */
[----:B--2---:R-:W-:Y:S01]  /*2d10*/  IMAD.SHL.U32 R7, R0, 0x20, RZ ;  /* 0x0000002000077824 */ /* 0x004fe200078e00ff */
[----:B------:R-:W-:-:S04]  /*2d20*/  LOP3.LUT R6, R5, 0x1c0, RZ, 0xc0, !PT ;  /* 0x000001c005067812 */ /* 0x000fc800078ec0ff */
[----:B------:R-:W-:Y:S02]  /*2d30*/  LOP3.LUT R3, R7, 0x200, RZ, 0xc0, !PT ;  /* 0x0000020007037812 */ /* 0x000fe400078ec0ff */
[----:B------:R-:W-:Y:S02]  /*2d40*/  LOP3.LUT R6, R6, 0x38, R9, 0xf8, !PT ;  /* 0x0000003806067812 */ /* 0x000fe400078ef809 */
[----:B------:R-:W-:Y:S02]  /*2d50*/  LOP3.LUT R2, R3, 0x3800, R2, 0xf8, !PT ;  /* 0x0000380003027812 */ /* 0x000fe400078ef802 */
[----:B------:R-:W-:Y:S01]  /*2d60*/  LOP3.LUT R223, R6, 0x8, R0, 0x78, !PT ;  /* 0x0000000806df7812 */ /* 0x000fe200078e7800 */
[----:B------:R-:W-:Y:S01]  /*2d70*/  IMAD.SHL.U32 R212, R216, 0x8, RZ ;  /* 0x00000008d8d47824 */ /* 0x000fe200078e00ff */
[----:B------:R-:W-:Y:S02]  /*2d80*/  LOP3.LUT R3, R213, 0x1c0, RZ, 0xc0, !PT ;  /* 0x000001c0d5037812 */ /* 0x000fe400078ec0ff */
[----:B------:R-:W-:-:S02]  /*2d90*/  LOP3.LUT R223, R2, R223, RZ, 0xfc, !PT ;  /* 0x000000df02df7212 */ /* 0x000fc400078efcff */
[----:B------:R-:W-:Y:S01]  /*2da0*/  LOP3.LUT R2, R215, 0x38, RZ, 0xc0, !PT ;  /* 0x00000038d7027812 */ /* 0x000fe200078ec0ff */
[----:B------:R-:W-:Y:S01]  /*2db0*/  IMAD.SHL.U32 R249, R216, 0x10, RZ ;  /* 0x00000010d8f97824 */ /* 0x000fe200078e00ff */
[----:B-1----:R-:W-:Y:S02]  /*2dc0*/  LOP3.LUT R11, R5, 0x200, RZ, 0xc0, !PT ;  /* 0x00000200050b7812 */ /* 0x002fe400078ec0ff */
[----:B------:R-:W-:Y:S02]  /*2dd0*/  LOP3.LUT R4, R4, 0x1c0, R5, 0xf8, !PT ;  /* 0x000001c004047812 */ /* 0x000fe400078ef805 */
[----:B------:R-:W-:Y:S02]  /*2de0*/  R2P PR, R0, 0x6 ;  /* 0x0000000600007804 */ /* 0x000fe40000000000 */
[----:B------:R-:W-:Y:S02]  /*2df0*/  LOP3.LUT R0, R214, 0x200, RZ, 0xc0, !PT ;  /* 0x00000200d6007812 */ /* 0x000fe400078ec0ff */
[----:B------:R-:W-:-:S02]  /*2e00*/  LOP3.LUT R3, R3, 0x38, R212, 0xf8, !PT ;  /* 0x0000003803037812 */ /* 0x000fc400078ef8d4 */
[----:B------:R-:W-:Y:S02]  /*2e10*/  LOP3.LUT R2, R2, 0x20, R229, 0x78, !PT ;  /* 0x0000002002027812 */ /* 0x000fe400078e78e5 */
[----:B------:R-:W-:Y:S02]  /*2e20*/  LOP3.LUT R11, R11, 0xc00, R7, 0xf8, !PT ;  /* 0x00000c000b0b7812 */ /* 0x000fe400078ef807 */
[----:B------:R-:W-:Y:S02]  /*2e30*/  LOP3.LUT R8, R6, 0x8, R8, 0x78, !PT ;  /* 0x0000000806087812 */ /* 0x000fe400078e7808 */
[----:B------:R-:W-:Y:S02]  /*2e40*/  LOP3.LUT R9, R4, 0x38, R9, 0x78, !PT ;  /* 0x0000003804097812 */ /* 0x000fe400078e7809 */
[----:B------:R-:W-:Y:S02]  /*2e50*/  LOP3.LUT R0, R0, 0x3800, R249, 0xf8, !PT ;  /* 0x0000380000007812 */ /* 0x000fe400078ef8f9 */
[----:B------:R-:W-:-:S02]  /*2e60*/  LOP3.LUT R234, R3, 0x8, R216, 0x78, !PT ;  /* 0x0000000803ea7812 */ /* 0x000fc400078e78d8 */
[----:B------:R-:W-:Y:S02]  /*2e70*/  LOP3.LUT R249, R2, 0x1c0, R249, 0xf8, !PT ;  /* 0x000001c002f97812 */ /* 0x000fe400078ef8f9 */
[----:B------:R-:W-:Y:S02]  /*2e80*/  LOP3.LUT R6, R11, R8, RZ, 0xfc, !PT ;  /* 0x000000080b067212 */ /* 0x000fe400078efcff */
[----:B------:R-:W-:Y:S02]  /*2e90*/  LOP3.LUT R5, R9, 0x200, R5, 0xf8, !PT ;  /* 0x0000020009057812 */ /* 0x000fe400078ef805 */
[----:B------:R-:W-:Y:S02]  /*2ea0*/  LOP3.LUT R4, R213, 0x200, RZ, 0xc0, !PT ;  /* 0x00000200d5047812 */ /* 0x000fe400078ec0ff */
[----:B------:R-:W-:Y:S02]  /*2eb0*/  SHF.R.U32.HI R2, RZ, 0x1, R216 ;  /* 0x00000001ff027819 */ /* 0x000fe400000116d8 */
[----:B------:R-:W-:-:S02]  /*2ec0*/  SEL R225, R225, 0xffffffc0, !P2 ;  /* 0xffffffc0e1e17807 */ /* 0x000fc40005000000 */
[----:B------:R-:W-:Y:S02]  /*2ed0*/  LEA R223, R223, UR24, 0x1 ;  /* 0x00000018dfdf7c11 */ /* 0x000fe4000f8e08ff */
[----:B------:R-:W-:Y:S02]  /*2ee0*/  LOP3.LUT R7, R214, 0xc00, RZ, 0xc0, !PT ;  /* 0x00000c00d6077812 */ /* 0x000fe400078ec0ff */
[----:B------:R-:W-:Y:S01]  /*2ef0*/  LOP3.LUT R234, R0, R234, RZ, 0xfc, !PT ;  /* 0x000000ea00ea7212 */ /* 0x000fe200078efcff */
[----:B------:R-:W-:Y:S01]  /*2f00*/  IMAD.IADD R220, R225, 0x1, R223 ;  /* 0x00000001e1dc7824 */ /* 0x000fe200078e02df */
[----:B------:R-:W-:Y:S02]  /*2f10*/  LOP3.LUT R0, R4, 0xc00, R214, 0xf8, !PT ;  /* 0x00000c0004007812 */ /* 0x000fe400078ef8d6 */
[----:B------:R-:W-:Y:S02]  /*2f20*/  LOP3.LUT R217, R3, 0x8, R2, 0x78, !PT ;  /* 0x0000000803d97812 */ /* 0x000fe400078e7802 */
[----:B------:R-:W-:-:S02]  /*2f30*/  SEL R224, R224, 0xffffffe0, !P1 ;  /* 0xffffffe0e0e07807 */ /* 0x000fc40004800000 */
[----:B------:R-:W-:Y:S02]  /*2f40*/  IADD3 R250, PT, PT, R250, UR33, R232 ;  /* 0x00000021fafa7c10 */ /* 0x000fe4000fffe0e8 */
[----:B------:R-:W-:Y:S02]  /*2f50*/  LEA R6, R6, UR24, 0x1 ;  /* 0x0000001806067c11 */ /* 0x000fe4000f8e08ff */
[----:B------:R-:W-:Y:S02]  /*2f60*/  LEA R5, R5, UR24, 0x1 ;  /* 0x0000001805057c11 */ /* 0x000fe4000f8e08ff */
[----:B------:R-:W-:Y:S02]  /*2f70*/  LOP3.LUT R4, R4, 0x400, R214, 0xf8, !PT ;  /* 0x0000040004047812 */ /* 0x000fe400078ef8d6 */
[----:B------:R-:W-:Y:S02]  /*2f80*/  LOP3.LUT R7, R7, 0x6, R215, 0xf8, !PT ;  /* 0x0000000607077812 */ /* 0x000fe400078ef8d7 */
[----:B------:R-:W-:-:S02]  /*2f90*/  LOP3.LUT P1, RZ, R216, 0x4, RZ, 0xc0, !PT ;  /* 0x00000004d8ff7812 */ /* 0x000fc4000782c0ff */
[----:B------:R-:W-:Y:S02]  /*2fa0*/  CS2R R24, SRZ ;  /* 0x0000000000187805 */ /* 0x000fe4000001ff00 */
[-C--:B------:R-:W-:Y:S02]  /*2fb0*/  LOP3.LUT R0, R0, R217.reuse, RZ, 0xfc, !PT ;  /* 0x000000d900007212 */ /* 0x080fe400078efcff */
[----:B------:R-:W-:Y:S02]  /*2fc0*/  CS2R R22, SRZ ;  /* 0x0000000000167805 */ /* 0x000fe4000001ff00 */
[----:B------:R-:W-:Y:S02]  /*2fd0*/  LOP3.LUT R217, R4, R217, RZ, 0xfc, !PT ;  /* 0x000000d904d97212 */ /* 0x000fe400078efcff */
[----:B------:R-:W-:Y:S02]  /*2fe0*/  CS2R R20, SRZ ;  /* 0x0000000000147805 */ /* 0x000fe4000001ff00 */
[----:B------:R-:W-:Y:S01]  /*2ff0*/  LOP3.LUT R249, R7, R249, RZ, 0xfc, !PT ;  /* 0x000000f907f97212 */ /* 0x000fe200078efcff */
[----:B------:R-:W-:Y:S01]  /*3000*/  VIADD R250, R250, -UR42 ;  /* 0x8000002afafa7c36 */ /* 0x000fe20008000000 */
[----:B------:R-:W-:Y:S01]  /*3010*/  LOP3.LUT P2, RZ, R216, 0x2, RZ, 0xc0, !PT ;  /* 0x00000002d8ff7812 */ /* 0x000fe2000784c0ff */
[----:B------:R-:W-:Y:S01]  /*3020*/  VIADD R219, R6, UR5 ;  /* 0x0000000506db7c36 */ /* 0x000fe20008000000 */
[----:B------:R-:W-:Y:S01]  /*3030*/  LOP3.LUT P3, RZ, R216, 0x8, RZ, 0xc0, !PT ;  /* 0x00000008d8ff7812 */ /* 0x000fe2000786c0ff */
[----:B------:R-:W-:Y:S01]  /*3040*/  IMAD.IADD R222, R224, 0x1, R223 ;  /* 0x00000001e0de7824 */ /* 0x000fe200078e02df */
[----:B------:R-:W-:Y:S01]  /*3050*/  SHF.R.U32.HI R244, RZ, 0x2, R216 ;  /* 0x00000002fff47819 */ /* 0x000fe200000116d8 */
[----:B------:R-:W-:Y:S01]  /*3060*/  VIADD R218, R5, UR5 ;  /* 0x0000000505da7c36 */ /* 0x000fe20008000000 */
[----:B------:R-:W-:Y:S01]  /*3070*/  SEL R248, R248, 0xfffffff0, !P1 ;  /* 0xfffffff0f8f87807 */ /* 0x000fe20004800000 */
[----:B------:R-:W-:Y:S01]  /*3080*/  IMAD.IADD R221, R224, 0x1, R220 ;  /* 0x00000001e0dd7824 */ /* 0x000fe200078e02dc */
[----:B---34-:R-:W-:-:S12]  /*3090*/  USHF.L.U32 UR11, UR11, 0x6, URZ ;  /* 0x000000060b0b7899 */ /* 0x018fd800080006ff */
.L_x_1103:
[----:B------:R-:W0:Y:S01]  /*30a0*/  LDGDEPBAR ;  /* 0x00000000000079af */ /* 0x000e220000000000 */
[C---:B------:R-:W-:Y:S01]  /*30b0*/  IADD3 R116, PT, PT, R219.reuse, R224, RZ ;  /* 0x000000e0db747210 */ /* 0x040fe20007ffe0ff */
[----:B------:R-:W-:Y:S01]  /*30c0*/  UIADD3 UR44, UPT, UPT, UR44, -0x40, URZ ;  /* 0xffffffc02c2c7890 */ /* 0x000fe2000fffe0ff */
[----:B------:R-:W-:Y:S01]  /*30d0*/  IADD3 R225, PT, PT, R219, R225, RZ ;  /* 0x000000e1dbe17210 */ /* 0x000fe20007ffe0ff */
[----:B------:R-:W-:Y:S01]  /*30e0*/  UIADD3 UR43, UPT, UPT, UR43, -0x1, URZ ;  /* 0xffffffff2b2b7890 */ /* 0x000fe2000fffe0ff */
[----:B------:R-:W-:Y:S01]  /*30f0*/  LEA R131, R249, UR4, 0x1 ;  /* 0x00000004f9837c11 */ /* 0x000fe2000f8e08ff */
[----:B------:R-:W-:Y:S01]  /*3100*/  UISETP.GE.AND UP0, UPT, UR44, UR51, UPT ;  /* 0x000000332c00728c */ /* 0x000fe2000bf06270 */
[----:B-----5:R-:W-:Y:S01]  /*3110*/  FSETP.NEU.FTZ.AND P5, PT, R231, -INF , PT ;  /* 0xff800000e700780b */ /* 0x020fe20003fbd000 */
[----:B------:R-:W-:Y:S01]  /*3120*/  IMAD.IADD R224, R224, 0x1, R225 ;  /* 0x00000001e0e07824 */ /* 0x000fe200078e02e1 */
[C---:B------:R-:W-:Y:S01]  /*3130*/  IADD3 R127, PT, PT, R131.reuse, R248, RZ ;  /* 0x000000f8837f7210 */ /* 0x040fe20007ffe0ff */
[----:B------:R-:W-:Y:S01]  /*3140*/  VIADD R124, R131, 0x2a020 ;  /* 0x0002a020837c7836 */ /* 0x000fe20000000000 */
[----:B------:R-:W-:Y:S01]  /*3150*/  FSETP.NEU.FTZ.AND P4, PT, R230, -INF , PT ;  /* 0xff800000e600780b */ /* 0x000fe20003f9d000 */
[----:B------:R-:W-:Y:S06]  /*3160*/  UISETP.LT.AND UP0, UPT, UR27, UR33, UP0 ;  /* 0x000000211b00728c */ /* 0x000fec0008701270 */
[----:B------:R-:W-:Y:S01]  /*3170*/  PLOP3.LUT P0, PT, PT, PT, UP0, 0x80, 0x8 ;  /* 0x000000000008781c */ /* 0x000fe20003f0f008 */
[----:B------:R-:W-:Y:S01]  /*3180*/  UISETP.GT.AND UP0, UPT, UR43, UR49, UPT ;  /* 0x000000312b00728c */ /* 0x000fe2000bf04270 */
[----:B------:R-:W-:Y:S04]  /*3190*/  DEPBAR.LE SB0, 0x0 ;  /* 0x000080000000791a */ /* 0x000fe80000000000 */
[----:B------:R-:W-:Y:S06]  /*31a0*/  BAR.SYNC.DEFER_BLOCKING 0x0 ;  /* 0x0000000000007b1d */ /* 0x000fec0000010000 */
[----:B------:R-:W-:Y:S05]  /*31b0*/  LDSM.16.M88.4 R16, [R219] ;  /* 0x00000000db10783b */ /* 0x000fea0000000200 */
[----:B------:R-:W1:Y:S05]  /*31c0*/  LDSM.16.M88.4 R8, [R223+0x18000] ;  /* 0x01800000df08783b */ /* 0x000e6a0000000200 */
        /* <DEDUP_REMOVED lines=81> */
[----:B------:R1:W3:Y:S05]  /*36e0*/  LDSM.16.M88.4 R84, [R223+0x1e800] ;  /* 0x01e80000df54783b */ /* 0x0002ea0000000200 */
[----:B------:R-:W3:Y:S02]  /*36f0*/  LDSM.16.M88.4 R92, [R116+0x6000] ;  /* 0x00600000745c783b */ /* 0x000ee40000000200 */
[C---:B----4-:R-:W-:Y:S08]  /*3700*/  HMMA.16816.F32.BF16 R4, R100.reuse, R104, R4 ;  /* 0x000000686404723c */ /* 0x050ff00000041804 */
[C---:B------:R-:W-:Y:S01]  /*3710*/  HMMA.16816.F32.BF16 R8, R100.reuse, R106, R8 ;  /* 0x0000006a6408723c */ /* 0x040fe20000041808 */
[----:B------:R-:W-:Y:S07]  /*3720*/  LDSM.16.M88.4 R104, [R220+0x1e000] ;  /* 0x01e00000dc68783b */ /* 0x000fee0000000200 */
[C---:B--2---:R-:W-:Y:S03]  /*3730*/  HMMA.16816.F32.BF16 R12, R100.reuse, R88, R12 ;  /* 0x00000058640c723c */ /* 0x044fe6000004180c */
[----:B-1----:R-:W-:Y:S05]  /*3740*/  LEA R223, R234, UR4, 0x1 ;  /* 0x00000004eadf7c11 */ /* 0x002fea000f8e08ff */
[----:B------:R-:W-:Y:S01]  /*3750*/  HMMA.16816.F32.BF16 R16, R100, R90, R16 ;  /* 0x0000005a6410723c */ /* 0x000fe20000041810 */
[----:B------:R-:W1:Y:S05]  /*3760*/  LDSM.16.M88.4 R88, [R222+0x1e800] ;  /* 0x01e80000de58783b */ /* 0x000e6a0000000200 */
[----:B------:R2:W4:Y:S02]  /*3770*/  LDSM.16.M88.4 R100, [R225+0x6000] ;  /* 0x00600000e164783b */ /* 0x0005240000000200 */
[C---:B------:R-:W-:Y:S08]  /*3780*/  HMMA.16816.F32.BF16 R4, R108.reuse, R112, R4 ;  /* 0x000000706c04723c */ /* 0x040ff00000041804 */
[C---:B------:R-:W-:Y:S01]  /*3790*/  HMMA.16816.F32.BF16 R8, R108.reuse, R114, R8 ;  /* 0x000000726c08723c */ /* 0x040fe20000041808 */
[----:B------:R-:W-:Y:S07]  /*37a0*/  LDSM.16.M88.4 R112, [R221+0x1e000] ;  /* 0x01e00000dd70783b */ /* 0x000fee0000000200 */
[C---:B---3--:R-:W-:Y:S03]  /*37b0*/  HMMA.16816.F32.BF16 R12, R108.reuse, R84, R12 ;  /* 0x000000546c0c723c */ /* 0x048fe6000004180c */
[----:B--2---:R-:W-:Y:S05]  /*37c0*/  SEL R225, R246, 0xffffffc0, !P1 ;  /* 0xffffffc0f6e17807 */ /* 0x004fea0004800000 */
[----:B------:R-:W-:Y:S01]  /*37d0*/  HMMA.16816.F32.BF16 R16, R108, R86, R16 ;  /* 0x000000566c10723c */ /* 0x000fe20000041810 */
[----:B------:R2:W3:Y:S05]  /*37e0*/  LDSM.16.M88.4 R84, [R220+0x1e800] ;  /* 0x01e80000dc54783b */ /* 0x0004ea0000000200 */
[----:B------:R4:W3:Y:S02]  /*37f0*/  LDSM.16.M88.4 R108, [R224+0x6000] ;  /* 0x00600000e06c783b */ /* 0x0008e40000000200 */
[C---:B------:R-:W-:Y:S08]  /*3800*/  HMMA.16816.F32.BF16 R4, R92.reuse, R96, R4 ;  /* 0x000000605c04723c */ /* 0x040ff00000041804 */
[C---:B------:R-:W-:Y:S08]  /*3810*/  HMMA.16816.F32.BF16 R8, R92.reuse, R98, R8 ;  /* 0x000000625c08723c */ /* 0x040ff00000041808 */
[C---:B-1----:R-:W-:Y:S03]  /*3820*/  HMMA.16816.F32.BF16 R12, R92.reuse, R88, R12 ;  /* 0x000000585c0c723c */ /* 0x042fe6000004180c */
[-C--:B--2---:R-:W-:Y:S02]  /*3830*/  IADD3 R220, PT, PT, R225, R223.reuse, RZ ;  /* 0x000000dfe1dc7210 */ /* 0x084fe40007ffe0ff */
[----:B----4-:R-:W-:Y:S03]  /*3840*/  SEL R224, R247, 0xffffffe0, !P2 ;  /* 0xffffffe0f7e07807 */ /* 0x010fe60005000000 */
[----:B------:R-:W-:Y:S03]  /*3850*/  HMMA.16816.F32.BF16 R16, R92, R90, R16 ;  /* 0x0000005a5c10723c */ /* 0x000fe60000041810 */
[C---:B------:R-:W-:Y:S05]  /*3860*/  IADD3 R222, PT, PT, R224.reuse, R223, RZ ;  /* 0x000000dfe0de7210 */ /* 0x040fea0007ffe0ff */
[C---:B------:R-:W-:Y:S08]  /*3870*/  HMMA.16816.F32.BF16 R4, R100.reuse, R104, R4 ;  /* 0x000000686404723c */ /* 0x040ff00000041804 */
[C---:B------:R-:W-:Y:S08]  /*3880*/  HMMA.16816.F32.BF16 R8, R100.reuse, R106, R8 ;  /* 0x0000006a6408723c */ /* 0x040ff00000041808 */
[C---:B---3--:R-:W-:Y:S08]  /*3890*/  HMMA.16816.F32.BF16 R12, R100.reuse, R84, R12 ;  /* 0x00000054640c723c */ /* 0x048ff0000004180c */
[----:B------:R-:W-:Y:S01]  /*38a0*/  HMMA.16816.F32.BF16 R16, R100, R86, R16 ;  /* 0x000000566410723c */ /* 0x000fe20000041810 */
[----:B------:R1:W2:Y:S07]  /*38b0*/  LDSM.16.M88.4 R84, [R221+0x1e800] ;  /* 0x01e80000dd54783b */ /* 0x0002ae0000000200 */
[C---:B------:R-:W-:Y:S08]  /*38c0*/  HMMA.16816.F32.BF16 R4, R108.reuse, R112, R4 ;  /* 0x000000706c04723c */ /* 0x040ff00000041804 */
[C---:B------:R-:W-:Y:S03]  /*38d0*/  HMMA.16816.F32.BF16 R8, R108.reuse, R114, R8 ;  /* 0x000000726c08723c */ /* 0x040fe60000041808 */
[----:B-1----:R-:W-:Y:S08]  /*38e0*/  IMAD.IADD R221, R224, 0x1, R220 ;  /* 0x00000001e0dd7824 */ /* 0x002ff000078e02dc */
        /* <DEDUP_REMOVED lines=9> */
[----:B------:R3:W4:Y:S01]  /*3980*/  MUFU.TANH R116, R4 ;  /* 0x0000000400747308 */ /* 0x0007220000002400 */
[C---:B--2---:R-:W-:Y:S09]  /*3990*/  HMMA.16816.F32.BF16 R12, R108.reuse, R84, R12 ;  /* 0x000000546c0c723c */ /* 0x044ff2000004180c */
[----:B------:R2:W-:Y:S01]  /*39a0*/  MUFU.TANH R117, R7 ;  /* 0x0000000700757308 */ /* 0x0005e20000002400 */
[----:B------:R-:W-:Y:S03]  /*39b0*/  HMMA.16816.F32.BF16 R16, R108, R86, R16 ;  /* 0x000000566c10723c */ /* 0x000fe60000041810 */
[----:B-1----:R-:W-:Y:S02]  /*39c0*/  @!P0 LOP3.LUT R5, R215, 0x6, RZ, 0xc0, !PT ;  /* 0x00000006d7058812 */ /* 0x002fe400078ec0ff */
[----:B------:R-:W-:Y:S04]  /*39d0*/  LEA R109, R0, UR4, 0x1 ;  /* 0x00000004006d7c11 */ /* 0x000fe8000f8e08ff */
[----:B------:R1:W1:Y:S01]  /*39e0*/  MUFU.TANH R115, R6 ;  /* 0x0000000600737308 */ /* 0x0002620000002400 */
[----:B------:R-:W-:Y:S02]  /*39f0*/  @!P0 LOP3.LUT R5, R5, 0xe0, R229, 0xf8, !PT ;  /* 0x000000e005058812 */ /* 0x000fe400078ef8e5 */
[----:B---3--:R-:W-:Y:S01]  /*3a00*/  MOV R4, UR36 ;  /* 0x0000002400047c02 */ /* 0x008fe20008000f00 */
[----:B------:R-:W-:Y:S02]  /*3a10*/  IMAD.IADD R112, R109, 0x1, R225 ;  /* 0x000000016d707824 */ /* 0x000fe400078e02e1 */
[----:B------:R-:W-:Y:S01]  /*3a20*/  FMUL.FTZ R13, R13, UR10 ;  /* 0x0000000a0d0d7c20 */ /* 0x000fe20008410000 */
[----:B------:R-:W-:Y:S01]  /*3a30*/  FMUL.FTZ R15, R15, UR10 ;  /* 0x0000000a0f0f7c20 */ /* 0x000fe20008410000 */
[----:B------:R-:W-:Y:S02]  /*3a40*/  @!P0 LEA R4, R4, R5, 0x6 ;  /* 0x0000000504048211 */ /* 0x000fe400078e30ff */
[----:B------:R3:W-:Y:S01]  /*3a50*/  MUFU.TANH R119, R9 ;  /* 0x0000000900777308 */ /* 0x0007e20000002400 */
[----:B------:R-:W-:Y:S01]  /*3a60*/  FMUL.FTZ R14, R14, UR10 ;  /* 0x0000000a0e0e7c20 */ /* 0x000fe20008410000 */
[----:B--2---:R-:W-:Y:S01]  /*3a70*/  @!P0 VIADDMNMX R7, R250, -R243, UR33, PT ;  /* 0x00000021fa078e46 */ /* 0x004fe2000b8009f3 */
[----:B------:R-:W-:Y:S01]  /*3a80*/  FMUL.FTZ R12, R12, UR10 ;  /* 0x0000000a0c0c7c20 */ /* 0x000fe20008410000 */
[----:B------:R-:W-:Y:S01]  /*3a90*/  FMUL.FTZ R5, R230, 1.4426950216293334961 ;  /* 0x3fb8aa3be6057820 */ /* 0x000fe20000410000 */
[----:B------:R-:W-:Y:S01]  /*3aa0*/  FMUL.FTZ R16, R16, UR10 ;  /* 0x0000000a10107c20 */ /* 0x000fe20008410000 */
[-C--:B------:R-:W-:Y:S01]  /*3ab0*/  @!P0 ISETP.GE.AND P6, PT, R4, R7.reuse, PT ;  /* 0x000000070400820c */ /* 0x080fe20003fc6270 */
[----:B------:R-:W-:Y:S03]  /*3ac0*/  FMUL.FTZ R18, R18, UR10 ;  /* 0x0000000a12127c20 */ /* 0x000fe60008410000 */
[----:B------:R2:W-:Y:S01]  /*3ad0*/  MUFU.TANH R118, R8 ;  /* 0x0000000800767308 */ /* 0x0005e20000002400 */
[----:B----4-:R-:W-:Y:S01]  /*3ae0*/  MOV R84, R116 ;  /* 0x0000007400547202 */ /* 0x010fe20000000f00 */
[----:B-1----:R-:W-:Y:S01]  /*3af0*/  FMUL.FTZ R6, R231, 1.4426950216293334961 ;  /* 0x3fb8aa3be7067820 */ /* 0x002fe20000410000 */
[----:B------:R-:W-:Y:S01]  /*3b00*/  FSEL R5, R5, RZ, P4 ;  /* 0x000000ff05057208 */ /* 0x000fe20002000000 */
[----:B------:R-:W-:Y:S01]  /*3b10*/  FMUL.FTZ R17, R17, UR10 ;  /* 0x0000000a11117c20 */ /* 0x000fe20008410000 */
[----:B------:R-:W-:Y:S01]  /*3b20*/  @!P0 FSEL R84, R116, -INF , !P6 ;  /* 0xff80000074548808 */ /* 0x000fe20007000000 */
[----:B------:R-:W-:Y:S01]  /*3b30*/  FMUL.FTZ R19, R19, UR10 ;  /* 0x0000000a13137c20 */ /* 0x000fe20008410000 */
[----:B------:R-:W-:Y:S03]  /*3b40*/  FSEL R6, R6, RZ, P5 ;  /* 0x000000ff06067208 */ /* 0x000fe60002800000 */
[----:B------:R1:W4:Y:S01]  /*3b50*/  MUFU.TANH R123, R13 ;  /* 0x0000000d007b7308 */ /* 0x0003220000002400 */
[----:B------:R-:W-:Y:S01]  /*3b60*/  IADD3 R108, PT, PT, R109, R224, RZ ;  /* 0x000000e06d6c7210 */ /* 0x000fe20007ffe0ff */
[----:B---3--:R-:W-:Y:S01]  /*3b70*/  @!P0 VIADD R9, R4, 0x1 ;  /* 0x0000000104098836 */ /* 0x008fe20000000000 */
[----:B------:R-:W-:Y:S01]  /*3b80*/  IADD3 R113, PT, PT, R224, R112, RZ ;  /* 0x00000070e0717210 */ /* 0x000fe20007ffe0ff */
[--C-:B------:R-:W-:Y:S01]  /*3b90*/  FFMA.FTZ R226, R84, UR9, -R6.reuse ;  /* 0x0000000954e27c23 */ /* 0x100fe20008010806 */
[----:B------:R-:W-:Y:S02]  /*3ba0*/  FFMA.FTZ R116, -R116, R116, 1 ;  /* 0x3f80000074747423 */ /* 0x000fe40000010174 */
[CC--:B------:R-:W-:Y:S03]  /*3bb0*/  @!P0 ISETP.GE.AND P4, PT, R9.reuse, R7.reuse, PT ;  /* 0x000000070900820c */ /* 0x0c0fe60003f86270 */
[----:B------:R3:W-:Y:S01]  /*3bc0*/  MUFU.TANH R121, R11 ;  /* 0x0000000b00797308 */ /* 0x0007e20000002400 */
[----:B------:R-:W-:Y:S01]  /*3bd0*/  FMUL.FTZ R116, R116, UR10 ;  /* 0x0000000a74747c20 */ /* 0x000fe20008410000 */
[----:B--2---:R-:W-:Y:S04]  /*3be0*/  @!P0 VIADDMNMX R8, R250, -R242, UR33, PT ;  /* 0x00000021fa088e46 */ /* 0x004fe8000b8009f2 */
[-C--:B------:R-:W-:Y:S01]  /*3bf0*/  @!P0 ISETP.GE.AND P5, PT, R9, R8.reuse, PT ;  /* 0x000000080900820c */ /* 0x080fe20003fa6270 */
[C---:B------:R-:W-:Y:S03]  /*3c00*/  @!P0 VIADD R9, R4.reuse, 0x8 ;  /* 0x0000000804098836 */ /* 0x040fe60000000000 */
[----:B------:R2:W4:Y:S01]  /*3c10*/  MUFU.TANH R120, R10 ;  /* 0x0000000a00787308 */ /* 0x0005220000002400 */
[----:B------:R-:W-:Y:S02]  /*3c20*/  @!P0 ISETP.GE.AND P6, PT, R4, R8, PT ;  /* 0x000000080400820c */ /* 0x000fe40003fc6270 */
[-C--:B-1----:R-:W-:Y:S02]  /*3c30*/  MOV R13, R114.reuse ;  /* 0x00000072000d7202 */ /* 0x082fe40000000f00 */
[C---:B------:R-:W-:Y:S01]  /*3c40*/  @!P0 FSEL R13, R114.reuse, -INF , !P4 ;  /* 0xff800000720d8808 */ /* 0x040fe20006000000 */
[----:B------:R-:W-:Y:S01]  /*3c50*/  FFMA.FTZ R114, -R114, R114, 1 ;  /* 0x3f80000072727423 */ /* 0x000fe20000010172 */
[----:B------:R-:W-:Y:S03]  /*3c60*/  @!P0 ISETP.GE.AND P4, PT, R9, R7, PT ;  /* 0x000000070900820c */ /* 0x000fe60003f86270 */
[----:B------:R1:W1:Y:S01]  /*3c70*/  MUFU.TANH R125, R15 ;  /* 0x0000000f007d7308 */ /* 0x0002620000002400 */
[----:B---3--:R-:W-:Y:S01]  /*3c80*/  MOV R11, R115 ;  /* 0x00000073000b7202 */ /* 0x008fe20000000f00 */
[--C-:B------:R-:W-:Y:S01]  /*3c90*/  FFMA.FTZ R211, R13, UR9, -R6.reuse ;  /* 0x000000090dd37c23 */ /* 0x100fe20008010806 */
[----:B------:R-:W-:Y:S01]  /*3ca0*/  @!P0 FSEL R11, R115, -INF , !P6 ;  /* 0xff800000730b8808 */ /* 0x000fe20007000000 */
[----:B------:R-:W-:Y:S01]  /*3cb0*/  FMUL.FTZ R114, R114, UR10 ;  /* 0x0000000a72727c20 */ /* 0x000fe20008410000 */
[----:B------:R-:W-:Y:S01]  /*3cc0*/  @!P0 ISETP.GE.AND P6, PT, R9, R8, PT ;  /* 0x000000080900820c */ /* 0x000fe20003fc6270 */
[----:B------:R-:W-:Y:S04]  /*3cd0*/  @!P0 VIADD R9, R4, 0x9 ;  /* 0x0000000904098836 */ /* 0x000fe80000000000 */
[----:B------:R3:W-:Y:S01]  /*3ce0*/  MUFU.TANH R126, R14 ;  /* 0x0000000e007e7308 */ /* 0x0007e20000002400 */
[----:B------:R-:W-:Y:S01]  /*3cf0*/  FFMA.FTZ R204, R11, UR9, -R5 ;  /* 0x000000090bcc7c23 */ /* 0x000fe20008010805 */
[----:B--2---:R-:W-:Y:S01]  /*3d00*/  MOV R10, R117 ;  /* 0x00000075000a7202 */ /* 0x004fe20000000f00 */
[----:B----4-:R-:W-:Y:S01]  /*3d10*/  IMAD.MOV.U32 R11, RZ, RZ, R123 ;  /* 0x000000ffff0b7224 */ /* 0x010fe200078e007b */
[----:B------:R-:W-:Y:S02]  /*3d20*/  @!P0 FSEL R10, R117, -INF , !P5 ;  /* 0xff800000750a8808 */ /* 0x000fe40006800000 */
[C---:B------:R-:W-:Y:S04]  /*3d30*/  @!P0 ISETP.GE.AND P5, PT, R9.reuse, R7, PT ;  /* 0x000000070900820c */ /* 0x040fe80003fa6270 */
[----:B------:R2:W-:Y:S01]  /*3d40*/  MUFU.TANH R128, R16 ;  /* 0x0000001000807308 */ /* 0x0005e20000002400 */
[--C-:B------:R-:W-:Y:S01]  /*3d50*/  FFMA.FTZ R203, R10, UR9, -R5.reuse ;  /* 0x000000090acb7c23 */ /* 0x100fe20008010805 */
[-C--:B-1----:R-:W-:Y:S02]  /*3d60*/  MOV R15, R118.reuse ;  /* 0x00000076000f7202 */ /* 0x082fe40000000f00 */
[C---:B------:R-:W-:Y:S01]  /*3d70*/  @!P0 FSEL R15, R118.reuse, -INF , !P4 ;  /* 0xff800000760f8808 */ /* 0x040fe20006000000 */
[----:B------:R-:W-:Y:S01]  /*3d80*/  FFMA.FTZ R118, -R118, R118, 1 ;  /* 0x3f80000076767423 */ /* 0x000fe20000010176 */
[----:B------:R-:W-:Y:S04]  /*3d90*/  @!P0 ISETP.GE.AND P4, PT, R9, R8, PT ;  /* 0x000000080900820c */ /* 0x000fe80003f86270 */
[----:B------:R1:W4:Y:S01]  /*3da0*/  MUFU.TANH R122, R12 ;  /* 0x0000000c007a7308 */ /* 0x0003220000002400 */
[----:B------:R-:W-:Y:S01]  /*3db0*/  MOV R9, R120 ;  /* 0x0000007800097202 */ /* 0x000fe20000000f00 */
[--C-:B------:R-:W-:Y:S01]  /*3dc0*/  FFMA.FTZ R210, R15, UR9, -R6.reuse ;  /* 0x000000090fd27c23 */ /* 0x100fe20008010806 */
[----:B---3--:R-:W-:Y:S01]  /*3dd0*/  @!P0 IADD3 R14, PT, PT, R4, 0x10, RZ ;  /* 0x00000010040e8810 */ /* 0x008fe20007ffe0ff */
[----:B------:R-:W-:Y:S01]  /*3de0*/  FMUL.FTZ R118, R118, UR10 ;  /* 0x0000000a76767c20 */ /* 0x000fe20008410000 */
[----:B------:R-:W-:Y:S02]  /*3df0*/  @!P0 FSEL R9, R120, -INF , !P6 ;  /* 0xff80000078098808 */ /* 0x000fe40007000000 */
[----:B------:R-:W-:Y:S03]  /*3e00*/  @!P0 ISETP.GE.AND P6, PT, R14, R8, PT ;  /* 0x000000080e00820c */ /* 0x000fe60003fc6270 */
[----:B------:R-:W3:Y:S01]  /*3e10*/  MUFU.TANH R130, R18 ;  /* 0x0000001200827308 */ /* 0x000ee20000002400 */
[C---:B------:R-:W-:Y:S01]  /*3e20*/  @!P0 IADD3 R10, PT, PT, R4.reuse, 0x18, RZ ;  /* 0x00000018040a8810 */ /* 0x040fe20007ffe0ff */
[C---:B--2---:R-:W-:Y:S01]  /*3e30*/  @!P0 VIADD R16, R4.reuse, 0x11 ;  /* 0x0000001104108836 */ /* 0x044fe20000000000 */
[----:B------:R-:W-:Y:S01]  /*3e40*/  @!P0 IADD3 R4, PT, PT, R4, 0x19, RZ ;  /* 0x0000001904048810 */ /* 0x000fe20007ffe0ff */
[----:B------:R-:W-:Y:S01]  /*3e50*/  FFMA.FTZ R202, R9, UR9, -R5 ;  /* 0x0000000909ca7c23 */ /* 0x000fe20008010805 */
[----:B------:R-:W-:Y:S05]  /*3e60*/  IMAD.MOV.U32 R9, RZ, RZ, R125 ;  /* 0x000000ffff097224 */ /* 0x000fea00078e007d */
[----:B------:R-:W2:Y:S01]  /*3e70*/  MUFU.TANH R129, R17 ;  /* 0x0000001100817308 */ /* 0x000ea20000002400 */
[----:B-1----:R-:W-:Y:S01]  /*3e80*/  IMAD.MOV.U32 R12, RZ, RZ, R119 ;  /* 0x000000ffff0c7224 */ /* 0x002fe200078e0077 */
[C---:B------:R-:W-:Y:S01]  /*3e90*/  @!P0 FSEL R12, R119.reuse, -INF , !P5 ;  /* 0xff800000770c8808 */ /* 0x040fe20006800000 */
[----:B------:R-:W-:Y:S01]  /*3ea0*/  FFMA.FTZ R119, -R119, R119, 1 ;  /* 0x3f80000077777423 */ /* 0x000fe20000010177 */
[----:B------:R-:W-:Y:S02]  /*3eb0*/  @!P0 ISETP.GE.AND P5, PT, R14, R7, PT ;  /* 0x000000070e00820c */ /* 0x000fe40003fa6270 */
[----:B------:R-:W-:Y:S04]  /*3ec0*/  MOV R14, R121 ;  /* 0x00000079000e7202 */ /* 0x000fe80000000f00 */
[----:B------:R-:W1:Y:S01]  /*3ed0*/  MUFU.TANH R196, R19 ;  /* 0x0000001300c47308 */ /* 0x000e620000002400 */
[----:B------:R-:W-:Y:S01]  /*3ee0*/  @!P0 FSEL R14, R121, -INF , !P4 ;  /* 0xff800000790e8808 */ /* 0x000fe20006000000 */
[--C-:B------:R-:W-:Y:S01]  /*3ef0*/  FFMA.FTZ R209, R12, UR9, -R6.reuse ;  /* 0x000000090cd17c23 */ /* 0x100fe20008010806 */
[-C--:B------:R-:W-:Y:S01]  /*3f00*/  @!P0 ISETP.GE.AND P4, PT, R16, R7.reuse, PT ;  /* 0x000000071000820c */ /* 0x080fe20003f86270 */
[----:B------:R-:W-:Y:S01]  /*3f10*/  FMUL.FTZ R119, R119, UR10 ;  /* 0x0000000a77777c20 */ /* 0x000fe20008410000 */
[----:B----4-:R-:W-:Y:S01]  /*3f20*/  MOV R13, R122 ;  /* 0x0000007a000d7202 */ /* 0x010fe20000000f00 */
[--C-:B------:R-:W-:Y:S01]  /*3f30*/  FFMA.FTZ R201, R14, UR9, -R5.reuse ;  /* 0x000000090ec97c23 */ /* 0x100fe20008010805 */
[C---:B------:R-:W-:Y:S03]  /*3f40*/  @!P0 FSEL R11, R123.reuse, -INF , !P4 ;  /* 0xff8000007b0b8808 */ /* 0x040fe60006000000 */
[----:B------:R-:W-:Y:S01]  /*3f50*/  MUFU.EX2 R226, R226 ;  /* 0x000000e200e27308 */ /* 0x000fe20000000800 */
[----:B------:R-:W-:Y:S01]  /*3f60*/  @!P0 ISETP.GE.AND P4, PT, R10, R7, PT ;  /* 0x000000070a00820c */ /* 0x000fe20003f86270 */
[----:B------:R-:W-:Y:S01]  /*3f70*/  FFMA.FTZ R123, -R123, R123, 1 ;  /* 0x3f8000007b7b7423 */ /* 0x000fe2000001017b */
[----:B------:R-:W-:Y:S01]  /*3f80*/  @!P0 FSEL R13, R122, -INF , !P5 ;  /* 0xff8000007a0d8808 */ /* 0x000fe20006800000 */
[--C-:B------:R-:W-:Y:S01]  /*3f90*/  FFMA.FTZ R207, R11, UR9, -R6.reuse ;  /* 0x000000090bcf7c23 */ /* 0x100fe20008010806 */
[----:B------:R-:W-:Y:S05]  /*3fa0*/  MOV R12, R126 ;  /* 0x0000007e000c7202 */ /* 0x000fea0000000f00 */
[----:B------:R-:W4:Y:S01]  /*3fb0*/  MUFU.EX2 R211, R211 ;  /* 0x000000d300d37308 */ /* 0x000f220000000800 */
[----:B------:R-:W-:Y:S01]  /*3fc0*/  @!P0 ISETP.GE.AND P5, PT, R16, R8, PT ;  /* 0x000000081000820c */ /* 0x000fe20003fa6270 */
[--C-:B------:R-:W-:Y:S01]  /*3fd0*/  FFMA.FTZ R208, R13, UR9, -R6.reuse ;  /* 0x000000090dd07c23 */ /* 0x100fe20008010806 */
[----:B------:R-:W-:Y:S07]  /*3fe0*/  @!P0 FSEL R12, R126, -INF , !P6 ;  /* 0xff8000007e0c8808 */ /* 0x000fee0007000000 */
[----:B------:R-:W-:Y:S01]  /*3ff0*/  MUFU.EX2 R204, R204 ;  /* 0x000000cc00cc7308 */ /* 0x000fe20000000800 */
[----:B------:R-:W-:Y:S01]  /*4000*/  @!P0 ISETP.GE.AND P6, PT, R4, R7, PT ;  /* 0x000000070400820c */ /* 0x000fe20003fc6270 */
[----:B------:R-:W-:Y:S01]  /*4010*/  FFMA.FTZ R122, -R122, R122, 1 ;  /* 0x3f8000007a7a7423 */ /* 0x000fe2000001017a */
[----:B------:R-:W-:Y:S01]  /*4020*/  MOV R7, R128 ;  /* 0x0000008000077202 */ /* 0x000fe20000000f00 */
[--C-:B------:R-:W-:Y:S01]  /*4030*/  FFMA.FTZ R200, R12, UR9, -R5.reuse ;  /* 0x000000090cc87c23 */ /* 0x100fe20008010805 */
[----:B------:R-:W-:Y:S05]  /*4040*/  @!P0 FSEL R7, R128, -INF , !P4 ;  /* 0xff80000080078808 */ /* 0x000fea0006000000 */
[----:B------:R-:W4:Y:S01]  /*4050*/  MUFU.EX2 R203, R203 ;  /* 0x000000cb00cb7308 */ /* 0x000f220000000800 */
[----:B------:R-:W-:Y:S01]  /*4060*/  @!P0 FSEL R9, R125, -INF , !P5 ;  /* 0xff8000007d098808 */ /* 0x000fe20006800000 */
[----:B------:R-:W-:Y:S01]  /*4070*/  FMUL.FTZ R122, R122, UR10 ;  /* 0x0000000a7a7a7c20 */ /* 0x000fe20008410000 */
[-C--:B------:R-:W-:Y:S01]  /*4080*/  @!P0 ISETP.GE.AND P5, PT, R10, R8.reuse, PT ;  /* 0x000000080a00820c */ /* 0x080fe20003fa6270 */
[----:B------:R-:W-:Y:S01]  /*4090*/  FFMA.FTZ R206, R7, UR9, -R6 ;  /* 0x0000000907ce7c23 */ /* 0x000fe20008010806 */
[----:B------:R-:W-:Y:S01]  /*40a0*/  @!P0 ISETP.GE.AND P4, PT, R4, R8, PT ;  /* 0x000000080400820c */ /* 0x000fe20003f86270 */
[----:B---3--:R-:W-:Y:S01]  /*40b0*/  IMAD.MOV.U32 R8, RZ, RZ, R130 ;  /* 0x000000ffff087224 */ /* 0x008fe200078e0082 */
[----:B------:R-:W-:Y:S01]  /*40c0*/  @!P0 FSEL R8, R130, -INF , !P5 ;  /* 0xff80000082088808 */ /* 0x000fe20006800000 */
[--C-:B------:R-:W-:Y:S01]  /*40d0*/  FFMA.FTZ R199, R9, UR9, -R5.reuse ;  /* 0x0000000909c77c23 */ /* 0x100fe20008010805 */
[-C--:B--2---:R-:W-:Y:S01]  /*40e0*/  MOV R4, R129.reuse ;  /* 0x0000008100047202 */ /* 0x084fe20000000f00 */
[----:B------:R-:W-:Y:S01]  /*40f0*/  MUFU.EX2 R210, R210 ;  /* 0x000000d200d27308 */ /* 0x000fe20000000800 */
[----:B-1----:R-:W-:Y:S01]  /*4100*/  MOV R7, R196 ;  /* 0x000000c400077202 */ /* 0x002fe20000000f00 */
[--C-:B------:R-:W-:Y:S01]  /*4110*/  FFMA.FTZ R198, R8, UR9, -R5.reuse ;  /* 0x0000000908c67c23 */ /* 0x100fe20008010805 */
[----:B------:R-:W-:Y:S07]  /*4120*/  @!P0 FSEL R4, R129, -INF , !P6 ;  /* 0xff80000081048808 */ /* 0x000fee0007000000 */
[----:B------:R-:W1:Y:S01]  /*4130*/  MUFU.EX2 R209, R209 ;  /* 0x000000d100d17308 */ /* 0x000e620000000800 */
[----:B------:R-:W-:Y:S01]  /*4140*/  @!P0 FSEL R7, R196, -INF , !P4 ;  /* 0xff800000c4078808 */ /* 0x000fe20006000000 */
[----:B------:R-:W-:Y:S01]  /*4150*/  FMUL.FTZ R123, R123, UR10 ;  /* 0x0000000a7b7b7c20 */ /* 0x000fe20008410000 */
[----:B----4-:R-:W-:Y:S01]  /*4160*/  F2FP.BF16.F32.PACK_AB R8, R211, R226 ;  /* 0x000000e2d308723e */ /* 0x010fe200000010ff */
[----:B------:R-:W-:Y:S06]  /*4170*/  FFMA.FTZ R6, R4, UR9, -R6 ;  /* 0x0000000904067c23 */ /* 0x000fec0008010806 */
[----:B------:R-:W-:Y:S01]  /*4180*/  MUFU.EX2 R202, R202 ;  /* 0x000000ca00ca7308 */ /* 0x000fe20000000800 */
[----:B------:R-:W-:Y:S01]  /*4190*/  FFMA.FTZ R5, R7, UR9, -R5 ;  /* 0x0000000907057c23 */ /* 0x000fe20008010805 */
[----:B------:R-:W-:Y:S01]  /*41a0*/  F2FP.BF16.F32.PACK_AB R7, R203, R204 ;  /* 0x000000cccb07723e */ /* 0x000fe200000010ff */
[----:B------:R-:W-:Y:S07]  /*41b0*/  STS [R131+0x2a000], R8 ;  /* 0x02a0000883007388 */ /* 0x000fee0000000800 */
[----:B------:R-:W2:Y:S01]  /*41c0*/  MUFU.EX2 R201, R201 ;  /* 0x000000c900c97308 */ /* 0x000ea20000000800 */
[----:B------:R-:W-:Y:S01]  /*41d0*/  IADD3 R4, PT, PT, R131, 0x2a000, RZ ;  /* 0x0002a00083047810 */ /* 0x000fe20007ffe0ff */
[----:B------:R-:W-:Y:S01]  /*41e0*/  FFMA.FTZ R128, -R128, R128, 1 ;  /* 0x3f80000080807423 */ /* 0x000fe20000010180 */
[----:B------:R3:W-:Y:S07]  /*41f0*/  STS [R131+0x2a400], R7 ;  /* 0x02a4000783007388 */ /* 0x0007ee0000000800 */
[----:B------:R1:W-:Y:S01]  /*4200*/  MUFU.EX2 R205, R6 ;  /* 0x0000000600cd7308 */ /* 0x0003e20000000800 */
[----:B------:R-:W-:Y:S01]  /*4210*/  @P3 IADD3 R124, PT, PT, R4, -0x20, RZ ;  /* 0xffffffe0047c3810 */ /* 0x000fe20007ffe0ff */
[----:B------:R-:W-:Y:S01]  /*4220*/  FFMA.FTZ R129, -R129, R129, 1 ;  /* 0x3f80000081817423 */ /* 0x000fe20000010181 */
[----:B------:R-:W-:Y:S07]  /*4230*/  FMUL.FTZ R128, R128, UR10 ;  /* 0x0000000a80807c20 */ /* 0x000fee0008410000 */
[----:B------:R2:W-:Y:S01]  /*4240*/  MUFU.EX2 R197, R5 ;  /* 0x0000000500c57308 */ /* 0x0005e20000000800 */
[----:B------:R-:W-:Y:S09]  /*4250*/  FMUL.FTZ R129, R129, UR10 ;  /* 0x0000000a81817c20 */ /* 0x000ff20008410000 */
[----:B------:R-:W-:Y:S10]  /*4260*/  MUFU.EX2 R208, R208 ;  /* 0x000000d000d07308 */ /* 0x000ff40000000800 */
[----:B------:R-:W4:Y:S01]  /*4270*/  MUFU.EX2 R207, R207 ;  /* 0x000000cf00cf7308 */ /* 0x000f220000000800 */
[----:B-1----:R-:W-:Y:S09]  /*4280*/  F2FP.BF16.F32.PACK_AB R6, R209, R210 ;  /* 0x000000d2d106723e */ /* 0x002ff200000010ff */
[----:B------:R-:W-:Y:S01]  /*4290*/  MUFU.EX2 R200, R200 ;  /* 0x000000c800c87308 */ /* 0x000fe20000000800 */
[----:B--2---:R-:W-:Y:S01]  /*42a0*/  F2FP.BF16.F32.PACK_AB R5, R201, R202 ;  /* 0x000000cac905723e */ /* 0x004fe200000010ff */
[----:B------:R1:W-:Y:S08]  /*42b0*/  STS [R127+0x2a000], R6 ;  /* 0x02a000067f007388 */ /* 0x0003f00000000800 */
[----:B------:R-:W3:Y:S01]  /*42c0*/  MUFU.EX2 R199, R199 ;  /* 0x000000c700c77308 */ /* 0x000ee20000000800 */
[----:B------:R2:W-:Y:S09]  /*42d0*/  STS [R127+0x2a400], R5 ;  /* 0x02a400057f007388 */ /* 0x0005f20000000800 */
[----:B------:R-:W1:Y:S01]  /*42e0*/  MUFU.EX2 R206, R206 ;  /* 0x000000ce00ce7308 */ /* 0x000e620000000800 */
[----:B----4-:R-:W-:Y:S09]  /*42f0*/  F2FP.BF16.F32.PACK_AB R4, R207, R208 ;  /* 0x000000d0cf04723e */ /* 0x010ff200000010ff */
[----:B------:R-:W2:Y:S01]  /*4300*/  MUFU.EX2 R198, R198 ;  /* 0x000000c600c67308 */ /* 0x000ea20000000800 */
[----:B------:R4:W-:Y:S01]  /*4310*/  STS [R124], R4 ;  /* 0x000000047c007388 */ /* 0x0009e20000000800 */
[----:B---3--:R-:W-:Y:S05]  /*4320*/  F2FP.BF16.F32.PACK_AB R7, R199, R200 ;  /* 0x000000c8c707723e */ /* 0x008fea00000010ff */
[----:B------:R-:W-:Y:S01]  /*4330*/  STS [R124+0x400], R7 ;  /* 0x000400077c007388 */ /* 0x000fe20000000800 */
[----:B-1----:R-:W-:Y:S02]  /*4340*/  F2FP.BF16.F32.PACK_AB R6, R205, R206 ;  /* 0x000000cecd06723e */ /* 0x002fe400000010ff */
[----:B--2---:R-:W-:Y:S01]  /*4350*/  F2FP.BF16.F32.PACK_AB R5, R197, R198 ;  /* 0x000000c6c505723e */ /* 0x004fe200000010ff */
[----:B----4-:R-:W-:Y:S05]  /*4360*/  IMAD.IADD R4, R248, 0x1, R124 ;  /* 0x00000001f8047824 */ /* 0x010fea00078e027c */
[----:B------:R-:W-:Y:S05]  /*4370*/  STS [R4], R6 ;  /* 0x0000000604007388 */ /* 0x000fea0000000800 */
[----:B------:R-:W-:Y:S05]  /*4380*/  STS [R4+0x400], R5 ;  /* 0x0004000504007388 */ /* 0x000fea0000000800 */
[----:B------:R-:W-:Y:S05]  /*4390*/  LDSM.16.M88.4 R16, [R109+0x10000] ;  /* 0x010000006d10783b */ /* 0x000fea0000000200 */
[----:B------:R-:W1:Y:S05]  /*43a0*/  LDSM.16.M88.4 R8, [R223+0x20000] ;  /* 0x02000000df08783b */ /* 0x000e6a0000000200 */
[----:B------:R-:W2:Y:S05]  /*43b0*/  LDSM.16.M88.4 R84, [R223+0x20800] ;  /* 0x02080000df54783b */ /* 0x000eaa0000000200 */
[----:B------:R-:W-:Y:S05]  /*43c0*/  LDSM.16.M88.4 R88, [R108+0x10000] ;  /* 0x010000006c58783b */ /* 0x000fea0000000200 */
[----:B------:R-:W3:Y:S05]  /*43d0*/  LDSM.16.M88.4 R92, [R222+0x20000] ;  /* 0x02000000de5c783b */ /* 0x000eea0000000200 */
[----:B------:R-:W4:Y:S05]  /*43e0*/  LDSM.16.M88.4 R96, [R222+0x20800] ;  /* 0x02080000de60783b */ /* 0x000f2a0000000200 */
[----:B------:R-:W-:Y:S05]  /*43f0*/  LDSM.16.M88.4 R100, [R112+0x10000] ;  /* 0x010000007064783b */ /* 0x000fea0000000200 */
[----:B------:R-:W4:Y:S01]  /*4400*/  LDSM.16.M88.4 R104, [R220+0x20000] ;  /* 0x02000000dc68783b */ /* 0x000f220000000200 */
[C---:B-1----:R-:W-:Y:S08]  /*4410*/  HMMA.16816.F32.BF16 R4, R16.reuse, R8, RZ ;  /* 0x000000081004723c */ /* 0x042ff000000418ff */
        /* <DEDUP_REMOVED lines=11> */
[C---:B------:R-:W-:Y:S01]  /*44d0*/  HMMA.16816.F32.BF16 R4, R100.reuse, R104, R4 ;  /* 0x000000686404723c */ /* 0x040fe20000041804 */
[----:B------:R-:W-:Y:S02]  /*44e0*/  MOV R104, UR16 ;  /* 0x0000001000687c02 */ /* 0x000fe40008000f00 */
[----:B------:R-:W-:Y:S02]  /*44f0*/  MOV R105, UR17 ;  /* 0x0000001100697c02 */ /* 0x000fe40008000f00 */
[C---:B------:R-:W-:Y:S03]  /*4500*/  LEA R110, P0, R232.reuse, R104, 0x2 ;  /* 0x00000068e86e7211 */ /* 0x040fe600078010ff */
[C---:B------:R-:W-:Y:S03]  /*4510*/  HMMA.16816.F32.BF16 R8, R100.reuse, R106, R8 ;  /* 0x0000006a6408723c */ /* 0x040fe60000041808 */
[----:B------:R-:W-:Y:S02]  /*4520*/  LEA.HI.X R111, R232, R105, RZ, 0x2, P0 ;  /* 0x00000069e86f7211 */ /* 0x000fe400000f14ff */
[----:B------:R-:W-:Y:S03]  /*4530*/  LDSM.16.M88.4 R104, [R223+0x22800] ;  /* 0x02280000df68783b */ /* 0x000fe60000000200 */
[C---:B-1----:R-:W-:Y:S02]  /*4540*/  HMMA.16816.F32.BF16 R12, R100.reuse, R84, R12 ;  /* 0x00000054640c723c */ /* 0x042fe4000004180c */
[----:B------:R-:W4:Y:S05]  /*4550*/  LDG.E R227, desc[UR34][R110.64] ;  /* 0x000000226ee37981 */ /* 0x000f2a000c1e1900 */
[----:B------:R1:W4:Y:S01]  /*4560*/  LDG.E R228, desc[UR34][R110.64+0x20] ;  /* 0x000020226ee47981 */ /* 0x000322000c1e1900 */
[----:B------:R-:W-:Y:S04]  /*4570*/  HMMA.16816.F32.BF16 R16, R100, R86, R16 ;  /* 0x000000566410723c */ /* 0x000fe80000041810 */
[----:B------:R-:W-:Y:S05]  /*4580*/  LDSM.16.M88.4 R84, [R109+0x12000] ;  /* 0x012000006d54783b */ /* 0x000fea0000000200 */
[----:B------:R-:W1:Y:S01]  /*4590*/  LDSM.16.M88.4 R100, [R223+0x22000] ;  /* 0x02200000df64783b */ /* 0x000e620000000200 */
[C---:B--2---:R-:W-:Y:S08]  /*45a0*/  HMMA.16816.F32.BF16 R4, R88.reuse, R92, R4 ;  /* 0x0000005c5804723c */ /* 0x044ff00000041804 */
[C---:B------:R-:W-:Y:S01]  /*45b0*/  HMMA.16816.F32.BF16 R8, R88.reuse, R94, R8 ;  /* 0x0000005e5808723c */ /* 0x040fe20000041808 */
[----:B------:R-:W-:Y:S07]  /*45c0*/  LDSM.16.M88.4 R92, [R222+0x22000] ;  /* 0x02200000de5c783b */ /* 0x000fee0000000200 */
[C---:B---3--:R-:W-:Y:S08]  /*45d0*/  HMMA.16816.F32.BF16 R12, R88.reuse, R96, R12 ;  /* 0x00000060580c723c */ /* 0x048ff0000004180c */
[----:B------:R-:W-:Y:S01]  /*45e0*/  HMMA.16816.F32.BF16 R16, R88, R98, R16 ;  /* 0x000000625810723c */ /* 0x000fe20000041810 */
        /* <DEDUP_REMOVED lines=51> */
[C---:B--2---:R-:W-:Y:S08]  /*4920*/  HMMA.16816.F32.BF16 R4, R88.reuse, R92, R4 ;  /* 0x0000005c5804723c */ /* 0x044ff00000041804 */
[C---:B------:R-:W-:Y:S01]  /*4930*/  HMMA.16816.F32.BF16 R8, R88.reuse, R94, R8 ;  /* 0x0000005e5808723c */ /* 0x040fe20000041808 */
[----:B------:R-:W-:Y:S05]  /*4940*/  LDSM.16.M88.4 R92, [R108+0x16000] ;  /* 0x016000006c5c783b */ /* 0x000fea0000000200 */
[----:B------:R-:W2:Y:S02]  /*4950*/  LDSM.16.M88.4 R108, [R222+0x26000] ;  /* 0x02600000de6c783b */ /* 0x000ea40000000200 */
[C---:B---3--:R-:W-:Y:S08]  /*4960*/  HMMA.16816.F32.BF16 R12, R88.reuse, R96, R12 ;  /* 0x00000060580c723c */ /* 0x048ff0000004180c */
[----:B------:R-:W-:Y:S01]  /*4970*/  HMMA.16816.F32.BF16 R16, R88, R98, R16 ;  /* 0x000000625810723c */ /* 0x000fe20000041810 */
[----:B------:R-:W3:Y:S05]  /*4980*/  LDSM.16.M88.4 R88, [R222+0x26800] ;  /* 0x02680000de58783b */ /* 0x000eea0000000200 */
[----:B------:R-:W-:Y:S02]  /*4990*/  LDSM.16.M88.4 R96, [R112+0x16000] ;  /* 0x016000007060783b */ /* 0x000fe40000000200 */
[C---:B-1----:R-:W-:Y:S08]  /*49a0*/  HMMA.16816.F32.BF16 R4, R84.reuse, R100, R4 ;  /* 0x000000645404723c */ /* 0x042ff00000041804 */
[C---:B------:R-:W-:Y:S01]  /*49b0*/  HMMA.16816.F32.BF16 R8, R84.reuse, R102, R8 ;  /* 0x000000665408723c */ /* 0x040fe20000041808 */
[----:B------:R-:W1:Y:S07]  /*49c0*/  LDSM.16.M88.4 R100, [R220+0x26000] ;  /* 0x02600000dc64783b */ /* 0x000e6e0000000200 */
[C---:B----4-:R-:W-:Y:S08]  /*49d0*/  HMMA.16816.F32.BF16 R12, R84.reuse, R104, R12 ;  /* 0x00000068540c723c */ /* 0x050ff0000004180c */
[----:B------:R-:W-:Y:S01]  /*49e0*/  HMMA.16816.F32.BF16 R16, R84, R106, R16 ;  /* 0x0000006a5410723c */ /* 0x000fe20000041810 */
[----:B------:R-:W4:Y:S05]  /*49f0*/  LDSM.16.M88.4 R84, [R220+0x26800] ;  /* 0x02680000dc54783b */ /* 0x000f2a0000000200 */
[----:B------:R-:W-:Y:S02]  /*4a00*/  LDSM.16.M88.4 R104, [R113+0x16000] ;  /* 0x016000007168783b */ /* 0x000fe40000000200 */
[C---:B--2---:R-:W-:Y:S08]  /*4a10*/  HMMA.16816.F32.BF16 R4, R92.reuse, R108, R4 ;  /* 0x0000006c5c04723c */ /* 0x044ff00000041804 */
[C---:B------:R-:W-:Y:S01]  /*4a20*/  HMMA.16816.F32.BF16 R8, R92.reuse, R110, R8 ;  /* 0x0000006e5c08723c */ /* 0x040fe20000041808 */
[----:B------:R-:W2:Y:S07]  /*4a30*/  LDSM.16.M88.4 R108, [R221+0x26000] ;  /* 0x02600000dd6c783b */ /* 0x000eae0000000200 */
[C---:B---3--:R-:W-:Y:S08]  /*4a40*/  HMMA.16816.F32.BF16 R12, R92.reuse, R88, R12 ;  /* 0x000000585c0c723c */ /* 0x048ff0000004180c */
[----:B------:R-:W-:Y:S01]  /*4a50*/  HMMA.16816.F32.BF16 R16, R92, R90, R16 ;  /* 0x0000005a5c10723c */ /* 0x000fe20000041810 */
[----:B------:R-:W3:Y:S07]  /*4a60*/  LDSM.16.M88.4 R88, [R221+0x26800] ;  /* 0x02680000dd58783b */ /* 0x000eee0000000200 */
[C---:B-1----:R-:W-:Y:S08]  /*4a70*/  HMMA.16816.F32.BF16 R4, R96.reuse, R100, R4 ;  /* 0x000000646004723c */ /* 0x042ff00000041804 */
[C---:B------:R-:W-:Y:S08]  /*4a80*/  HMMA.16816.F32.BF16 R8, R96.reuse, R102, R8 ;  /* 0x000000666008723c */ /* 0x040ff00000041808 */
[C---:B----4-:R-:W-:Y:S03]  /*4a90*/  HMMA.16816.F32.BF16 R12, R96.reuse, R84, R12 ;  /* 0x00000054600c723c */ /* 0x050fe6000004180c */
[----:B------:R-:W-:Y:S02]  /*4aa0*/  LOP3.LUT R85, R215, 0x20, RZ, 0xc0, !PT ;  /* 0x00000020d7557812 */ /* 0x000fe400078ec0ff */
[----:B------:R-:W-:Y:S03]  /*4ab0*/  SHF.R.U32.HI R84, RZ, 0x3, R216 ;  /* 0x00000003ff547819 */ /* 0x000fe600000116d8 */
[----:B------:R-:W-:Y:S03]  /*4ac0*/  HMMA.16816.F32.BF16 R16, R96, R86, R16 ;  /* 0x000000566010723c */ /* 0x000fe60000041810 */
[----:B------:R-:W-:Y:S05]  /*4ad0*/  LOP3.LUT R84, R85, 0x18, R84, 0xf8, !PT ;  /* 0x0000001855547812 */ /* 0x000fea00078ef854 */
[C---:B--2---:R-:W-:Y:S08]  /*4ae0*/  HMMA.16816.F32.BF16 R4, R104.reuse, R108, R4 ;  /* 0x0000006c6804723c */ /* 0x044ff00000041804 */
[C---:B------:R-:W-:Y:S08]  /*4af0*/  HMMA.16816.F32.BF16 R8, R104.reuse, R110, R8 ;  /* 0x0000006e6808723c */ /* 0x040ff00000041808 */
[C---:B---3--:R-:W-:Y:S03]  /*4b00*/  HMMA.16816.F32.BF16 R12, R104.reuse, R88, R12 ;  /* 0x00000058680c723c */ /* 0x048fe6000004180c */
[C---:B------:R-:W-:Y:S01]  /*4b10*/  FADD.FTZ R4, -R227.reuse, R4 ;  /* 0x00000004e3047221 */ /* 0x040fe20000010100 */
[C---:B------:R-:W-:Y:S01]  /*4b20*/  FADD.FTZ R5, -R227.reuse, R5 ;  /* 0x00000005e3057221 */ /* 0x040fe20000010100 */
[C---:B------:R-:W-:Y:S01]  /*4b30*/  FADD.FTZ R6, -R228.reuse, R6 ;  /* 0x00000006e4067221 */ /* 0x040fe20000010100 */
[----:B------:R-:W-:Y:S01]  /*4b40*/  FADD.FTZ R7, -R228, R7 ;  /* 0x00000007e4077221 */ /* 0x000fe20000010100 */
[----:B------:R-:W-:Y:S01]  /*4b50*/  FMUL.FTZ R4, R226, R4 ;  /* 0x00000004e2047220 */ /* 0x000fe20000410000 */
[----:B------:R-:W-:Y:S03]  /*4b60*/  HMMA.16816.F32.BF16 R16, R104, R90, R16 ;  /* 0x0000005a6810723c */ /* 0x000fe60000041810 */
[C---:B------:R-:W-:Y:S01]  /*4b70*/  FADD.FTZ R8, -R227.reuse, R8 ;  /* 0x00000008e3087221 */ /* 0x040fe20000010100 */
[----:B------:R-:W-:Y:S01]  /*4b80*/  FADD.FTZ R9, -R227, R9 ;  /* 0x00000009e3097221 */ /* 0x000fe20000010100 */
[----:B------:R-:W-:Y:S01]  /*4b90*/  FMUL.FTZ R5, R211, R5 ;  /* 0x00000005d3057220 */ /* 0x000fe20000410000 */
[----:B------:R-:W-:Y:S01]  /*4ba0*/  FMUL.FTZ R4, R4, R116 ;  /* 0x0000007404047220 */ /* 0x000fe20000410000 */
[----:B------:R-:W-:Y:S01]  /*4bb0*/  FMUL.FTZ R8, R210, R8 ;  /* 0x00000008d2087220 */ /* 0x000fe20000410000 */
[----:B------:R-:W-:Y:S01]  /*4bc0*/  FMUL.FTZ R9, R209, R9 ;  /* 0x00000009d1097220 */ /* 0x000fe20000410000 */
[----:B------:R-:W-:Y:S02]  /*4bd0*/  FMUL.FTZ R5, R5, R114 ;  /* 0x0000007205057220 */ /* 0x000fe40000410000 */
[C---:B------:R-:W-:Y:S01]  /*4be0*/  FADD.FTZ R12, -R227.reuse, R12 ;  /* 0x0000000ce30c7221 */ /* 0x040fe20000010100 */
[----:B------:R-:W-:Y:S01]  /*4bf0*/  FADD.FTZ R13, -R227, R13 ;  /* 0x0000000de30d7221 */ /* 0x000fe20000010100 */
[----:B------:R-:W-:Y:S01]  /*4c00*/  FMUL.FTZ R8, R8, R118 ;  /* 0x0000007608087220 */ /* 0x000fe20000410000 */
[----:B------:R-:W-:Y:S01]  /*4c10*/  FMUL.FTZ R9, R9, R119 ;  /* 0x0000007709097220 */ /* 0x000fe20000410000 */
[----:B------:R-:W-:Y:S01]  /*4c20*/  FMUL.FTZ R12, R208, R12 ;  /* 0x0000000cd00c7220 */ /* 0x000fe20000410000 */
[----:B------:R-:W-:Y:S01]  /*4c30*/  FMUL.FTZ R13, R207, R13 ;  /* 0x0000000dcf0d7220 */ /* 0x000fe20000410000 */
[----:B------:R-:W-:Y:S02]  /*4c40*/  F2FP.BF16.F32.PACK_AB R4, R5, R4 ;  /* 0x000000040504723e */ /* 0x000fe400000010ff */
[C---:B------:R-:W-:Y:S01]  /*4c50*/  FADD.FTZ R16, -R227.reuse, R16 ;  /* 0x00000010e3107221 */ /* 0x040fe20000010100 */
[----:B------:R-:W-:Y:S01]  /*4c60*/  FADD.FTZ R17, -R227, R17 ;  /* 0x00000011e3117221 */ /* 0x000fe20000010100 */
[----:B------:R-:W-:Y:S01]  /*4c70*/  FMUL.FTZ R12, R12, R122 ;  /* 0x0000007a0c0c7220 */ /* 0x000fe20000410000 */
[----:B------:R-:W-:Y:S01]  /*4c80*/  FMUL.FTZ R13, R13, R123 ;  /* 0x0000007b0d0d7220 */ /* 0x000fe20000410000 */
[----:B------:R-:W-:Y:S01]  /*4c90*/  FMUL.FTZ R16, R206, R16 ;  /* 0x00000010ce107220 */ /* 0x000fe20000410000 */
[----:B------:R-:W-:Y:S01]  /*4ca0*/  F2FP.BF16.F32.PACK_AB R8, R9, R8 ;  /* 0x000000080908723e */ /* 0x000fe200000010ff */
[----:B------:R-:W-:Y:S02]  /*4cb0*/  FMUL.FTZ R17, R205, R17 ;  /* 0x00000011cd117220 */ /* 0x000fe40000410000 */
[----:B------:R-:W-:Y:S01]  /*4cc0*/  FMUL.FTZ R16, R16, R128 ;  /* 0x0000008010107220 */ /* 0x000fe20000410000 */
[----:B------:R-:W-:Y:S01]  /*4cd0*/  F2FP.BF16.F32.PACK_AB R12, R13, R12 ;  /* 0x0000000c0d0c723e */ /* 0x000fe200000010ff */
        /* <DEDUP_REMOVED lines=29> */
.L_x_1101:
[----:B------:R2:W-:Y:S01]  /*4eb0*/  STS [R131+0x28000], R4 ;  /* 0x0280000483007388 */ /* 0x0005e20000000800 */
[----:B------:R-:W-:Y:S01]  /*4ec0*/  FFMA.FTZ R115, -R115, R115, 1 ;  /* 0x3f80000073737423 */ /* 0x000fe20000010173 */
[----:B------:R-:W-:Y:S01]  /*4ed0*/  FFMA.FTZ R117, -R117, R117, 1 ;  /* 0x3f80000075757423 */ /* 0x000fe20000010175 */
[----:B------:R-:W-:Y:S01]  /*4ee0*/  FMUL.FTZ R6, R204, R6 ;  /* 0x00000006cc067220 */ /* 0x000fe20000410000 */
[----:B------:R-:W-:Y:S01]  /*4ef0*/  FMUL.FTZ R7, R203, R7 ;  /* 0x00000007cb077220 */ /* 0x000fe20000410000 */
[----:B------:R-:W-:Y:S01]  /*4f00*/  FMUL.FTZ R115, R115, UR10 ;  /* 0x0000000a73737c20 */ /* 0x000fe20008410000 */
[----:B------:R-:W-:Y:S01]  /*4f10*/  FMUL.FTZ R117, R117, UR10 ;  /* 0x0000000a75757c20 */ /* 0x000fe20008410000 */
[C---:B------:R-:W-:Y:S01]  /*4f20*/  FADD.FTZ R11, -R228.reuse, R11 ;  /* 0x0000000be40b7221 */ /* 0x040fe20000010100 */
[----:B------:R-:W-:Y:S01]  /*4f30*/  FFMA.FTZ R121, -R121, R121, 1 ;  /* 0x3f80000079797423 */ /* 0x000fe20000010179 */
[----:B------:R-:W-:Y:S01]  /*4f40*/  FADD.FTZ R10, -R228, R10 ;  /* 0x0000000ae40a7221 */ /* 0x000fe20000010100 */
[----:B------:R-:W-:Y:S01]  /*4f50*/  FFMA.FTZ R120, -R120, R120, 1 ;  /* 0x3f80000078787423 */ /* 0x000fe20000010178 */
[----:B------:R-:W-:Y:S01]  /*4f60*/  FMUL.FTZ R6, R6, R115 ;  /* 0x0000007306067220 */ /* 0x000fe20000410000 */
[----:B------:R-:W-:Y:S01]  /*4f70*/  FMUL.FTZ R7, R7, R117 ;  /* 0x0000007507077220 */ /* 0x000fe20000410000 */
[----:B------:R-:W-:Y:S01]  /*4f80*/  FMUL.FTZ R11, R201, R11 ;  /* 0x0000000bc90b7220 */ /* 0x000fe20000410000 */
[----:B------:R-:W-:Y:S01]  /*4f90*/  FMUL.FTZ R121, R121, UR10 ;  /* 0x0000000a79797c20 */ /* 0x000fe20008410000 */
[----:B------:R-:W-:Y:S01]  /*4fa0*/  FMUL.FTZ R10, R202, R10 ;  /* 0x0000000aca0a7220 */ /* 0x000fe20000410000 */
[----:B------:R-:W-:Y:S01]  /*4fb0*/  FADD.FTZ R15, -R228, R15 ;  /* 0x0000000fe40f7221 */ /* 0x000fe20000010100 */
[----:B------:R-:W-:Y:S01]  /*4fc0*/  FMUL.FTZ R120, R120, UR10 ;  /* 0x0000000a78787c20 */ /* 0x000fe20008410000 */
[----:B------:R-:W-:Y:S01]  /*4fd0*/  FFMA.FTZ R125, -R125, R125, 1 ;  /* 0x3f8000007d7d7423 */ /* 0x000fe2000001017d */
[----:B------:R-:W-:Y:S01]  /*4fe0*/  FADD.FTZ R14, -R228, R14 ;  /* 0x0000000ee40e7221 */ /* 0x000fe20000010100 */
[----:B------:R-:W-:Y:S01]  /*4ff0*/  FFMA.FTZ R126, -R126, R126, 1 ;  /* 0x3f8000007e7e7423 */ /* 0x000fe2000001017e */
[----:B------:R-:W-:Y:S01]  /*5000*/  FMUL.FTZ R11, R11, R121 ;  /* 0x000000790b0b7220 */ /* 0x000fe20000410000 */
[----:B------:R-:W-:Y:S01]  /*5010*/  FMUL.FTZ R15, R199, R15 ;  /* 0x0000000fc70f7220 */ /* 0x000fe20000410000 */
[----:B------:R-:W-:Y:S01]  /*5020*/  FMUL.FTZ R10, R10, R120 ;  /* 0x000000780a0a7220 */ /* 0x000fe20000410000 */
[----:B------:R-:W-:Y:S01]  /*5030*/  FMUL.FTZ R125, R125, UR10 ;  /* 0x0000000a7d7d7c20 */ /* 0x000fe20008410000 */
[----:B------:R-:W-:Y:S01]  /*5040*/  FADD.FTZ R19, -R228, R19 ;  /* 0x00000013e4137221 */ /* 0x000fe20000010100 */
[----:B------:R-:W-:Y:S01]  /*5050*/  FMUL.FTZ R14, R200, R14 ;  /* 0x0000000ec80e7220 */ /* 0x000fe20000410000 */
[----:B------:R-:W-:Y:S01]  /*5060*/  FMUL.FTZ R126, R126, UR10 ;  /* 0x0000000a7e7e7c20 */ /* 0x000fe20008410000 */
[----:B------:R-:W-:Y:S01]  /*5070*/  FFMA.FTZ R196, -R196, R196, 1 ;  /* 0x3f800000c4c47423 */ /* 0x000fe200000101c4 */
[----:B------:R-:W-:Y:S01]  /*5080*/  FADD.FTZ R18, -R228, R18 ;  /* 0x00000012e4127221 */ /* 0x000fe20000010100 */
[----:B------:R-:W-:Y:S01]  /*5090*/  FFMA.FTZ R130, -R130, R130, 1 ;  /* 0x3f80000082827423 */ /* 0x000fe20000010182 */
[----:B------:R-:W-:Y:S01]  /*50a0*/  F2FP.BF16.F32.PACK_AB R6, R7, R6 ;  /* 0x000000060706723e */ /* 0x000fe200000010ff */
[----:B------:R-:W-:Y:S01]  /*50b0*/  FMUL.FTZ R15, R15, R125 ;  /* 0x0000007d0f0f7220 */ /* 0x000fe20000410000 */
[----:B------:R-:W-:Y:S01]  /*50c0*/  FMUL.FTZ R19, R197, R19 ;  /* 0x00000013c5137220 */ /* 0x000fe20000410000 */
[----:B------:R-:W-:Y:S01]  /*50d0*/  FMUL.FTZ R14, R14, R126 ;  /* 0x0000007e0e0e7220 */ /* 0x000fe20000410000 */
[----:B------:R-:W-:Y:S01]  /*50e0*/  FMUL.FTZ R196, R196, UR10 ;  /* 0x0000000ac4c47c20 */ /* 0x000fe20008410000 */
[----:B------:R-:W-:Y:S01]  /*50f0*/  FMUL.FTZ R18, R198, R18 ;  /* 0x00000012c6127220 */ /* 0x000fe20000410000 */
[----:B------:R-:W-:Y:S01]  /*5100*/  FMUL.FTZ R130, R130, UR10 ;  /* 0x0000000a82827c20 */ /* 0x000fe20008410000 */
[----:B------:R-:W-:Y:S01]  /*5110*/  F2FP.BF16.F32.PACK_AB R10, R11, R10 ;  /* 0x0000000a0b0a723e */ /* 0x000fe200000010ff */
[----:B------:R-:W-:Y:S01]  /*5120*/  STS [R131+0x28400], R6 ;  /* 0x0284000683007388 */ /* 0x000fe20000000800 */
[----:B------:R-:W-:Y:S01]  /*5130*/  FMUL.FTZ R19, R19, R196 ;  /* 0x000000c413137220 */ /* 0x000fe20000410000 */
[----:B------:R-:W-:Y:S01]  /*5140*/  FMUL.FTZ R18, R18, R130 ;  /* 0x0000008212127220 */ /* 0x000fe20000410000 */
[----:B------:R-:W-:Y:S01]  /*5150*/  F2FP.BF16.F32.PACK_AB R14, R15, R14 ;  /* 0x0000000e0f0e723e */ /* 0x000fe200000010ff */
[----:B------:R-:W-:Y:S01]  /*5160*/  STS [R127+0x28000], R8 ;  /* 0x028000087f007388 */ /* 0x000fe20000000800 */
[----:B--2---:R-:W-:Y:S01]  /*5170*/  F2FP.BF16.F32.PACK_AB R4, R17, R16 ;  /* 0x000000101104723e */ /* 0x004fe200000010ff */
[----:B------:R-:W-:Y:S01]  /*5180*/  IMAD R251, R245, UR8, RZ ;  /* 0x00000008f5fb7c24 */ /* 0x000fe2000f8e02ff */
[----:B------:R-:W-:Y:S01]  /*5190*/  F2FP.BF16.F32.PACK_AB R18, R19, R18 ;  /* 0x000000121312723e */ /* 0x000fe200000010ff */
[----:B------:R-:W-:Y:S01]  /*51a0*/  STS [R127+0x28400], R10 ;  /* 0x0284000a7f007388 */ /* 0x000fe20000000800 */
[----:B------:R-:W-:Y:S02]  /*51b0*/  IADD3 R5, PT, PT, R248, R124, RZ ;  /* 0x0000007cf8057210 */ /* 0x000fe40007ffe0ff */
[----:B------:R-:W-:Y:S01]  /*51c0*/  LOP3.LUT R226, R2, 0x10, RZ, 0xc0, !PT ;  /* 0x0000001002e27812 */ /* 0x000fe200078ec0ff */
[----:B------:R2:W-:Y:S01]  /*51d0*/  STS [R124+-0x2000], R12 ;  /* 0xffe0000c7c007388 */ /* 0x0005e20000000800 */
[--C-:B------:R-:W-:Y:S02]  /*51e0*/  LOP3.LUT R84, R84, 0x1c0, R213.reuse, 0xf8, !PT ;  /* 0x000001c054547812 */ /* 0x100fe400078ef8d5 */
        /* <DEDUP_REMOVED lines=8> */
[----:B------:R-:W-:Y:S02]  /*5270*/  LEA R227, R227, UR4, 0x1 ;  /* 0x00000004e3e37c11 */ /* 0x000fe4000f8e08ff */
[----:B------:R-:W-:Y:S01]  /*5280*/  LEA R226, R226, UR4, 0x1 ;  /* 0x00000004e2e27c11 */ /* 0x000fe2000f8e08ff */
[----:B------:R-:W-:Y:S03]  /*5290*/  BAR.SYNC.DEFER_BLOCKING 0x0 ;  /* 0x0000000000007b1d */ /* 0x000fe60000010000 */
[C---:B------:R-:W-:Y:S02]  /*52a0*/  IADD3 R112, PT, PT, R226.reuse, 0x2a040, RZ ;  /* 0x0002a040e2707810 */ /* 0x040fe40007ffe0ff */
[----:B--2---:R-:W-:Y:S04]  /*52b0*/  IADD3 R12, PT, PT, R226, 0x2a000, RZ ;  /* 0x0002a000e20c7810 */ /* 0x004fe80007ffe0ff */
[----:B------:R-:W-:Y:S01]  /*52c0*/  @P1 IADD3 R112, PT, PT, R12, -0x40, RZ ;  /* 0xffffffc00c701810 */ /* 0x000fe20007ffe0ff */
[----:B------:R-:W-:Y:S08]  /*52d0*/  LDSM.16.MT88.4 R4, [R226+0x2a000] ;  /* 0x02a00000e204783b */ /* 0x000ff00000004200 */
[----:B------:R-:W2:Y:S08]  /*52e0*/  LDSM.16.MT88.4 R8, [R227+0x10000] ;  /* 0x01000000e308783b */ /* 0x000eb00000004200 */
[----:B------:R-:W3:Y:S08]  /*52f0*/  LDSM.16.MT88.4 R12, [R112] ;  /* 0x00000000700c783b */ /* 0x000ef00000004200 */
[----:B------:R-:W4:Y:S08]  /*5300*/  LDSM.16.MT88.4 R16, [R227+0x12000] ;  /* 0x01200000e310783b */ /* 0x000f300000004200 */
[----:B-1----:R-:W1:Y:S08]  /*5310*/  LDSM.16.MT88.4 R84, [R227+0x14000] ;  /* 0x01400000e354783b */ /* 0x002e700000004200 */
[----:B------:R-:W5:Y:S01]  /*5320*/  LDSM.16.MT88.4 R88, [R227+0x16000] ;  /* 0x01600000e358783b */ /* 0x000f620000004200 */
[-C--:B--2---:R-:W-:Y:S07]  /*5330*/  HMMA.16816.F32.BF16 R20, R4, R8.reuse, R20 ;  /* 0x000000080414723c */ /* 0x084fee0000041814 */
[----:B------:R-:W-:Y:S01]  /*5340*/  LDSM.16.MT88.4 R92, [R226+0x2a800] ;  /* 0x02a80000e25c783b */ /* 0x000fe20000004200 */
[C---:B---3--:R-:W-:Y:S07]  /*5350*/  HMMA.16816.F32.BF16 R24, R12.reuse, R8, R24 ;  /* 0x000000080c18723c */ /* 0x048fee0000041818 */
[----:B------:R-:W2:Y:S01]  /*5360*/  LDSM.16.MT88.4 R96, [R227+0x10800] ;  /* 0x01080000e360783b */ /* 0x000ea20000004200 */
[-C--:B------:R-:W-:Y:S07]  /*5370*/  HMMA.16816.F32.BF16 R28, R12, R10.reuse, R28 ;  /* 0x0000000a0c1c723c */ /* 0x080fee000004181c */
[----:B------:R-:W3:Y:S01]  /*5380*/  LDSM.16.MT88.4 R100, [R112+0x800] ;  /* 0x000800007064783b */ /* 0x000ee20000004200 */
[C---:B------:R-:W-:Y:S07]  /*5390*/  HMMA.16816.F32.BF16 R32, R4.reuse, R10, R32 ;  /* 0x0000000a0420723c */ /* 0x040fee0000041820 */
[----:B------:R-:W3:Y:S01]  /*53a0*/  LDSM.16.MT88.4 R104, [R227+0x12800] ;  /* 0x01280000e368783b */ /* 0x000ee20000004200 */
[-C--:B----4-:R-:W-:Y:S07]  /*53b0*/  HMMA.16816.F32.BF16 R36, R4, R16.reuse, R36 ;  /* 0x000000100424723c */ /* 0x090fee0000041824 */
[----:B------:R-:W4:Y:S01]  /*53c0*/  LDSM.16.MT88.4 R108, [R227+0x14800] ;  /* 0x01480000e36c783b */ /* 0x000f220000004200 */
[C---:B------:R-:W-:Y:S07]  /*53d0*/  HMMA.16816.F32.BF16 R40, R12.reuse, R16, R40 ;  /* 0x000000100c28723c */ /* 0x040fee0000041828 */
[----:B------:R-:W4:Y:S01]  /*53e0*/  LDSM.16.MT88.4 R8, [R227+0x16800] ;  /* 0x01680000e308783b */ /* 0x000f220000004200 */
[-C--:B------:R-:W-:Y:S07]  /*53f0*/  HMMA.16816.F32.BF16 R44, R12, R18.reuse, R44 ;  /* 0x000000120c2c723c */ /* 0x080fee000004182c */
[----:B------:R-:W-:Y:S01]  /*5400*/  LDSM.16.MT88.4 R116, [R227+0x15800] ;  /* 0x01580000e374783b */ /* 0x000fe20000004200 */
[C---:B------:R-:W-:Y:S07]  /*5410*/  HMMA.16816.F32.BF16 R48, R4.reuse, R18, R48 ;  /* 0x000000120430723c */ /* 0x040fee0000041830 */
[----:B------:R-:W-:Y:S01]  /*5420*/  LDSM.16.MT88.4 R16, [R112+0x1000] ;  /* 0x001000007010783b */ /* 0x000fe20000004200 */
[-C--:B-1----:R-:W-:Y:S07]  /*5430*/  HMMA.16816.F32.BF16 R52, R4, R84.reuse, R52 ;  /* 0x000000540434723c */ /* 0x082fee0000041834 */
        /* <DEDUP_REMOVED lines=10> */
[----:B------:R-:W1:Y:S07]  /*54e0*/  LDSM.16.MT88.4 R4, [R226+0x2b000] ;  /* 0x02b00000e204783b */ /* 0x000e6e0000004200 */
[-C--:B--2---:R-:W-:Y:S01]  /*54f0*/  HMMA.16816.F32.BF16 R20, R92, R96.reuse, R20 ;  /* 0x000000605c14723c */ /* 0x084fe20000041814 */
[----:B------:R-:W2:Y:S07]  /*5500*/  LDSM.16.MT88.4 R88, [R227+0x15000] ;  /* 0x01500000e358783b */ /* 0x000eae0000004200 */
        /* <DEDUP_REMOVED lines=14> */
[-C--:B------:R-:W-:Y:S08]  /*55f0*/  HMMA.16816.F32.BF16 R68, R92, R8.reuse, R68 ;  /* 0x000000085c44723c */ /* 0x080ff00000041844 */
[C---:B------:R-:W-:Y:S08]  /*5600*/  HMMA.16816.F32.BF16 R72, R100.reuse, R8, R72 ;  /* 0x000000086448723c */ /* 0x040ff00000041848 */
[-C--:B------:R-:W-:Y:S01]  /*5610*/  HMMA.16816.F32.BF16 R76, R100, R10.reuse, R76 ;  /* 0x0000000a644c723c */ /* 0x080fe2000004184c */
[----:B------:R-:W5:Y:S07]  /*5620*/  LDSM.16.MT88.4 R100, [R227+0x13800] ;  /* 0x01380000e364783b */ /* 0x000f6e0000004200 */
[----:B------:R-:W-:Y:S01]  /*5630*/  HMMA.16816.F32.BF16 R80, R92, R10, R80 ;  /* 0x0000000a5c50723c */ /* 0x000fe20000041850 */
[----:B------:R-:W5:Y:S07]  /*5640*/  LDSM.16.MT88.4 R8, [R227+0x17800] ;  /* 0x01780000e308783b */ /* 0x000f6e0000004200 */
[-C--:B-1----:R-:W-:Y:S01]  /*5650*/  HMMA.16816.F32.BF16 R20, R4, R12.reuse, R20 ;  /* 0x0000000c0414723c */ /* 0x082fe20000041814 */
        /* <DEDUP_REMOVED lines=16> */
[----:B------:R-:W-:Y:S04]  /*5760*/  LEA R4, -R251, RZ, 0x6 ;  /* 0x000000fffb047211 */ /* 0x000fe800078e31ff */
[-C--:B----4-:R-:W-:Y:S05]  /*5770*/  HMMA.16816.F32.BF16 R20, R104, R108.reuse, R20 ;  /* 0x0000006c6814723c */ /* 0x090fea0000041814 */
        /* <DEDUP_REMOVED lines=45> */
.L_x_1102:
[----:B------:R-:W-:Y:S01]  /*5a50*/  LEA R228, R217, UR4, 0x1 ;  /* 0x00000004d9e47c11 */ /* 0x000fe2000f8e08ff */
[----:B------:R-:W-:Y:S01]  /*5a60*/  LDSM.16.MT88.4 R16, [R227+0x18000] ;  /* 0x01800000e310783b */ /* 0x000fe20000004200 */
[----:B------:R-:W-:Y:S01]  /*5a70*/  PLOP3.LUT P5, PT, PT, PT, UP0, 0x80, 0x8 ;  /* 0x000000000008781c */ /* 0x000fe20003faf008 */
[----:B------:R-:W-:Y:S01]  /*5a80*/  @UP0 UIADD3 UR13, UP1, UPT, UR60, -0x100, URZ ;  /* 0xffffff003c0d0890 */ /* 0x000fe2000ff3e0ff */
[----:B------:R-:W-:Y:S01]  /*5a90*/  VIADD R250, R250, 0xffffffc0 ;  /* 0xffffffc0fafa7836 */ /* 0x000fe20000000000 */
        /* <DEDUP_REMOVED lines=46> */
[C---:B------:R-:W-:Y:S08]  /*5d80*/  HMMA.16816.F32.BF16 R112, R200.reuse, R206, R112 ;  /* 0x000000cec870723c */ /* 0x040ff00000041870 */
[-C--:B-1----:R-:W-:Y:S08]  /*5d90*/  HMMA.16816.F32.BF16 R116, R200, R196.reuse, R116 ;  /* 0x000000c4c874723c */ /* 0x082ff00000041874 */
[C---:B------:R-:W-:Y:S04]  /*5da0*/  HMMA.16816.F32.BF16 R120, R208.reuse, R196, R120 ;  /* 0x000000c4d078723c */ /* 0x040fe80000041878 */
[C---:B------:R-:W-:Y:S02]  /*5db0*/  VIADD R196, R228.reuse, 0x28000 ;  /* 0x00028000e4c47836 */ /* 0x040fe40000000000 */
[----:B------:R-:W-:Y:S02]  /*5dc0*/  VIADD R228, R228, 0x28040 ;  /* 0x00028040e4e47836 */ /* 0x000fe40000000000 */
[-C--:B------:R-:W-:Y:S01]  /*5dd0*/  HMMA.16816.F32.BF16 R124, R208, R198.reuse, R124 ;  /* 0x000000c6d07c723c */ /* 0x080fe2000004187c */
[----:B------:R-:W-:Y:S02]  /*5de0*/  LDSM.16.MT88.4 R208, [R227+0x1b000] ;  /* 0x01b00000e3d0783b */ /* 0x000fe40000004200 */
[----:B------:R-:W-:Y:S05]  /*5df0*/  @P1 VIADD R228, R196, 0xffffffc0 ;  /* 0xffffffc0c4e41836 */ /* 0x000fea0000000000 */
[----:B------:R-:W-:Y:S01]  /*5e00*/  HMMA.16816.F32.BF16 R128, R200, R198, R128 ;  /* 0x000000c6c880723c */ /* 0x000fe20000041880 */
[----:B------:R-:W-:Y:S04]  /*5e10*/  LDSM.16.MT88.4 R200, [R227+0x19000] ;  /* 0x01900000e3c8783b */ /* 0x000fe80000004200 */
[----:B------:R-:W1:Y:S04]  /*5e20*/  LDSM.16.M88.4 R196, [R228] ;  /* 0x00000000e4c4783b */ /* 0x000e680000000200 */
[----:B------:R-:W2:Y:S01]  /*5e30*/  LDSM.16.M88.4 R204, [R228+0x1000] ;  /* 0x00100000e4cc783b */ /* 0x000ea20000000200 */
        /* <DEDUP_REMOVED lines=14> */
[----:B------:R-:W-:Y:S07]  /*5f20*/  LDSM.16.MT88.4 R200, [R227+0x19800] ;  /* 0x01980000e3c8783b */ /* 0x000fee0000004200 */
[-C--:B--2---:R-:W-:Y:S08]  /*5f30*/  HMMA.16816.F32.BF16 R116, R196, R208.reuse, R116 ;  /* 0x000000d0c474723c */ /* 0x084ff00000041874 */
[C---:B------:R-:W-:Y:S08]  /*5f40*/  HMMA.16816.F32.BF16 R120, R204.reuse, R208, R120 ;  /* 0x000000d0cc78723c */ /* 0x040ff00000041878 */
[-C--:B------:R-:W-:Y:S03]  /*5f50*/  HMMA.16816.F32.BF16 R124, R204, R210.reuse, R124 ;  /* 0x000000d2cc7c723c */ /* 0x080fe6000004187c */
[----:B------:R-:W-:Y:S05]  /*5f60*/  IMAD.IADD R204, R224, 0x1, R228 ;  /* 0x00000001e0cc7824 */ /* 0x000fea00078e02e4 */
[----:B------:R-:W-:Y:S01]  /*5f70*/  HMMA.16816.F32.BF16 R128, R196, R210, R128 ;  /* 0x000000d2c480723c */ /* 0x000fe20000041880 */
[----:B------:R-:W1:Y:S04]  /*5f80*/  LDSM.16.M88.4 R196, [R204] ;  /* 0x00000000ccc4783b */ /* 0x000e680000000200 */
[----:B------:R-:W2:Y:S04]  /*5f90*/  LDSM.16.M88.4 R204, [R204+0x1000] ;  /* 0x00100000cccc783b */ /* 0x000ea80000000200 */
[----:B------:R-:W3:Y:S01]  /*5fa0*/  LDSM.16.MT88.4 R208, [R227+0x1b800] ;  /* 0x01b80000e3d0783b */ /* 0x000ee20000004200 */
[-C--:B-1----:R-:W-:Y:S08]  /*5fb0*/  HMMA.16816.F32.BF16 R4, R196, R200.reuse, R4 ;  /* 0x000000c8c404723c */ /* 0x082ff00000041804 */
[C---:B--2---:R-:W-:Y:S08]  /*5fc0*/  HMMA.16816.F32.BF16 R8, R204.reuse, R200, R8 ;  /* 0x000000c8cc08723c */ /* 0x044ff00000041808 */
[-C--:B------:R-:W-:Y:S08]  /*5fd0*/  HMMA.16816.F32.BF16 R12, R204, R202.reuse, R12 ;  /* 0x000000cacc0c723c */ /* 0x080ff0000004180c */
        /* <DEDUP_REMOVED lines=16> */
[-C--:B--2---:R-:W-:Y:S03]  /*60e0*/  HMMA.16816.F32.BF16 R116, R196, R208.reuse, R116 ;  /* 0x000000d0c474723c */ /* 0x084fe60000041874 */
[C---:B------:R-:W-:Y:S05]  /*60f0*/  LEA.HI.X.SX32 R203, R251.reuse, R201, 0x5, P0 ;  /* 0x000000c9fbcb7211 */ /* 0x040fea00000f2eff */
[C---:B------:R-:W-:Y:S04]  /*6100*/  HMMA.16816.F32.BF16 R120, R204.reuse, R208, R120 ;  /* 0x000000d0cc78723c */ /* 0x040fe80000041878 */
[C---:B------:R-:W-:Y:S04]  /*6110*/  LEA R208, P0, R251.reuse, R202, 0x5 ;  /* 0x000000cafbd07211 */ /* 0x040fe800078028ff */
[-C--:B------:R-:W-:Y:S03]  /*6120*/  HMMA.16816.F32.BF16 R124, R204, R210.reuse, R124 ;  /* 0x000000d2cc7c723c */ /* 0x080fe6000004187c */
[C---:B------:R-:W-:Y:S02]  /*6130*/  LEA.HI.X.SX32 R209, R251.reuse, R203, 0x5, P0 ;  /* 0x000000cbfbd17211 */ /* 0x040fe400000f2eff */
[C---:B------:R-:W-:Y:S03]  /*6140*/  LEA R206, P0, R251.reuse, R208, 0x5 ;  /* 0x000000d0fbce7211 */ /* 0x040fe600078028ff */
        /* <DEDUP_REMOVED lines=8> */
[C---:B------:R-:W-:Y:S01]  /*61d0*/  LEA R198, P0, R251.reuse, R204, 0x5 ;  /* 0x000000ccfbc67211 */ /* 0x040fe200078028ff */
[----:B------:R-:W-:Y:S01]  /*61e0*/  @UP0 UMOV UR61, UR12 ;  /* 0x0000000c003d0c82 */ /* 0x000fe20008000000 */
[----:B------:R-:W5:Y:S01]  /*61f0*/  @P5 LDG.E R231, desc[UR34][R196.64+-0x100] ;  /* 0xffff0022c4e75981 */ /* 0x000f62000c1e1900 */
[----:B------:R-:W-:Y:S01]  /*6200*/  UISETP.GT.AND UP0, UPT, UR43, UR49, UPT ;  /* 0x000000312b00728c */ /* 0x000fe2000bf04270 */
[C---:B------:R-:W-:Y:S02]  /*6210*/  LEA.HI.X.SX32 R199, R251.reuse, R205, 0x5, P0 ;  /* 0x000000cdfbc77211 */ /* 0x040fe400000f2eff */
[----:B------:R1:W5:Y:S01]  /*6220*/  @P5 LDG.E R230, desc[UR34][R196.64+-0xe0] ;  /* 0xffff2022c4e65981 */ /* 0x000362000c1e1900 */
[C---:B------:R-:W-:Y:S03]  /*6230*/  LEA R210, P0, R251.reuse, R198, 0x5 ;  /* 0x000000c6fbd27211 */ /* 0x040fe600078028ff */
[----:B------:R2:W-:Y:S01]  /*6240*/  REDG.E.ADD.F32.FTZ.RN.STRONG.GPU desc[UR34][R236.64], R4 ;  /* 0x00000004ec0079a6 */ /* 0x0005e2000c12f322 */
[C---:B------:R-:W-:Y:S03]  /*6250*/  LEA.HI.X.SX32 R211, R251.reuse, R199, 0x5, P0 ;  /* 0x000000c7fbd37211 */ /* 0x040fe600000f2eff */
        /* <DEDUP_REMOVED lines=28> */
[----:B------:R4:W-:Y:S01]  /*6420*/  REDG.E.ADD.F32.FTZ.RN.STRONG.GPU desc[UR34][R206.64+0x80], R15 ;  /* 0x0000800fce0079a6 */ /* 0x0009e2000c12f322 */
[C---:B------:R-:W-:Y:S03]  /*6430*/  LEA R8, P0, R251.reuse, R204, 0x5 ;  /* 0x000000ccfb087211 */ /* 0x040fe600078028ff */
[----:B------:R4:W-:Y:S01]  /*6440*/  REDG.E.ADD.F32.FTZ.RN.STRONG.GPU desc[UR34][R236.64+0x100], R84 ;  /* 0x00010054ec0079a6 */ /* 0x0009e2000c12f322 */
[C---:B------:R-:W-:Y:S03]  /*6450*/  LEA.HI.X.SX32 R9, R251.reuse, R205, 0x5, P0 ;  /* 0x000000cdfb097211 */ /* 0x040fe600000f2eff */
[----:B------:R4:W-:Y:S01]  /*6460*/  REDG.E.ADD.F32.FTZ.RN.STRONG.GPU desc[UR34][R204.64+0x100], R85 ;  /* 0x00010055cc0079a6 */ /* 0x0009e2000c12f322 */
        /* <DEDUP_REMOVED lines=60> */
[----:B------:R1:W-:Y:S01]  /*6830*/  REDG.E.ADD.F32.FTZ.RN.STRONG.GPU desc[UR34][R236.64+0x280], R112 ;  /* 0x00028070ec0079a6 */ /* 0x0003e2000c12f322 */
[C---:B------:R-:W-:Y:S03]  /*6840*/  LEA.HI.X.SX32 R11, R251.reuse, R199, 0x5, P0 ;  /* 0x000000c7fb0b7211 */ /* 0x040fe600000f2eff */
[----:B------:R-:W-:Y:S01]  /*6850*/  REDG.E.ADD.F32.FTZ.RN.STRONG.GPU desc[UR34][R198.64+0x280], R113 ;  /* 0x00028071c60079a6 */ /* 0x000fe2000c12f322 */
[C---:B------:R-:W-:Y:S03]  /*6860*/  LEA R88, P0, R251.reuse, R10, 0x5 ;  /* 0x0000000afb587211 */ /* 0x040fe600078028ff */
[----:B------:R2:W-:Y:S01]  /*6870*/  REDG.E.ADD.F32.FTZ.RN.STRONG.GPU desc[UR34][R10.64+0x280], R114 ;  /* 0x000280720a0079a6 */ /* 0x0005e2000c12f322 */
[C---:B---3--:R-:W-:Y:S02]  /*6880*/  LEA.HI.X.SX32 R89, R251.reuse, R11, 0x5, P0 ;  /* 0x0000000bfb597211 */ /* 0x048fe400000f2eff */
        /* <DEDUP_REMOVED lines=11> */
[C---:B----4-:R-:W-:Y:S01]  /*6940*/  LEA R96, P0, R251.reuse, R90, 0x5 ;  /* 0x0000005afb607211 */ /* 0x050fe200078028ff */
[C---:B-1----:R-:W-:Y:S02]  /*6950*/  VIADD R112, R226.reuse, 0x40 ;  /* 0x00000040e2707836 */ /* 0x042fe40000000000 */
[----:B------:R-:W-:Y:S01]  /*6960*/  REDG.E.ADD.F32.FTZ.RN.STRONG.GPU desc[UR34][R90.64+0x280], R110 ;  /* 0x0002806e5a0079a6 */ /* 0x000fe2000c12f322 */
[C---:B------:R-:W-:Y:S01]  /*6970*/  LEA.HI.X.SX32 R97, R251.reuse, R91, 0x5, P0 ;  /* 0x0000005bfb617211 */ /* 0x040fe200000f2eff */
        /* <DEDUP_REMOVED lines=14> */
[----:B------:R1:W-:Y:S01]  /*6a60*/  REDG.E.ADD.F32.FTZ.RN.STRONG.GPU desc[UR34][R4.64+0x300], R119 ;  /* 0x00030077040079a6 */ /* 0x0003e2000c12f322 */
        /* <DEDUP_REMOVED lines=31> */
[C---:B-1----:R-:W-:Y:S03]  /*6c60*/  LEA R4, P0, R251.reuse, R10, 0x5 ;  /* 0x0000000afb047211 */ /* 0x042fe600078028ff */
[----:B------:R-:W-:Y:S01]  /*6c70*/  REDG.E.ADD.F32.FTZ.RN.STRONG.GPU desc[UR34][R10.64+0x380], R126 ;  /* 0x0003807e0a0079a6 */ /* 0x000fe2000c12f322 */
[----:B------:R-:W-:Y:S03]  /*6c80*/  LEA.HI.X.SX32 R5, R251, R11, 0x5, P0 ;  /* 0x0000000bfb057211 */ /* 0x000fe600000f2eff */
[----:B------:R-:W-:Y:S04]  /*6c90*/  LDSM.16.MT88.4 R8, [R218] ;  /* 0x00000000da08783b */ /* 0x000fe80000004200 */
[----:B------:R-:W-:Y:S04]  /*6ca0*/  REDG.E.ADD.F32.FTZ.RN.STRONG.GPU desc[UR34][R4.64+0x380], R127 ;  /* 0x0003807f040079a6 */ /* 0x000fe8000c12f322 */
[----:B------:R-:W1:Y:S04]  /*6cb0*/  LDSM.16.MT88.4 R4, [R226+0x28000] ;  /* 0x02800000e204783b */ /* 0x000e680000004200 */
[----:B------:R-:W2:Y:S04]  /*6cc0*/  LDSM.16.MT88.4 R92, [R226+0x28800] ;  /* 0x02880000e25c783b */ /* 0x000ea80000004200 */
[----:B------:R-:W-:Y:S04]  /*6cd0*/  LDSM.16.MT88.4 R116, [R218+0x5800] ;  /* 0x00580000da74783b */ /* 0x000fe80000004200 */
[----:B------:R3:W5:Y:S01]  /*6ce0*/  LDL.LU.64 R20, [R1] ;  /* 0x0000000001147983 */ /* 0x0007620000300a00 */
        /* <DEDUP_REMOVED lines=22> */
[----:B------:R-:W3:Y:S03]  /*6e50*/  LDSM.16.MT88.4 R88, [R218+0x5000] ;  /* 0x00500000da58783b */ /* 0x000ee60000004200 */
        /* <DEDUP_REMOVED lines=15> */
[-C--:B-1----:R-:W-:Y:S08]  /*6f50*/  HMMA.16816.F32.BF16 R180, R92, R8.reuse, R180 ;  /* 0x000000085cb4723c */ /* 0x082ff000000418b4 */
[C---:B------:R-:W-:Y:S08]  /*6f60*/  HMMA.16816.F32.BF16 R184, R100.reuse, R8, R184 ;  /* 0x0000000864b8723c */ /* 0x040ff000000418b8 */
[-C--:B------:R-:W-:Y:S01]  /*6f70*/  HMMA.16816.F32.BF16 R188, R100, R10.reuse, R188 ;  /* 0x0000000a64bc723c */ /* 0x080fe200000418bc */
[----:B------:R-:W1:Y:S07]  /*6f80*/  LDSM.16.MT88.4 R100, [R218+0x3800] ;  /* 0x00380000da64783b */ /* 0x000e6e0000004200 */
[----:B------:R-:W-:Y:S01]  /*6f90*/  HMMA.16816.F32.BF16 R192, R92, R10, R192 ;  /* 0x0000000a5cc0723c */ /* 0x000fe200000418c0 */
[----:B------:R1:W1:Y:S07]  /*6fa0*/  LDSM.16.MT88.4 R8, [R218+0x7800] ;  /* 0x00780000da08783b */ /* 0x00026e0000004200 */
        /* <DEDUP_REMOVED lines=11> */
[C---:B------:R-:W-:Y:S08]  /*7060*/  HMMA.16816.F32.BF16 R176, R4.reuse, R90, R176 ;  /* 0x0000005a04b0723c */ /* 0x040ff000000418b0 */
[-C--:B--2---:R-:W-:Y:S08]  /*7070*/  HMMA.16816.F32.BF16 R180, R4, R96.reuse, R180 ;  /* 0x0000006004b4723c */ /* 0x084ff000000418b4 */
[C---:B------:R-:W-:Y:S08]  /*7080*/  HMMA.16816.F32.BF16 R184, R16.reuse, R96, R184 ;  /* 0x0000006010b8723c */ /* 0x040ff000000418b8 */
[-C--:B------:R-:W-:Y:S08]  /*7090*/  HMMA.16816.F32.BF16 R188, R16, R98.reuse, R188 ;  /* 0x0000006210bc723c */ /* 0x080ff000000418bc */
[----:B------:R-:W-:Y:S04]  /*70a0*/  HMMA.16816.F32.BF16 R192, R4, R98, R192 ;  /* 0x0000006204c0723c */ /* 0x000fe800000418c0 */
[C---:B------:R-:W-:Y:S02]  /*70b0*/  VIADD R4, R218.reuse, 0xffff8000 ;  /* 0xffff8000da047836 */ /* 0x040fe40000000000 */
[----:B------:R-:W-:Y:S02]  /*70c0*/  @P4 VIADD R4, R218, 0x8000 ;  /* 0x00008000da044836 */ /* 0x000fe40000000000 */
[-C--:B------:R-:W-:Y:S05]  /*70d0*/  HMMA.16816.F32.BF16 R132, R104, R108.reuse, R132 ;  /* 0x0000006c6884723c */ /* 0x080fea0000041884 */
[----:B-1----:R-:W-:Y:S03]  /*70e0*/  IMAD.MOV.U32 R218, RZ, RZ, R4 ;  /* 0x000000ffffda7224 */ /* 0x002fe600078e0004 */
        /* <DEDUP_REMOVED lines=17> */
[----:B------:R-:W1:Y:S01]  /*7200*/  S2R R0, SR_TID.X ;  /* 0x0000000000007919 */ /* 0x000e620000002100 */
[C---:B------:R-:W-:Y:S01]  /*7210*/  IMAD.SHL.U32 R2, R216.reuse, 0x10, RZ ;  /* 0x00000010d8027824 */ /* 0x040fe200078e00ff */
[----:B------:R-:W2:Y:S01]  /*7220*/  LDCU UR5, c[0x0][0x500] ;  /* 0x0000a000ff0577ac */ /* 0x000ea20008000800 */
        /* <DEDUP_REMOVED lines=225> */
.L_x_1104:
[----:B------:R-:W-:Y:S05]  /*8040*/  BRA.U UP1, `(.L_x_1105) ;  /* 0x0000000101307547 */ /* 0x000fea000b800000 */
[----:B------:R-:W2:Y:S01]  /*8050*/  LDCU.64 UR8, c[0x0][0x5c8] ;  /* 0x0000b900ff0877ac */ /* 0x000ea20008000a00 */
[----:B------:R-:W3:Y:S01]  /*8060*/  LDCU.64 UR12, c[0x0][0x5b0] ;  /* 0x0000b600ff0c77ac */ /* 0x000ee20008000a00 */
[----:B------:R-:W-:-:S04]  /*8070*/  USHF.R.S32.HI UR5, URZ, 0x1f, UR40 ;  /* 0x0000001fff057899 */ /* 0x000fc80008011428 */
[----:B--2---:R-:W-:Y:S02]  /*8080*/  UIMAD UR5, UR5, UR8, URZ ;  /* 0x00000008050572a4 */ /* 0x004fe4000f8e02ff */
[----:B------:R-:W-:Y:S02]  /*8090*/  UIMAD.WIDE.U32 UR42, UR40, UR8, URZ ;  /* 0x00000008282a72a5 */ /* 0x000fe4000f8e00ff */
[----:B------:R-:W-:-:S04]  /*80a0*/  UIMAD UR5, UR40, UR9, UR5 ;  /* 0x00000009280572a4 */ /* 0x000fc8000f8e0205 */
[----:B------:R-:W-:Y:S01]  /*80b0*/  UIADD3 UR41, UPT, UPT, UR43, UR5, URZ ;  /* 0x000000052b297290 */ /* 0x000fe2000fffe0ff */
[----:B------:R-:W-:-:S03]  /*80c0*/  UMOV UR40, UR42 ;  /* 0x0000002a00287c82 */ /* 0x000fc60008000000 */
[----:B---3--:R-:W-:-:S04]  /*80d0*/  UIMAD.WIDE.U32 UR40, UR37, UR12, UR40 ;  /* 0x0000000c252872a5 */ /* 0x008fc8000f8e0028 */
[----:B------:R-:W-:-:S06]  /*80e0*/  UIMAD UR13, UR37, UR13, UR41 ;  /* 0x0000000d250d72a4 */ /* 0x000fcc000f8e0229 */
[----:B-1----:R-:W-:Y:S01]  /*80f0*/  MOV R3, UR13 ;  /* 0x0000000d00037c02 */ /* 0x002fe20008000f00 */
[----:B------:R-:W-:Y:S06]  /*8100*/  BRA `(.L_x_1106) ;  /* 0x0000000000187947 */ /* 0x000fec0003800000 */
.L_x_1105:
[----:B------:R-:W2:Y:S01]  /*8110*/  LDCU.64 UR8, c[0x0][0x5c8] ;  /* 0x0000b900ff0877ac */ /* 0x000ea20008000a00 */
[----:B------:R-:W-:-:S04]  /*8120*/  UIADD3 UR5, UPT, UPT, UR40, UR41, URZ ;  /* 0x0000002928057290 */ /* 0x000fc8000fffe0ff */
[----:B--2---:R-:W-:Y:S02]  /*8130*/  UIMAD.WIDE.U32 UR40, UR5, UR8, URZ ;  /* 0x00000008052872a5 */ /* 0x004fe4000f8e00ff */
[----:B------:R-:W-:-:S04]  /*8140*/  UIMAD UR5, UR5, UR9, URZ ;  /* 0x00000009050572a4 */ /* 0x000fc8000f8e02ff */
[----:B------:R-:W-:-:S06]  /*8150*/  UIADD3 UR5, UPT, UPT, UR41, UR5, URZ ;  /* 0x0000000529057290 */ /* 0x000fcc000fffe0ff */
[----:B-1----:R-:W-:-:S07]  /*8160*/  MOV R3, UR5 ;  /* 0x0000000500037c02 */ /* 0x002fce0008000f00 */
.L_x_1106:
[----:B------:R-:W-:Y:S01]  /*8170*/  BAR.SYNC.DEFER_BLOCKING 0x0 ;  /* 0x0000000000007b1d */ /* 0x000fe20000010000 */
[----:B------:R-:W-:Y:S01]  /*8180*/  LOP3.LUT R4, R212, 0x1f8, RZ, 0xc0, !PT ;  /* 0x000001f8d4047812 */ /* 0x000fe200078ec0ff */
[----:B------:R-:W-:Y:S01]  /*8190*/  USHF.L.U32 UR5, UR36, 0x6, URZ ;  /* 0x0000000624057899 */ /* 0x000fe200080006ff */
[----:B------:R-:W-:Y:S01]  /*81a0*/  IMAD.SHL.U32 R69, R0, 0x8, RZ ;  /* 0x0000000800457824 */ /* 0x000fe200078e00ff */
[----:B------:R-:W-:Y:S01]  /*81b0*/  USHF.L.U32 UR13, UR36, 0x6, URZ ;  /* 0x00000006240d7899 */ /* 0x000fe200080006ff */
[----:B------:R-:W-:Y:S01]  /*81c0*/  LOP3.LUT R4, R4, 0x38, R216, 0x78, !PT ;  /* 0x0000003804047812 */ /* 0x000fe200078e78d8 */
[----:B------:R-:W-:Y:S01]  /*81d0*/  UIMAD.WIDE.U32 UR42, UR5, UR10, URZ ;  /* 0x0000000a052a72a5 */ /* 0x000fe2000f8e00ff */
[----:B------:R-:W-:Y:S01]  /*81e0*/  VIADD R53, R2, 0x20 ;  /* 0x0000002002357836 */ /* 0x000fe20000000000 */
[----:B------:R-:W-:Y:S01]  /*81f0*/  USHF.R.S32.HI UR14, URZ, 0x1f, UR5 ;  /* 0x0000001fff0e7899 */ /* 0x000fe20008011405 */
[--C-:B------:R-:W-:Y:S01]  /*8200*/  LOP3.LUT R68, R4, 0x1e00, R212.reuse, 0xf8, !PT ;  /* 0x00001e0004447812 */ /* 0x100fe200078ef8d4 */
[----:B------:R-:W-:Y:S01]  /*8210*/  UIADD3 UR33, UPT, UPT, -UR13, UR33, URZ ;  /* 0x000000210d217290 */ /* 0x000fe2000fffe1ff */
[----:B------:R-:W1:Y:S01]  /*8220*/  LDC.64 R4, c[0x0][0x5d8] ;  /* 0x00017600ff047b82 */ /* 0x000e620000000a00 */
[----:B------:R-:W-:Y:S01]  /*8230*/  IMAD.U32 R6, RZ, RZ, UR42 ;  /* 0x0000002aff067e24 */ /* 0x000fe2000f8e00ff */
[----:B------:R-:W-:Y:S01]  /*8240*/  LEA R68, R68, UR4, 0x1 ;  /* 0x0000000444447c11 */ /* 0x000fe2000f8e08ff */
[----:B------:R-:W-:Y:S01]  /*8250*/  IMAD.U32 R7, RZ, RZ, UR43 ;  /* 0x0000002bff077e24 */ /* 0x000fe2000f8e00ff */
[----:B------:R-:W-:Y:S01]  /*8260*/  UIMAD UR12, UR14, UR10, URZ ;  /* 0x0000000a0e0c72a4 */ /* 0x000fe2000f8e02ff */
[----:B------:R-:W-:Y:S01]  /*8270*/  ISETP.GE.AND P1, PT, R2, UR33, PT ;  /* 0x0000002102007c0c */ /* 0x000fe2000bf26270 */
[----:B------:R-:W-:Y:S01]  /*8280*/  IMAD.U32 R55, RZ, RZ, UR43 ;  /* 0x0000002bff377e24 */ /* 0x000fe2000f8e00ff */
[----:B------:R-:W-:Y:S01]  /*8290*/  LOP3.LUT R212, R6, 0x38, R212, 0xf8, !PT ;  /* 0x0000003806d47812 */ /* 0x000fe200078ef8d4 */
[----:B------:R-:W-:Y:S01]  /*82a0*/  UIMAD UR12, UR5, UR11, UR12 ;  /* 0x0000000b050c72a4 */ /* 0x000fe2000f8e020c */
[----:B------:R-:W2:Y:S01]  /*82b0*/  LDC.64 R6, c[0x0][0x5e0] ;  /* 0x00017800ff067b82 */ /* 0x000ea20000000a00 */
[----:B------:R-:W-:Y:S01]  /*82c0*/  IMAD.U32 R54, RZ, RZ, UR42 ;  /* 0x0000002aff367e24 */ /* 0x000fe2000f8e00ff */
[----:B------:R-:W-:Y:S01]  /*82d0*/  IADD3 R72, P0, PT, R212, UR16, RZ ;  /* 0x00000010d4487c10 */ /* 0x000fe2000ff1e0ff */
[----:B------:R-:W-:Y:S01]  /*82e0*/  BSSY.RECONVERGENT B0, `(.L_x_1107) ;  /* 0x0000025000007945 */ /* 0x000fe20003800200 */
[----:B------:R3:W4:Y:S01]  /*82f0*/  LDS.128 R48, [R68+0x19000] ;  /* 0x0190000044307984 */ /* 0x0007220000000c00 */
[----:B------:R-:W-:Y:S01]  /*8300*/  IMAD.U32 R52, RZ, RZ, UR12 ;  /* 0x0000000cff347e24 */ /* 0x000fe2000f8e00ff */
[----:B------:R-:W-:-:S02]  /*8310*/  ISETP.GE.AND P2, PT, R53, UR33, PT ;  /* 0x0000002135007c0c */ /* 0x000fc4000bf46270 */
[----:B------:R3:W2:Y:S01]  /*8320*/  LDS.128 R44, [R68+0x1b000] ;  /* 0x01b00000442c7984 */ /* 0x0006a20000000c00 */
[----:B------:R-:W-:Y:S02]  /*8330*/  LOP3.LUT R69, R69, 0x38, RZ, 0xc0, !PT ;  /* 0x0000003845457812 */ /* 0x000fe400078ec0ff */
[----:B------:R-:W-:Y:S01]  /*8340*/  IADD3.X R73, PT, PT, R55, UR15, R52, P0, !PT ;  /* 0x0000000f37497c10 */ /* 0x000fe200087fe434 */
[----:B------:R3:W2:Y:S01]  /*8350*/  LDS.128 R40, [R68+0x1d000] ;  /* 0x01d0000044287984 */ /* 0x0006a20000000c00 */
[----:B------:R-:W-:-:S03]  /*8360*/  IADD3 R0, P0, PT, R2, 0x20, RZ ;  /* 0x0000002002007810 */ /* 0x000fc60007f1e0ff */
        /* <DEDUP_REMOVED lines=28> */
.L_x_1108:
[----:B------:R-:W-:Y:S05]  /*8530*/  BSYNC.RECONVERGENT B0 ;  /* 0x0000000000007941 */ /* 0x000fea0003800200 */
.L_x_1107:
        /* <DEDUP_REMOVED lines=16> */
.L_x_1110:
[----:B------:R-:W-:Y:S05]  /*8640*/  BSYNC.RECONVERGENT B0 ;  /* 0x0000000000007941 */ /* 0x000fea0003800200 */
.L_x_1109:
        /* <DEDUP_REMOVED lines=17> */
[----:B------:R1:W-:Y:S04]  /*8760*/  STG.E.128 desc[UR34][R42.64], R36 ;  /* 0x000000242a007986 */ /* 0x0003e8000c101d22 */
[----:B------:R1:W-:Y:S04]  /*8770*/  STG.E.128 desc[UR34][R42.64+0x80], R28 ;  /* 0x0000801c2a007986 */ /* 0x0003e8000c101d22 */
[----:B------:R1:W-:Y:S04]  /*8780*/  STG.E.128 desc[UR34][R42.64+0x100], R20 ;  /* 0x000100142a007986 */ /* 0x0003e8000c101d22 */
[----:B------:R1:W-:Y:S02]  /*8790*/  STG.E.128 desc[UR34][R42.64+0x180], R12 ;  /* 0x0001800c2a007986 */ /* 0x0003e4000c101d22 */
.L_x_1112:
[----:B------:R-:W-:Y:S05]  /*87a0*/  BSYNC.RECONVERGENT B0 ;  /* 0x0000000000007941 */ /* 0x000fea0003800200 */
.L_x_1111:
        /* <DEDUP_REMOVED lines=13> */
[----:B------:R1:W-:Y:S02]  /*8880*/  STG.E.128 desc[UR34][R4.64+0x180], R8 ;  /* 0x0001800804007986 */ /* 0x0003e4000c101d22 */
.L_x_1100:
[----:B------:R-:W-:Y:S05]  /*8890*/  BSYNC.RECONVERGENT B1 ;  /* 0x0000000000017941 */ /* 0x000fea0003800200 */
.L_x_1078:
[----:B------:R-:W5:Y:S01]  /*88a0*/  LDCU UR8, c[0x0][0x438] ;  /* 0x00008700ff0877ac */ /* 0x000f620008000800 */
[----:B------:R-:W4:Y:S01]  /*88b0*/  LDCU UR9, c[0x0][0x370] ;  /* 0x00006e00ff0977ac */ /* 0x000f220008000800 */
[----:B------:R-:W-:Y:S01]  /*88c0*/  UMOV UR10, UR19 ;  /* 0x00000013000a7c82 */ /* 0x000fe20008000000 */
[----:B-----5:R-:W-:-:S04]  /*88d0*/  UIADD3 UR8, UPT, UPT, UR8, 0x3f, URZ ;  /* 0x0000003f08087890 */ /* 0x020fc8000fffe0ff */
[----:B------:R-:W-:Y:S02]  /*88e0*/  USHF.R.S32.HI UR5, URZ, 0x1f, UR8 ;  /* 0x0000001fff057899 */ /* 0x000fe40008011408 */
[----:B----4-:R-:W-:Y:S02]  /*88f0*/  UIADD3 UR36, UPT, UPT, UR9, UR36, URZ ;  /* 0x0000002409247290 */ /* 0x010fe4000fffe0ff */
[----:B------:R-:W-:-:S04]  /*8900*/  ULEA.HI UR5, UR5, UR8, URZ, 0x6 ;  /* 0x0000000805057291 */ /* 0x000fc8000f8f30ff */
[----:B------:R-:W-:-:S04]  /*8910*/  USHF.R.S32.HI UR5, URZ, 0x6, UR5 ;  /* 0x00000006ff057899 */ /* 0x000fc80008011405 */
[----:B------:R-:W-:-:S09]  /*8920*/  UISETP.GE.AND UP0, UPT, UR36, UR5, UPT ;  /* 0x000000052400728c */ /* 0x000fd2000bf06270 */
[----:B------:R-:W-:Y:S05]  /*8930*/  BRA.U !UP0, `(.L_x_1113) ;  /* 0xffffff7908747547 */ /* 0x000fea000b83ffff */
[----:B------:R-:W-:Y:S05]  /*8940*/  EXIT ;  /* 0x000000000000794d */ /* 0x000fea0003800000 */
.L_x_1114:
        /* <DEDUP_REMOVED lines=11> */
.L_x_1283:


//--------------------- .text._ZN5flash44flash_bwd_dq_dk_dv_loop_seqk_parallel_kernelI23Flash_bwd_kernel_traitsILi256ELi64ELi64ELi8ELi4ELi2ELi2ELb0ELb0EN7cutlass10bfloat16_tE19Flash_kernel_traitsILi256ELi64ELi64ELi8ES3_EELb1ELb1ELb0ELb1ELb0ELb0ELb0EEEvNS_16Flash_bwd_paramsE --------------------------
	.section	.text._ZN5flash44flash_bwd_dq_dk_dv_loop_seqk_parallel_kernelI23Flash_bwd_kernel_traitsILi256ELi64ELi64ELi8ELi4ELi2ELi2ELb0ELb0EN7cutlass10bfloat16_tE19Flash_kernel_traitsILi256ELi64ELi64ELi8ES3_EELb1ELb1ELb0ELb1ELb0ELb0ELb0EEEvNS_16Flash_bwd_paramsE,"ax",@progbits
	.align	128
        .global         _ZN5flash44flash_bwd_dq_dk_dv_loop_seqk_parallel_kernelI23Flash_bwd_kernel_traitsILi256ELi64ELi64ELi8ELi4ELi2ELi2ELb0ELb0EN7cutlass10bfloat16_tE19Flash_kernel_traitsILi256ELi64ELi64ELi8ES3_EELb1ELb1ELb0ELb1ELb0ELb0ELb0EEEvNS_16Flash_bwd_paramsE
        .type           _ZN5flash44flash_bwd_dq_dk_dv_loop_seqk_parallel_kernelI23Flash_bwd_kernel_traitsILi256ELi64ELi64ELi8ELi4ELi2ELi2ELb0ELb0EN7cutlass10bfloat16_tE19Flash_kernel_traitsILi256ELi64ELi64ELi8ES3_EELb1ELb1ELb0ELb1ELb0ELb0ELb0EEEvNS_16Flash_bwd_paramsE,@function
        .size           _ZN5flash44flash_bwd_dq_dk_dv_loop_seqk_parallel_kernelI23Flash_bwd_kernel_traitsILi256ELi64ELi64ELi8ELi4ELi2ELi2ELb0ELb0EN7cutlass10bfloat16_tE19Flash_kernel_traitsILi256ELi64ELi64ELi8ES3_EELb1ELb1ELb0ELb1ELb0ELb0ELb0EEEvNS_16Flash_bwd_paramsE,(.L_x_1284 - _ZN5flash44flash_bwd_dq_dk_dv_loop_seqk_parallel_kernelI23Flash_bwd_kernel_traitsILi256ELi64ELi64ELi8ELi4ELi2ELi2ELb0ELb0EN7cutlass10bfloat16_tE19Flash_kernel_traitsILi256ELi64ELi64ELi8ES3_EELb1ELb1ELb0ELb1ELb0ELb0ELb0EEEvNS_16Flash_bwd_paramsE)
        .other          _ZN5flash44flash_bwd_dq_dk_dv_loop_seqk_parallel_kernelI23Flash_bwd_kernel_traitsILi256ELi64ELi64ELi8ELi4ELi2ELi2ELb0ELb0EN7cutlass10bfloat16_tE19Flash_kernel_traitsILi256ELi64ELi64ELi8ES3_EELb1ELb1ELb0ELb1ELb0ELb0ELb0EEEvNS_16Flash_bwd_paramsE,@"STO_CUDA_ENTRY STV_DEFAULT"
_ZN5flash44flash_bwd_dq_dk_dv_loop_seqk_parallel_kernelI23Flash_bwd_kernel_traitsILi256ELi64ELi64ELi8ELi4ELi2ELi2ELb0ELb0EN7cutlass10bfloat16_tE19Flash_kernel_traitsILi256ELi64ELi64ELi8ES3_EELb1ELb1ELb0ELb1ELb0ELb0ELb0EEEvNS_16Flash_bwd_paramsE:
.text._ZN5flash44flash_bwd_dq_dk_dv_loop_seqk_parallel_kernelI23Flash_bwd_kernel_traitsILi256ELi64ELi64ELi8ELi4ELi2ELi2ELb0ELb0EN7cutlass10bfloat16_tE19Flash_kernel_traitsILi256ELi64ELi64ELi8ES3_EELb1ELb1ELb0ELb1ELb0ELb0ELb0EEEvNS_16Flash_bwd_paramsE:
        /* <DEDUP_REMOVED lines=50> */
.L_x_1171:
        /* <DEDUP_REMOVED lines=54> */
.L_x_1115:
        /* <DEDUP_REMOVED lines=34> */
.L_x_1117:
[----:B------:R-:W1:Y:S01]  /*08a0*/  LDCU.64 UR14, c[0x0][0x3b8] ;  /* 0x00007700ff0e77ac */ /* 0x000e620008000a00 */
[----:B------:R-:W-:-:S04]  /*08b0*/  UIADD3 UR8, UPT, UPT, UR39, UR41, URZ ;  /* 0x0000002927087290 */ /* 0x000fc8000fffe0ff */
[----:B-1----:R-:W-:Y:S02]  /*08c0*/  UIMAD.WIDE.U32 UR54, UR8, UR14, URZ ;  /* 0x0000000e083672a5 */ /* 0x002fe4000f8e00ff */
[----:B------:R-:W-:-:S04]  /*08d0*/  UIMAD UR8, UR8, UR15, URZ ;  /* 0x0000000f080872a4 */ /* 0x000fc8000f8e02ff */
[----:B------:R-:W-:-:S06]  /*08e0*/  UIADD3 UR8, UPT, UPT, UR55, UR8, URZ ;  /* 0x0000000837087290 */ /* 0x000fcc000fffe0ff */
[----:B------:R-:W-:Y:S02]  /*08f0*/  MOV R8, UR8 ;  /* 0x0000000800087c02 */ /* 0x000fe40008000f00 */
.L_x_1118:
[----:B------:R-:W1:Y:S01]  /*0900*/  LDC R0, c[0x0][0x3e8] ;  /* 0x0000fa00ff007b82 */ /* 0x000e620000000800 */
[----:B------:R-:W2:Y:S01]  /*0910*/  S2R R2, SR_CTAID.Z ;  /* 0x0000000000027919 */ /* 0x000ea20000002700 */
[----:B------:R-:W-:Y:S01]  /*0920*/  MOV R6, RZ ;  /* 0x000000ff00067202 */ /* 0x000fe20000000f00 */
        /* <DEDUP_REMOVED lines=38> */
.L_x_1119:
[----:B------:R-:W1:Y:S01]  /*0b90*/  LDCU.64 UR12, c[0x0][0x3c0] ;  /* 0x00007800ff0c77ac */ /* 0x000e620008000a00 */
[----:B------:R-:W-:-:S04]  /*0ba0*/  UIADD3 UR8, UPT, UPT, UR39, UR41, URZ ;  /* 0x0000002927087290 */ /* 0x000fc8000fffe0ff */
[----:B-1----:R-:W-:Y:S02]  /*0bb0*/  UIMAD.WIDE.U32 UR10, UR8, UR12, URZ ;  /* 0x0000000c080a72a5 */ /* 0x002fe4000f8e00ff */
[----:B------:R-:W-:-:S04]  /*0bc0*/  UIMAD UR8, UR8, UR13, URZ ;  /* 0x0000000d080872a4 */ /* 0x000fc8000f8e02ff */
[----:B------:R-:W-:Y:S01]  /*0bd0*/  UIADD3 UR8, UPT, UPT, UR11, UR8, URZ ;  /* 0x000000080b087290 */ /* 0x000fe2000fffe0ff */
[----:B------:R-:W-:-:S05]  /*0be0*/  UMOV UR50, UR10 ;  /* 0x0000000a00327c82 */ /* 0x000fca0008000000 */
[----:B------:R-:W-:-:S07]  /*0bf0*/  MOV R9, UR8 ;  /* 0x0000000800097c02 */ /* 0x000fce0008000f00 */
.L_x_1120:
        /* <DEDUP_REMOVED lines=28> */
.L_x_1121:
[----:B------:R-:W-:Y:S02]  /*0dc0*/  UIMAD.WIDE.U32 UR10, UR58, UR16, URZ ;  /* 0x000000103a0a72a5 */ /* 0x000fe4000f8e00ff */
[----:B------:R-:W-:-:S04]  /*0dd0*/  UIMAD UR8, UR59, UR16, URZ ;  /* 0x000000103b0872a4 */ /* 0x000fc8000f8e02ff */
[----:B------:R-:W-:-:S12]  /*0de0*/  UIADD3 UR8, UPT, UPT, UR11, UR8, URZ ;  /* 0x000000080b087290 */ /* 0x000fd8000fffe0ff */
.L_x_1122:
        /* <DEDUP_REMOVED lines=20> */
.L_x_1123:
[----:B------:R-:W1:Y:S01]  /*0f30*/  LDCU UR59, c[0x0][0x434] ;  /* 0x00008680ff3b77ac */ /* 0x000e620008000800 */
[----:B------:R-:W-:-:S04]  /*0f40*/  UIMAD UR9, UR24, UR46, UR23 ;  /* 0x0000002e180972a4 */ /* 0x000fc8000f8e0217 */
[----:B-1----:R-:W-:Y:S02]  /*0f50*/  UIMAD UR59, UR9, UR59, URZ ;  /* 0x0000003b093b72a4 */ /* 0x002fe4000f8e02ff */
.L_x_1124:
        /* <DEDUP_REMOVED lines=11> */
.L_x_1125:
[----:B------:R-:W1:Y:S01]  /*1010*/  LDCU UR58, c[0x0][0x444] ;  /* 0x00008880ff3a77ac */ /* 0x000e620008000800 */
[----:B------:R-:W-:-:S04]  /*1020*/  UIMAD UR9, UR24, UR46, UR23 ;  /* 0x0000002e180972a4 */ /* 0x000fc8000f8e0217 */
[----:B-1----:R-:W-:-:S12]  /*1030*/  UIMAD UR58, UR9, UR58, URZ ;  /* 0x0000003a093a72a4 */ /* 0x002fd8000f8e02ff */
.L_x_1126:
        /* <DEDUP_REMOVED lines=14> */
[----:B-1----:R-:W-:-:S03]  /*1120*/  IMAD.SHL.U32 R10, R12, 0x8, RZ ;  /* 0x000000080c0a7824 */ /* 0x002fc600078e00ff */
        /* <DEDUP_REMOVED lines=24> */
[----:B------:R-:W-:Y:S01]  /*12b0*/  UIMAD UR51, UR46, UR61, URZ ;  /* 0x0000003d2e3372a4 */ /* 0x000fe2000f8e02ff */
[----:B------:R-:W-:Y:S01]  /*12c0*/  IMAD R5, R3, UR52, R4 ;  /* 0x0000003403057c24 */ /* 0x000fe2000f8e0204 */
[----:B------:R-:W-:Y:S01]  /*12d0*/  IADD3 R4, P0, PT, R16, UR56, RZ ;  /* 0x0000003810047c10 */ /* 0x000fe2000ff1e0ff */
[----:B------:R-:W-:Y:S01]  /*12e0*/  USHF.L.U32 UR52, UR8, 0x5, URZ ;  /* 0x0000000508347899 */ /* 0x000fe200080006ff */
[----:B------:R-:W-:Y:S01]  /*12f0*/  SHF.R.U32.HI R16, RZ, 0x3, R12 ;  /* 0x00000003ff107819 */ /* 0x000fe2000001160c */
[----:B------:R-:W-:Y:S01]  /*1300*/  USHF.L.U32 UR56, UR51, 0x6, URZ ;  /* 0x0000000633387899 */ /* 0x000fe200080006ff */
[----:B------:R-:W-:Y:S01]  /*1310*/  IADD3.X R5, PT, PT, R17, UR49, R5, P0, !PT ;  /* 0x0000003111057c10 */ /* 0x000fe200087fe405 */
[----:B------:R-:W-:Y:S01]  /*1320*/  USHF.L.U64.HI UR49, UR8, 0x5, UR9 ;  /* 0x0000000508317899 */ /* 0x000fe20008010209 */
[----:B--2---:R-:W-:Y:S01]  /*1330*/  IMAD.WIDE.U32 R22, R14, UR21, RZ ;  /* 0x000000150e167c25 */ /* 0x004fe2000f8e00ff */
[----:B------:R-:W2:Y:S03]  /*1340*/  LDCU.64 UR60, c[0x0][0x420] ;  /* 0x00008400ff3c77ac */ /* 0x000ea60008000a00 */
[----:B---3--:R-:W-:Y:S01]  /*1350*/  IMAD.U32 R20, RZ, RZ, UR16 ;  /* 0x00000010ff147e24 */ /* 0x008fe2000f8e00ff */
[----:B------:R-:W-:Y:S01]  /*1360*/  SEL R22, R22, RZ, P3 ;  /* 0x000000ff16167207 */ /* 0x000fe20001800000 */
[----:B------:R-:W-:Y:S01]  /*1370*/  IMAD.U32 R14, RZ, RZ, UR17 ;  /* 0x00000011ff0e7e24 */ /* 0x000fe2000f8e00ff */
[----:B------:R-:W3:Y:S01]  /*1380*/  LDCU.64 UR16, c[0x0][0x570] ;  /* 0x0000ae00ff1077ac */ /* 0x000ee20008000a00 */
[----:B------:R-:W-:Y:S01]  /*1390*/  IMAD.WIDE.U32 R20, R20, UR23, R4 ;  /* 0x0000001714147c25 */ /* 0x000fe2000f8e0004 */
[----:B------:R-:W-:-:S02]  /*13a0*/  LOP3.LUT R4, R12, 0x1f, RZ, 0xc0, !PT ;  /* 0x0000001f0c047812 */ /* 0x000fc400078ec0ff */
[----:B------:R-:W-:Y:S01]  /*13b0*/  SHF.R.U32.HI R5, RZ, 0x5, R12 ;  /* 0x00000005ff057819 */ /* 0x000fe2000001160c */
[----:B------:R-:W-:-:S04]  /*13c0*/  IMAD.WIDE.U32 R18, R16, UR8, R18 ;  /* 0x0000000810127c25 */ /* 0x000fc8000f8e0012 */
[----:B------:R-:W-:Y:S01]  /*13d0*/  IMAD R11, R5, UR51, R4 ;  /* 0x00000033050b7c24 */ /* 0x000fe2000f8e0204 */
[----:B----4-:R-:W-:Y:S01]  /*13e0*/  LEA R248, P2, R18, UR10, 0x1 ;  /* 0x0000000a12f87c11 */ /* 0x010fe2000f8408ff */
[----:B------:R-:W-:Y:S02]  /*13f0*/  IMAD R15, R15, UR21, R23 ;  /* 0x000000150f0f7c24 */ /* 0x000fe4000f8e0217 */
[----:B------:R-:W-:Y:S01]  /*1400*/  IMAD R7, R16, UR9, R19 ;  /* 0x0000000910077c24 */ /* 0x000fe2000f8e0213 */
[----:B------:R-:W4:Y:S01]  /*1410*/  LDCU.64 UR8, c[0x0][0x380] ;  /* 0x00007000ff0877ac */ /* 0x000f220008000a00 */
[----:B------:R-:W-:Y:S01]  /*1420*/  IADD3 R13, P1, P0, R11, UR57, R22 ;  /* 0x000000390b0d7c10 */ /* 0x000fe2000f83e016 */
[----:B------:R-:W-:Y:S01]  /*1430*/  IMAD R21, R14, UR23, R21 ;  /* 0x000000170e157c24 */ /* 0x000fe2000f8e0215 */
[----:B------:R-:W-:Y:S01]  /*1440*/  SHF.R.S32.HI R11, RZ, 0x1f, R11 ;  /* 0x0000001fff0b7819 */ /* 0x000fe2000001140b */
[----:B------:R-:W-:Y:S01]  /*1450*/  VIADD R17, R16, 0x20 ;  /* 0x0000002010117836 */ /* 0x000fe20000000000 */
[----:B------:R-:W-:-:S02]  /*1460*/  SEL R14, R15, RZ, P3 ;  /* 0x000000ff0f0e7207 */ /* 0x000fc40001800000 */
[----:B------:R-:W-:Y:S01]  /*1470*/  LEA.HI.X R249, R18, UR11, R7, 0x1, P2 ;  /* 0x0000000b12f97c11 */ /* 0x000fe200090f0c07 */
[----:B------:R-:W-:Y:S01]  /*1480*/  IMAD.WIDE.U32 R18, R16, R2, R20 ;  /* 0x0000000210127225 */ /* 0x000fe200078e0014 */
[----:B------:R-:W-:Y:S01]  /*1490*/  IADD3.X R14, PT, PT, R11, UR55, R14, P1, P0 ;  /* 0x000000370b0e7c10 */ /* 0x000fe20008fe040e */
[----:B-1----:R-:W-:Y:S01]  /*14a0*/  UIMAD.WIDE UR10, UR58, 0x4, UR62 ;  /* 0x000000043a0a78a5 */ /* 0x002fe2000f8e023e */
[----:B------:R-:W-:Y:S01]  /*14b0*/  IADD3 R13, P0, PT, R13, UR56, RZ ;  /* 0x000000380d0d7c10 */ /* 0x000fe2000ff1e0ff */
[----:B------:R-:W-:Y:S01]  /*14c0*/  IMAD.U32 R11, RZ, RZ, UR56 ;  /* 0x00000038ff0b7e24 */ /* 0x000fe2000f8e00ff */
[----:B------:R-:W-:Y:S01]  /*14d0*/  LOP3.LUT R20, R24, 0xc0, RZ, 0xfc, !PT ;  /* 0x000000c018147812 */ /* 0x000fe200078efcff */
[----:B------:R-:W-:Y:S01]  /*14e0*/  IMAD R7, R16, R3, R19 ;  /* 0x0000000310077224 */ /* 0x000fe200078e0213 */
[----:B------:R-:W-:Y:S01]  /*14f0*/  SHF.L.U64.HI R3, R2, 0x5, R3 ;  /* 0x0000000502037819 */ /* 0x000fe20000010203 */
[----:B--2---:R-:W-:Y:S01]  /*1500*/  UIMAD.WIDE UR56, UR59, 0x4, UR60 ;  /* 0x000000043b3878a5 */ /* 0x004fe2000f8e023c */
[----:B------:R-:W-:-:S02]  /*1510*/  LEA.HI.X.SX32 R14, R11, R14, 0x1, P0 ;  /* 0x0000000e0b0e7211 */ /* 0x000fc400000f0eff */
[C---:B---3--:R-:W-:Y:S02]  /*1520*/  LEA R244, P0, R13.reuse, UR16, 0x2 ;  /* 0x000000100df47c11 */ /* 0x048fe4000f8010ff */
[----:B----4-:R-:W-:Y:S02]  /*1530*/  LEA R250, P1, R18, UR8, 0x1 ;  /* 0x0000000812fa7c11 */ /* 0x010fe4000f8208ff */
[----:B------:R-:W-:Y:S02]  /*1540*/  LEA.HI.X R245, R13, UR17, R14, 0x2, P0 ;  /* 0x000000110df57c11 */ /* 0x000fe400080f140e */
[----:B------:R-:W-:Y:S02]  /*1550*/  IADD3 R11, P0, PT, R16, 0x20, RZ ;  /* 0x00000020100b7810 */ /* 0x000fe40007f1e0ff */
[----:B------:R-:W-:Y:S02]  /*1560*/  LEA.HI.X R251, R18, UR9, R7, 0x1, P1 ;  /* 0x0000000912fb7c11 */ /* 0x000fe400088f0c07 */
[----:B------:R-:W-:Y:S01]  /*1570*/  SHF.L.U32 R13, R2, 0x5, RZ ;  /* 0x00000005020d7819 */ /* 0x000fe200000006ff */
[----:B------:R-:W-:Y:S01]  /*1580*/  IMAD.X R2, RZ, RZ, RZ, P0 ;  /* 0x000000ffff027224 */ /* 0x000fe200000e06ff */
        /* <DEDUP_REMOVED lines=16> */
.L_x_1128:
[----:B------:R-:W1:Y:S01]  /*1690*/  LDCU.64 UR10, c[0x0][0x5c0] ;  /* 0x0000b800ff0a77ac */ /* 0x000e620008000a00 */
[----:B------:R-:W-:-:S04]  /*16a0*/  UIADD3 UR8, UPT, UPT, UR39, UR41, URZ ;  /* 0x0000002927087290 */ /* 0x000fc8000fffe0ff */
[----:B-1----:R-:W-:Y:S02]  /*16b0*/  UIMAD.WIDE.U32 UR16, UR8, UR10, URZ ;  /* 0x0000000a081072a5 */ /* 0x002fe4000f8e00ff */
[----:B------:R-:W-:-:S04]  /*16c0*/  UIMAD UR8, UR8, UR11, URZ ;  /* 0x0000000b080872a4 */ /* 0x000fc8000f8e02ff */
[----:B------:R-:W-:-:S06]  /*16d0*/  UIADD3 UR8, UPT, UPT, UR17, UR8, URZ ;  /* 0x0000000811087290 */ /* 0x000fcc000fffe0ff */
[----:B------:R-:W-:Y:S02]  /*16e0*/  MOV R3, UR8 ;  /* 0x0000000800037c02 */ /* 0x000fe40008000f00 */
.L_x_1129:
        /* <DEDUP_REMOVED lines=13> */
.L_x_1130:
[----:B------:R-:W1:Y:S01]  /*17c0*/  LDCU.64 UR8, c[0x0][0x5c8] ;  /* 0x0000b900ff0877ac */ /* 0x000e620008000a00 */
[----:B------:R-:W-:-:S04]  /*17d0*/  UIADD3 UR39, UPT, UPT, UR39, UR41, URZ ;  /* 0x0000002927277290 */ /* 0x000fc8000fffe0ff */
[----:B-1----:R-:W-:Y:S02]  /*17e0*/  UIMAD.WIDE.U32 UR14, UR39, UR8, URZ ;  /* 0x00000008270e72a5 */ /* 0x002fe4000f8e00ff */
[----:B------:R-:W-:-:S04]  /*17f0*/  UIMAD UR39, UR39, UR9, URZ ;  /* 0x00000009272772a4 */ /* 0x000fc8000f8e02ff */
[----:B------:R-:W-:-:S06]  /*1800*/  UIADD3 UR39, UPT, UPT, UR15, UR39, URZ ;  /* 0x000000270f277290 */ /* 0x000fcc000fffe0ff */
[----:B------:R-:W-:-:S07]  /*1810*/  MOV R0, UR39 ;  /* 0x0000002700007c02 */ /* 0x000fce0008000f00 */
.L_x_1131:
        /* <DEDUP_REMOVED lines=32> */
.L_x_1133:
[----:B------:R-:W-:Y:S05]  /*1a20*/  BSYNC.RECONVERGENT B0 ;  /* 0x0000000000007941 */ /* 0x000fea0003800200 */
.L_x_1132:
        /* <DEDUP_REMOVED lines=19> */
.L_x_1135:
[----:B------:R-:W-:Y:S05]  /*1b60*/  BSYNC.RECONVERGENT B0 ;  /* 0x0000000000007941 */ /* 0x000fea0003800200 */
.L_x_1134:
        /* <DEDUP_REMOVED lines=29> */
.L_x_1137:
[----:B------:R-:W-:Y:S05]  /*1d40*/  BSYNC.RECONVERGENT B0 ;  /* 0x0000000000007941 */ /* 0x000fea0003800200 */
.L_x_1136:
        /* <DEDUP_REMOVED lines=20> */
.L_x_1127:
        /* <DEDUP_REMOVED lines=38> */
.L_x_1140:
[----:B------:R2:W-:Y:S04]  /*20f0*/  STS.128 [R15+0x10000], RZ ;  /* 0x010000ff0f007388 */ /* 0x0005e80000000c00 */
[----:B------:R2:W-:Y:S04]  /*2100*/  STS.128 [R15+0x12000], RZ ;  /* 0x012000ff0f007388 */ /* 0x0005e80000000c00 */
[----:B------:R2:W-:Y:S04]  /*2110*/  STS.128 [R15+0x14000], RZ ;  /* 0x014000ff0f007388 */ /* 0x0005e80000000c00 */
[----:B------:R2:W-:Y:S02]  /*2120*/  STS.128 [R15+0x16000], RZ ;  /* 0x016000ff0f007388 */ /* 0x0005e40000000c00 */
.L_x_1141:
[----:B------:R-:W-:Y:S05]  /*2130*/  BSYNC.RECONVERGENT B0 ;  /* 0x0000000000007941 */ /* 0x000fea0003800200 */
.L_x_1139:
        /* <DEDUP_REMOVED lines=37> */
.L_x_1143:
[----:B------:R-:W-:Y:S05]  /*2390*/  BSYNC.RECONVERGENT B0 ;  /* 0x0000000000007941 */ /* 0x000fea0003800200 */
.L_x_1142:
        /* <DEDUP_REMOVED lines=29> */
.L_x_1145:
[----:B------:R1:W-:Y:S04]  /*2570*/  STS.128 [R242], RZ ;  /* 0x000000fff2007388 */ /* 0x0003e80000000c00 */
[----:B------:R1:W-:Y:S04]  /*2580*/  STS.128 [R242+0x2000], RZ ;  /* 0x002000fff2007388 */ /* 0x0003e80000000c00 */
[----:B------:R1:W-:Y:S04]  /*2590*/  STS.128 [R242+0x4000], RZ ;  /* 0x004000fff2007388 */ /* 0x0003e80000000c00 */
[----:B------:R1:W-:Y:S02]  /*25a0*/  STS.128 [R242+0x6000], RZ ;  /* 0x006000fff2007388 */ /* 0x0003e40000000c00 */
.L_x_1146:
[----:B------:R-:W-:Y:S05]  /*25b0*/  BSYNC.RECONVERGENT B0 ;  /* 0x0000000000007941 */ /* 0x000fea0003800200 */
.L_x_1144:
        /* <DEDUP_REMOVED lines=46> */
.L_x_1148:
[----:B------:R-:W-:Y:S05]  /*28a0*/  BSYNC.RECONVERGENT B0 ;  /* 0x0000000000007941 */ /* 0x000fea0003800200 */
.L_x_1147:
        /* <DEDUP_REMOVED lines=48> */
.L_x_1150:
[----:B------:R2:W-:Y:S04]  /*2bb0*/  STS.128 [R15+0x18000], RZ ;  /* 0x018000ff0f007388 */ /* 0x0005e80000000c00 */
[----:B------:R2:W-:Y:S04]  /*2bc0*/  STS.128 [R15+0x1a000], RZ ;  /* 0x01a000ff0f007388 */ /* 0x0005e80000000c00 */
[----:B------:R2:W-:Y:S04]  /*2bd0*/  STS.128 [R15+0x1c000], RZ ;  /* 0x01c000ff0f007388 */ /* 0x0005e80000000c00 */
[----:B------:R2:W-:Y:S02]  /*2be0*/  STS.128 [R15+0x1e000], RZ ;  /* 0x01e000ff0f007388 */ /* 0x0005e40000000c00 */
.L_x_1151:
[----:B------:R-:W-:Y:S05]  /*2bf0*/  BSYNC.RECONVERGENT B0 ;  /* 0x0000000000007941 */ /* 0x000fea0003800200 */
.L_x_1149:
        /* <DEDUP_REMOVED lines=40> */
.L_x_1153:
[----:B------:R-:W-:Y:S05]  /*2e80*/  BSYNC.RECONVERGENT B0 ;  /* 0x0000000000007941 */ /* 0x000fea0003800200 */
.L_x_1152:
        /* <DEDUP_REMOVED lines=46> */
.L_x_1155:
[----:B------:R2:W-:Y:S04]  /*3170*/  STS.128 [R15+0x20000], RZ ;  /* 0x020000ff0f007388 */ /* 0x0005e80000000c00 */
[----:B------:R2:W-:Y:S04]  /*3180*/  STS.128 [R15+0x22000], RZ ;  /* 0x022000ff0f007388 */ /* 0x0005e80000000c00 */
[----:B------:R2:W-:Y:S04]  /*3190*/  STS.128 [R15+0x24000], RZ ;  /* 0x024000ff0f007388 */ /* 0x0005e80000000c00 */
[----:B------:R2:W-:Y:S02]  /*31a0*/  STS.128 [R15+0x26000], RZ ;  /* 0x026000ff0f007388 */ /* 0x0005e40000000c00 */
.L_x_1156:
[----:B------:R-:W-:Y:S05]  /*31b0*/  BSYNC.RECONVERGENT B0 ;  /* 0x0000000000007941 */ /* 0x000fea0003800200 */
.L_x_1154:
        /* <DEDUP_REMOVED lines=39> */
.L_x_1158:
[----:B------:R-:W-:Y:S05]  /*3430*/  BSYNC.RECONVERGENT B0 ;  /* 0x0000000000007941 */ /* 0x000fea0003800200 */
.L_x_1157:
[----:B------:R-:W3:Y:S01]  /*3440*/  LDCU.64 UR8, c[0x0][0x538] ;  /* 0x0000a700ff0877ac */ /* 0x000ee20008000a00 */
[----:B------:R-:W-:Y:S01]  /*3450*/  IMAD.U32 R8, RZ, RZ, UR23 ;  /* 0x00000017ff087e24 */ /* 0x000fe2000f8e00ff */
[----:B-1----:R-:W1:Y:S01]  /*3460*/  LDC.64 R22, c[0x0][0x528] ;  /* 0x00014a00ff167b82 */ /* 0x002e620000000a00 */
[----:B------:R-:W4:Y:S01]  /*3470*/  S2R R222, SR_TID.X ;  /* 0x0000000000de7919 */ /* 0x000f220000002100 */
[C---:B------:R-:W-:Y:S01]  /*3480*/  IMAD.SHL.U32 R11, R12.reuse, 0x2, RZ ;  /* 0x000000020c0b7824 */ /* 0x040fe200078e00ff */
[----:B------:R-:W-:Y:S01]  /*3490*/  LOP3.LUT R5, R5, 0x3, RZ, 0xc0, !PT ;  /* 0x0000000305057812 */ /* 0x000fe200078ec0ff */
[C---:B------:R-:W-:Y:S01]  /*34a0*/  IMAD.SHL.U32 R6, R12.reuse, 0x20, RZ ;  /* 0x000000200c067824 */ /* 0x040fe200078e00ff */
[----:B------:R-:W0:Y:S01]  /*34b0*/  LDGDEPBAR ;  /* 0x00000000000079af */ /* 0x000e220000000000 */
[----:B------:R-:W-:Y:S01]  /*34c0*/  IMAD.U32 R238, RZ, RZ, UR37 ;  /* 0x00000025ffee7e24 */ /* 0x000fe2000f8e00ff */
[----:B------:R-:W4:Y:S01]  /*34d0*/  LDCU UR14, c[0x0][0x590] ;  /* 0x0000b200ff0e77ac */ /* 0x000f220008000800 */
[----:B------:R-:W-:Y:S01]  /*34e0*/  IMAD.SHL.U32 R233, R12, 0x10, RZ ;  /* 0x000000100ce97824 */ /* 0x000fe200078e00ff */
[----:B------:R-:W1:Y:S01]  /*34f0*/  LDCU UR12, c[0x0][0x45c] ;  /* 0x00008b80ff0c77ac */ /* 0x000e620008000800 */
[----:B------:R-:W1:Y:S01]  /*3500*/  LDCU.U8 UR13, c[0x0][0x4f8] ;  /* 0x00009f00ff0d77ac */ /* 0x000e620008000000 */
[----:B---3--:R-:W-:-:S04]  /*3510*/  ISETP.NE.U32.AND P0, PT, RZ, UR8, PT ;  /* 0x00000008ff007c0c */ /* 0x008fc8000bf05070 */
[----:B------:R-:W-:Y:S01]  /*3520*/  ISETP.NE.AND.EX P1, PT, RZ, UR9, PT, P0 ;  /* 0x00000009ff007c0c */ /* 0x000fe2000bf25300 */
[----:B-1----:R-:W3:-:S12]  /*3530*/  LDG.E.64 R20, desc[UR34][R22.64+0x8] ;  /* 0x0000082216147981 */ /* 0x002ed8000c1e1b00 */
[----:B--2---:R-:W1:Y:S01]  /*3540*/  @P1 LDC.64 R2, c[0x0][0x540] ;  /* 0x00015000ff021b82 */ /* 0x004e620000000a00 */
[----:B------:R-:W-:-:S07]  /*3550*/  @P1 IMAD.MOV.U32 R9, RZ, RZ, RZ ;  /* 0x000000ffff091224 */ /* 0x000fce00078e00ff */
[----:B------:R-:W2:Y:S01]  /*3560*/  @P1 LDC R18, c[0x0][0x458] ;  /* 0x00011600ff121b82 */ /* 0x000ea20000000800 */
[----:B-1----:R-:W-:-:S04]  /*3570*/  @P1 IMAD.WIDE.U32 R8, R2, UR24, R8 ;  /* 0x0000001802081c25 */ /* 0x002fc8000f8e0008 */
[----:B------:R-:W-:Y:S01]  /*3580*/  @P1 IMAD R3, R3, UR24, R9 ;  /* 0x0000001803031c24 */ /* 0x000fe2000f8e0209 */
[----:B------:R-:W-:-:S04]  /*3590*/  @P1 LEA R2, P0, R8, UR8, 0x2 ;  /* 0x0000000808021c11 */ /* 0x000fc8000f8010ff */
[----:B------:R-:W-:Y:S02]  /*35a0*/  @P1 LEA.HI.X R3, R8, UR9, R3, 0x2, P0 ;  /* 0x0000000908031c11 */ /* 0x000fe400080f1403 */
[----:B------:R-:W3:Y:S04]  /*35b0*/  LDG.E.64 R8, desc[UR34][R22.64] ;  /* 0x0000002216087981 */ /* 0x000ee8000c1e1b00 */
[----:B------:R1:W3:Y:S01]  /*35c0*/  @P1 LDG.E R3, desc[UR34][R2.64] ;  /* 0x0000002202031981 */ /* 0x0002e2000c1e1900 */
[----:B--2---:R-:W2:Y:S01]  /*35d0*/  @P1 MUFU.RCP R18, R18 ;  /* 0x0000001200121308 */ /* 0x004ea20000001000 */
[----:B------:R-:W-:Y:S01]  /*35e0*/  LOP3.LUT R0, R11, 0x6, RZ, 0xc0, !PT ;  /* 0x000000060b007812 */ /* 0x000fe200078ec0ff */
[----:B------:R-:W-:Y:S02]  /*35f0*/  IMAD R238, R238, 0x4, R5 ;  /* 0x00000004eeee7824 */ /* 0x000fe400078e0205 */
[----:B------:R-:W-:Y:S01]  /*3600*/  IMAD.SHL.U32 R5, R12, 0x40, RZ ;  /* 0x000000400c057824 */ /* 0x000fe200078e00ff */
[----:B------:R-:W-:-:S02]  /*3610*/  LOP3.LUT R7, R0, 0xe0, R7, 0xf8, !PT ;  /* 0x000000e000077812 */ /* 0x000fc400078ef807 */
[----:B----4-:R-:W-:Y:S02]  /*3620*/  LOP3.LUT P4, R0, R222, 0x2, RZ, 0xc0, !PT ;  /* 0x00000002de007812 */ /* 0x010fe4000788c0ff */
[----:B------:R-:W-:Y:S02]  /*3630*/  LOP3.LUT R11, R11, 0x20, RZ, 0xc0, !PT ;  /* 0x000000200b0b7812 */ /* 0x000fe400078ec0ff */
[----:B------:R-:W-:Y:S02]  /*3640*/  ISETP.NE.AND P3, PT, R0, RZ, PT ;  /* 0x000000ff0000720c */ /* 0x000fe40003f65270 */
[----:B------:R-:W-:Y:S02]  /*3650*/  LOP3.LUT R17, R5, 0x1c0, RZ, 0xc0, !PT ;  /* 0x000001c005117812 */ /* 0x000fe400078ec0ff */
[----:B------:R-:W-:Y:S02]  /*3660*/  LOP3.LUT P2, R0, R222, 0x4, RZ, 0xc0, !PT ;  /* 0x00000004de007812 */ /* 0x000fe4000784c0ff */
[----:B-1----:R-:W-:-:S04]  /*3670*/  LOP3.LUT R2, R6, 0x200, RZ, 0xc0, !PT ;  /* 0x0000020006027812 */ /* 0x002fc800078ec0ff */
[----:B------:R-:W-:Y:S01]  /*3680*/  LOP3.LUT R233, R2, 0x3800, R233, 0xf8, !PT ;  /* 0x0000380002e97812 */ /* 0x000fe200078ef8e9 */
[----:B------:R-:W-:Y:S01]  /*3690*/  IMAD.MOV.U32 R2, RZ, RZ, RZ ;  /* 0x000000ffff027224 */ /* 0x000fe200078e00ff */
[----:B------:R-:W-:Y:S01]  /*36a0*/  LOP3.LUT R16, R11, 0x18, R16, 0xf8, !PT ;  /* 0x000000180b107812 */ /* 0x000fe200078ef810 */
[----:B------:R-:W-:Y:S01]  /*36b0*/  UIMAD UR9, UR24, UR46, UR23 ;  /* 0x0000002e180972a4 */ /* 0x000fe2000f8e0217 */
[----:B------:R-:W-:Y:S01]  /*36c0*/  LOP3.LUT R11, R5, 0x200, RZ, 0xc0, !PT ;  /* 0x00000200050b7812 */ /* 0x000fe200078ec0ff */
[----:B------:R-:W-:Y:S01]  /*36d0*/  IMAD.SHL.U32 R219, R222, 0x40, RZ ;  /* 0x00000040dedb7824 */ /* 0x000fe200078e00ff */
[----:B------:R-:W-:Y:S02]  /*36e0*/  LOP3.LUT R17, R17, 0x38, R10, 0xf8, !PT ;  /* 0x0000003811117812 */ /* 0x000fe400078ef80a */
[----:B------:R-:W-:Y:S01]  /*36f0*/  ISETP.NE.AND P0, PT, R0, RZ, PT ;  /* 0x000000ff0000720c */ /* 0x000fe20003f05270 */
[----:B------:R-:W-:Y:S01]  /*3700*/  USHF.L.U32 UR9, UR9, 0x5, URZ ;  /* 0x0000000509097899 */ /* 0x000fe200080006ff */
[----:B------:R-:W-:Y:S01]  /*3710*/  SHF.R.U32.HI R13, RZ, 0x2, R222 ;  /* 0x00000002ff0d7819 */ /* 0x000fe200000116de */
[C---:B------:R-:W-:Y:S01]  /*3720*/  IMAD.SHL.U32 R220, R222.reuse, 0x20, RZ ;  /* 0x00000020dedc7824 */ /* 0x040fe200078e00ff */
[----:B------:R-:W-:Y:S01]  /*3730*/  LOP3.LUT R6, R11, 0xc00, R6, 0xf8, !PT ;  /* 0x00000c000b067812 */ /* 0x000fe200078ef806 */
[----:B------:R-:W-:Y:S01]  /*3740*/  IMAD.SHL.U32 R218, R222, 0x8, RZ ;  /* 0x00000008deda7824 */ /* 0x000fe200078e00ff */
[----:B------:R-:W-:-:S02]  /*3750*/  LOP3.LUT R15, R16, 0x1c0, R5, 0xf8, !PT ;  /* 0x000001c0100f7812 */ /* 0x000fc400078ef805 */
[----:B------:R-:W-:Y:S02]  /*3760*/  LOP3.LUT R11, R17, 0x8, R14, 0x78, !PT ;  /* 0x00000008110b7812 */ /* 0x000fe400078e780e */
[----:B------:R-:W-:Y:S01]  /*3770*/  LOP3.LUT R217, R219, 0x1c0, RZ, 0xc0, !PT ;  /* 0x000001c0dbd97812 */ /* 0x000fe200078ec0ff */
[----:B------:R-:W-:Y:S01]  /*3780*/  USHF.R.S32.HI UR8, URZ, 0x1f, UR9 ;  /* 0x0000001fff087899 */ /* 0x000fe20008011409 */
[----:B------:R-:W-:Y:S02]  /*3790*/  LOP3.LUT R6, R6, R11, RZ, 0xfc, !PT ;  /* 0x0000000b06067212 */ /* 0x000fe400078efcff */
[----:B------:R-:W-:Y:S02]  /*37a0*/  LOP3.LUT R236, R222, 0x8, RZ, 0xc0, !PT ;  /* 0x00000008deec7812 */ /* 0x000fe400078ec0ff */
[----:B------:R-:W-:Y:S02]  /*37b0*/  LOP3.LUT R11, R220, 0x200, RZ, 0xc0, !PT ;  /* 0x00000200dc0b7812 */ /* 0x000fe400078ec0ff */
[----:B------:R-:W-:Y:S01]  /*37c0*/  LOP3.LUT R217, R217, 0x38, R218, 0xf8, !PT ;  /* 0x00000038d9d97812 */ /* 0x000fe200078ef8da */
[----:B------:R-:W-:-:S03]  /*37d0*/  IMAD.U32 R14, RZ, RZ, UR42 ;  /* 0x0000002aff0e7e24 */ /* 0x000fc6000f8e00ff */
[----:B------:R-:W-:Y:S01]  /*37e0*/  LOP3.LUT R246, R217, 0x8, R222, 0x78, !PT ;  /* 0x00000008d9f67812 */ /* 0x000fe200078e78de */
[----:B------:R-:W-:Y:S02]  /*37f0*/  IMAD.U32 R247, R14, 0x40, R7 ;  /* 0x000000400ef77824 */ /* 0x000fe400078e0007 */
[----:B------:R-:W-:-:S04]  /*3800*/  VIADD R7, R7, UR27 ;  /* 0x0000001b07077c36 */ /* 0x000fc80008000000 */
[C---:B------:R-:W-:Y:S02]  /*3810*/  VIADD R23, R7.reuse, 0x1 ;  /* 0x0000000107177836 */ /* 0x040fe40000000000 */
[----:B------:R-:W-:-:S03]  /*3820*/  VIADD R19, R7, 0x9 ;  /* 0x0000000907137836 */ /* 0x000fc60000000000 */
[----:B------:R-:W-:Y:S02]  /*3830*/  I2FP.F32.S32 R23, R23 ;  /* 0x0000001700177245 */ /* 0x000fe40000201400 */
[----:B------:R-:W-:Y:S01]  /*3840*/  I2FP.F32.S32 R19, R19 ;  /* 0x0000001300137245 */ /* 0x000fe20000201400 */
[----:B------:R-:W-:Y:S01]  /*3850*/  IMAD.MOV.U32 R230, RZ, RZ, 0x20 ;  /* 0x00000020ffe67424 */ /* 0x000fe200078e00ff */
[----:B------:R-:W-:Y:S01]  /*3860*/  LEA R6, R6, UR33, 0x1 ;  /* 0x0000002106067c11 */ /* 0x000fe2000f8e08ff */
[----:B------:R-:W-:Y:S02]  /*3870*/  IMAD.MOV.U32 R226, RZ, RZ, 0x20 ;  /* 0x00000020ffe27424 */ /* 0x000fe400078e00ff */
[----:B------:R-:W-:Y:S01]  /*3880*/  IMAD.MOV.U32 R221, RZ, RZ, 0x40 ;  /* 0x00000040ffdd7424 */ /* 0x000fe200078e00ff */
[----:B------:R-:W-:Y:S01]  /*3890*/  CS2R R190, SRZ ;  /* 0x0000000000be7805 */ /* 0x000fe2000001ff00 */
        /* <DEDUP_REMOVED lines=63> */
[----:B------:R-:W-:Y:S01]  /*3c90*/  SEL R227, R221, 0xffffffc0, !P2 ;  /* 0xffffffc0dde37807 */ /* 0x000fe20005000000 */
[----:B------:R-:W-:Y:S01]  /*3ca0*/  VIADD R231, R6, UR16 ;  /* 0x0000001006e77c36 */ /* 0x000fe20008000000 */
[----:B------:R-:W-:Y:S01]  /*3cb0*/  SEL R226, R226, 0xffffffe0, !P3 ;  /* 0xffffffe0e2e27807 */ /* 0x000fe20005800000 */
[----:B------:R-:W-:Y:S02]  /*3cc0*/  USHF.L.U32 UR14, UR14, 0x6, URZ ;  /* 0x000000060e0e7899 */ /* 0x000fe400080006ff */
[----:B------:R-:W-:Y:S02]  /*3cd0*/  UIADD3 UR48, UPT, UPT, UR48, 0x40, -UR38 ;  /* 0x0000004030307890 */ /* 0x000fe4000fffe826 */
[----:B------:R-:W-:Y:S01]  /*3ce0*/  USHF.L.U32 UR51, UR51, 0x3, URZ ;  /* 0x0000000333337899 */ /* 0x000fe200080006ff */
[----:B---3--:R-:W-:Y:S01]  /*3cf0*/  IADD3 R4, P6, P5, R20, UR9, R4 ;  /* 0x0000000914047c10 */ /* 0x008fe2000fdde004 */
[----:B------:R-:W1:Y:S03]  /*3d00*/  LDCU UR9, c[0x0][0x3e0] ;  /* 0x00007c00ff0977ac */ /* 0x000e660008000800 */
[----:B------:R-:W-:Y:S01]  /*3d10*/  IADD3.X R243, PT, PT, R21, UR8, RZ, P6, P5 ;  /* 0x0000000815f37c10 */ /* 0x000fe2000b7ea4ff */
[----:B------:R-:W-:Y:S01]  /*3d20*/  VIADD R21, R7, 0x8 ;  /* 0x0000000807157836 */ /* 0x000fe20000000000 */
[----:B------:R-:W-:Y:S01]  /*3d30*/  LOP3.LUT P5, RZ, R12, 0x2, RZ, 0xc0, !PT ;  /* 0x000000020cff7812 */ /* 0x000fe200078ac0ff */
[----:B------:R-:W3:Y:S03]  /*3d40*/  LDCU UR8, c[0x0][0x440] ;  /* 0x00008800ff0877ac */ /* 0x000ee60008000800 */
[----:B------:R-:W-:Y:S01]  /*3d50*/  I2FP.F32.S32 R21, R21 ;  /* 0x0000001500157245 */ /* 0x000fe20000201400 */
[----:B--2---:R-:W-:Y:S01]  /*3d60*/  @P1 FMUL.FTZ R2, R3, R18 ;  /* 0x0000001203021220 */ /* 0x004fe20000410000 */
[----:B------:R-:W-:-:S05]  /*3d70*/  IMAD.SHL.U32 R3, R222, 0x2, RZ ;  /* 0x00000002de037824 */ /* 0x000fca00078e00ff */
[----:B------:R-:W-:-:S04]  /*3d80*/  LOP3.LUT R0, R3, 0x38, RZ, 0xc0, !PT ;  /* 0x0000003803007812 */ /* 0x000fc800078ec0ff */
[----:B------:R-:W-:Y:S02]  /*3d90*/  LOP3.LUT R13, R0, 0x20, R13, 0x78, !PT ;  /* 0x00000020000d7812 */ /* 0x000fe400078e780d */
[----:B------:R-:W-:Y:S01]  /*3da0*/  LOP3.LUT R0, R15, 0x38, R10, 0x78, !PT ;  /* 0x000000380f007812 */ /* 0x000fe200078e780a */
[----:B------:R-:W-:Y:S01]  /*3db0*/  IMAD.SHL.U32 R10, R222, 0x10, RZ ;  /* 0x00000010de0a7824 */ /* 0x000fe200078e00ff */
[----:B------:R-:W-:Y:S02]  /*3dc0*/  ISETP.NE.AND P1, PT, R236, RZ, PT ;  /* 0x000000ffec00720c */ /* 0x000fe40003f25270 */
[----:B------:R-:W-:Y:S02]  /*3dd0*/  LOP3.LUT P1, RZ, R12, 0x4, RZ, 0xc0, !PT ;  /* 0x000000040cff7812 */ /* 0x000fe4000782c0ff */
[----:B------:R-:W-:Y:S02]  /*3de0*/  LOP3.LUT R11, R11, 0x3800, R10, 0xf8, !PT ;  /* 0x000038000b0b7812 */ /* 0x000fe400078ef80a */
[----:B------:R-:W-:-:S02]  /*3df0*/  LOP3.LUT R12, R17, 0x8, R12, 0x78, !PT ;  /* 0x00000008110c7812 */ /* 0x000fc400078e780c */
[----:B------:R-:W-:Y:S02]  /*3e00*/  LOP3.LUT R5, R0, 0x200, R5, 0xf8, !PT ;  /* 0x0000020000057812 */ /* 0x000fe400078ef805 */
[----:B------:R-:W-:Y:S02]  /*3e10*/  LOP3.LUT R246, R11, R246, RZ, 0xfc, !PT ;  /* 0x000000f60bf67212 */ /* 0x000fe400078efcff */
[----:B------:R-:W-:Y:S02]  /*3e20*/  LOP3.LUT R11, R219, 0x200, RZ, 0xc0, !PT ;  /* 0x00000200db0b7812 */ /* 0x000fe400078ec0ff */
[----:B------:R-:W-:Y:S02]  /*3e30*/  SHF.R.U32.HI R0, RZ, 0x1, R222 ;  /* 0x00000001ff007819 */ /* 0x000fe400000116de */
[----:B------:R-:W-:Y:S02]  /*3e40*/  LOP3.LUT R233, R233, R12, RZ, 0xfc, !PT ;  /* 0x0000000ce9e97212 */ /* 0x000fe400078efcff */
[----:B------:R-:W-:-:S02]  /*3e50*/  LOP3.LUT R12, R220, 0xc00, RZ, 0xc0, !PT ;  /* 0x00000c00dc0c7812 */ /* 0x000fc400078ec0ff */
[----:B------:R-:W-:Y:S02]  /*3e60*/  LOP3.LUT R216, R11, 0xc00, R220, 0xf8, !PT ;  /* 0x00000c000bd87812 */ /* 0x000fe400078ef8dc */
[----:B------:R-:W-:Y:S02]  /*3e70*/  LOP3.LUT R225, R217, 0x8, R0, 0x78, !PT ;  /* 0x00000008d9e17812 */ /* 0x000fe400078e7800 */
[----:B------:R-:W-:Y:S02]  /*3e80*/  LOP3.LUT R0, R11, 0x400, R220, 0xf8, !PT ;  /* 0x000004000b007812 */ /* 0x000fe400078ef8dc */
[----:B------:R-:W-:Y:S02]  /*3e90*/  LOP3.LUT R10, R13, 0x1c0, R10, 0xf8, !PT ;  /* 0x000001c00d0a7812 */ /* 0x000fe400078ef80a */
[----:B------:R-:W-:Y:S02]  /*3ea0*/  LOP3.LUT R11, R12, 0x6, R3, 0xf8, !PT ;  /* 0x000000060c0b7812 */ /* 0x000fe400078ef803 */
[----:B------:R-:W-:-:S02]  /*3eb0*/  LOP3.LUT R216, R216, R225, RZ, 0xfc, !PT ;  /* 0x000000e1d8d87212 */ /* 0x000fc400078efcff */
[----:B------:R-:W-:Y:S01]  /*3ec0*/  LOP3.LUT R225, R0, R225, RZ, 0xfc, !PT ;  /* 0x000000e100e17212 */ /* 0x000fe200078efcff */
[----:B------:R-:W-:Y:S01]  /*3ed0*/  VIADD R17, R7, 0x10 ;  /* 0x0000001007117836 */ /* 0x000fe20000000000 */
[----:B------:R-:W-:Y:S01]  /*3ee0*/  LOP3.LUT R0, R11, R10, RZ, 0xfc, !PT ;  /* 0x0000000a0b007212 */ /* 0x000fe200078efcff */
[----:B------:R-:W-:Y:S02]  /*3ef0*/  VIADD R15, R7, 0x11 ;  /* 0x00000011070f7836 */ /* 0x000fe40000000000 */
[-C--:B------:R-:W-:Y:S01]  /*3f00*/  FMUL.FTZ R10, R23, R2.reuse ;  /* 0x00000002170a7220 */ /* 0x080fe20000410000 */
[C---:B------:R-:W-:Y:S01]  /*3f10*/  VIADD R13, R7.reuse, 0x18 ;  /* 0x00000018070d7836 */ /* 0x040fe20000000000 */
[----:B------:R-:W-:Y:S01]  /*3f20*/  I2FP.F32.S32 R17, R17 ;  /* 0x0000001100117245 */ /* 0x000fe20000201400 */
[----:B------:R2:W-:Y:S01]  /*3f30*/  STL [R1+0x20], R0 ;  /* 0x0000200001007387 */ /* 0x0005e20000100800 */
[----:B------:R-:W-:Y:S01]  /*3f40*/  I2FP.F32.S32 R11, R7 ;  /* 0x00000007000b7245 */ /* 0x000fe20000201400 */
[----:B------:R-:W-:Y:S01]  /*3f50*/  VIADD R7, R7, 0x19 ;  /* 0x0000001907077836 */ /* 0x000fe20000000000 */
[----:B------:R-:W-:Y:S01]  /*3f60*/  I2FP.F32.S32 R15, R15 ;  /* 0x0000000f000f7245 */ /* 0x000fe20000201400 */
[----:B------:R-:W-:Y:S01]  /*3f70*/  FMUL.FTZ R12, R19, R2 ;  /* 0x00000002130c7220 */ /* 0x000fe20000410000 */
[----:B------:R4:W-:Y:S01]  /*3f80*/  STL [R1+0x18], R10 ;  /* 0x0000180a01007387 */ /* 0x0009e20000100800 */
[----:B------:R-:W-:Y:S01]  /*3f90*/  R2UR UR62, R8 ;  /* 0x00000000083e72ca */ /* 0x000fe200000e0000 */
[----:B------:R-:W-:Y:S01]  /*3fa0*/  IMAD.U32 R8, RZ, RZ, UR36 ;  /* 0x00000024ff087e24 */ /* 0x000fe2000f8e00ff */
[----:B------:R-:W-:-:S02]  /*3fb0*/  I2FP.F32.S32 R7, R7 ;  /* 0x0000000700077245 */ /* 0x000fc40000201400 */
[----:B------:R-:W-:Y:S01]  /*3fc0*/  I2FP.F32.S32 R13, R13 ;  /* 0x0000000d000d7245 */ /* 0x000fe20000201400 */
[-C--:B--2---:R-:W-:Y:S01]  /*3fd0*/  FMUL.FTZ R0, R21, R2.reuse ;  /* 0x0000000215007220 */ /* 0x084fe20000410000 */
[----:B----4-:R-:W-:-:S04]  /*3fe0*/  FMUL.FTZ R10, R17, R2 ;  /* 0x00000002110a7220 */ /* 0x010fc80000410000 */
[----:B------:R2:W-:Y:S04]  /*3ff0*/  STL [R1+0x14], R0 ;  /* 0x0000140001007387 */ /* 0x0005e80000100800 */
[----:B------:R4:W-:Y:S04]  /*4000*/  STL [R1+0x10], R12 ;  /* 0x0000100c01007387 */ /* 0x0009e80000100800 */
[----:B------:R1:W-:Y:S01]  /*4010*/  STL [R1+0xc], R10 ;  /* 0x00000c0a01007387 */ /* 0x0003e20000100800 */
[----:B------:R-:W-:Y:S01]  /*4020*/  R2UR UR63, R9 ;  /* 0x00000000093f72ca */ /* 0x000fe200000e0000 */
[----:B------:R-:W-:Y:S01]  /*4030*/  IMAD.MOV.U32 R9, RZ, RZ, 0x10 ;  /* 0x00000010ff097424 */ /* 0x000fe200078e00ff */
[----:B------:R-:W-:Y:S01]  /*4040*/  LEA R5, R5, UR33, 0x1 ;  /* 0x0000002105057c11 */ /* 0x000fe2000f8e08ff */
[----:B--2---:R-:W-:-:S05]  /*4050*/  FMUL.FTZ R0, R15, R2 ;  /* 0x000000020f007220 */ /* 0x004fca0000410000 */
[----:B------:R2:W-:Y:S01]  /*4060*/  STL [R1+0x8], R0 ;  /* 0x0000080001007387 */ /* 0x0005e20000100800 */
[-C--:B----4-:R-:W-:Y:S01]  /*4070*/  FMUL.FTZ R12, R13, R2.reuse ;  /* 0x000000020d0c7220 */ /* 0x090fe20000410000 */
[----:B-1----:R-:W-:-:S04]  /*4080*/  FMUL.FTZ R10, R11, R2 ;  /* 0x000000020b0a7220 */ /* 0x002fc80000410000 */
[----:B------:R-:W-:Y:S04]  /*4090*/  STL [R1+0x4], R12 ;  /* 0x0000040c01007387 */ /* 0x000fe80000100800 */
[----:B------:R-:W-:Y:S01]  /*40a0*/  STL [R1+0x1c], R10 ;  /* 0x00001c0a01007387 */ /* 0x000fe20000100800 */
[----:B------:R-:W-:Y:S02]  /*40b0*/  VIADD R229, R5, UR16 ;  /* 0x0000001005e57c36 */ /* 0x000fe40008000000 */
[----:B--2---:R-:W-:Y:S01]  /*40c0*/  FMUL.FTZ R0, R7, R2 ;  /* 0x0000000207007220 */ /* 0x004fe20000410000 */
[----:B------:R-:W-:-:S05]  /*40d0*/  IADD3 R7, PT, PT, R8, UR38, R241 ;  /* 0x0000002608077c10 */ /* 0x000fca000fffe0f1 */
[----:B------:R-:W-:Y:S01]  /*40e0*/  VIADD R7, R7, -UR40 ;  /* 0x8000002807077c36 */ /* 0x000fe20008000000 */
[----:B------:R-:W-:Y:S01]  /*40f0*/  STL [R1], R0 ;  /* 0x0000000001007387 */ /* 0x000fe20000100800 */
[----:B------:R-:W-:-:S03]  /*4100*/  IMAD.WIDE.U32 R4, R4, -0x2daee0ad, RZ ;  /* 0xd2511f5304047825 */ /* 0x000fc600078e00ff */
[----:B------:R-:W-:Y:S04]  /*4110*/  STL [R1+0x24], R242 ;  /* 0x000024f201007387 */ /* 0x000fe80000100800 */
[----:B------:R1:W-:Y:S01]  /*4120*/  STL [R1+0x2c], R7 ;  /* 0x00002c0701007387 */ /* 0x0003e20000100800 */
[----:B------:R-:W-:Y:S01]  /*4130*/  LEA R233, R233, UR33, 0x1 ;  /* 0x00000021e9e97c11 */ /* 0x000fe2000f8e08ff */
[----:B------:R-:W-:Y:S01]  /*4140*/  IMAD.MOV.U32 R2, RZ, RZ, 0x40 ;  /* 0x00000040ff027424 */ /* 0x000fe200078e00ff */
[----:B------:R-:W-:Y:S02]  /*4150*/  SEL R230, R230, 0xffffffe0, !P5 ;  /* 0xffffffe0e6e67807 */ /* 0x000fe40006800000 */
[----:B-1----:R-:W-:-:S05]  /*4160*/  SEL R7, R9, 0xfffffff0, !P2 ;  /* 0xfffffff009077807 */ /* 0x002fca0005000000 */
[----:B------:R1:W-:Y:S04]  /*4170*/  STL [R1+0x28], R7 ;  /* 0x0000280701007387 */ /* 0x0003e80000100800 */
[----:B------:R1:W-:Y:S01]  /*4180*/  STL.64 [R1+0x30], R4 ;  /* 0x0000300401007387 */ /* 0x0003e20000100a00 */
[----:B------:R-:W-:-:S05]  /*4190*/  IMAD.MOV.U32 R0, RZ, RZ, 0x40 ;  /* 0x00000040ff007424 */ /* 0x000fca00078e00ff */
[----:B------:R-:W-:Y:S02]  /*41a0*/  SEL R0, R0, 0xffffffc0, !P1 ;  /* 0xffffffc000007807 */ /* 0x000fe40004800000 */
[----:B------:R-:W-:-:S03]  /*41b0*/  CS2R R22, SRZ ;  /* 0x0000000000167805 */ /* 0x000fc6000001ff00 */
[--C-:B------:R-:W-:Y:S01]  /*41c0*/  IMAD.IADD R223, R0, 0x1, R233.reuse ;  /* 0x0000000100df7824 */ /* 0x100fe200078e02e9 */
[----:B------:R-:W-:Y:S02]  /*41d0*/  CS2R R20, SRZ ;  /* 0x0000000000147805 */ /* 0x000fe4000001ff00 */
[----:B------:R-:W-:Y:S01]  /*41e0*/  LOP3.LUT P6, RZ, R222, 0x8, RZ, 0xc0, !PT ;  /* 0x00000008deff7812 */ /* 0x000fe200078cc0ff */
[----:B------:R-:W-:Y:S01]  /*41f0*/  IMAD.IADD R224, R230, 0x1, R233 ;  /* 0x00000001e6e07824 */ /* 0x000fe200078e02e9 */
[----:B------:R-:W-:Y:S01]  /*4200*/  SEL R2, R2, 0xffffffc0, !P1 ;  /* 0xffffffc002027807 */ /* 0x000fe20004800000 */
[----:B------:R-:W-:Y:S01]  /*4210*/  IMAD.IADD R0, R230, 0x1, R223 ;  /* 0x00000001e6007824 */ /* 0x000fe200078e02df */
[----:B------:R-:W-:Y:S02]  /*4220*/  UIADD3 UR27, UPT, UPT, UR62, -0x61c88647, URZ ;  /* 0x9e3779b93e1b7890 */ /* 0x000fe4000fffe0ff */
[----:B------:R-:W-:Y:S02]  /*4230*/  UIADD3 UR24, UPT, UPT, UR63, -0x4498517b, URZ ;  /* 0xbb67ae853f187890 */ /* 0x000fe4000fffe0ff */
[----:B------:R-:W-:-:S02]  /*4240*/  UIADD3 UR17, UPT, UPT, UR62, 0x3c6ef372, URZ ;  /* 0x3c6ef3723e117890 */ /* 0x000fc4000fffe0ff */
[----:B------:R-:W-:Y:S02]  /*4250*/  UIADD3 UR15, UPT, UPT, UR63, 0x76cf5d0a, URZ ;  /* 0x76cf5d0a3f0f7890 */ /* 0x000fe4000fffe0ff */
[----:B------:R-:W-:Y:S02]  /*4260*/  UIADD3 UR58, UPT, UPT, UR62, -0x255992d5, URZ ;  /* 0xdaa66d2b3e3a7890 */ /* 0x000fe4000fffe0ff */
[----:B------:R-:W-:Y:S02]  /*4270*/  UIADD3 UR55, UPT, UPT, UR63, 0x32370b8f, URZ ;  /* 0x32370b8f3f377890 */ /* 0x000fe4000fffe0ff */
[----:B------:R-:W-:Y:S02]  /*4280*/  UIADD3 UR54, UPT, UPT, UR62, 0x78dde6e4, URZ ;  /* 0x78dde6e43e367890 */ /* 0x000fe4000fffe0ff */
[----:B------:R-:W-:Y:S02]  /*4290*/  UIADD3 UR53, UPT, UPT, UR63, -0x126145ec, URZ ;  /* 0xed9eba143f357890 */ /* 0x000fe4000fffe0ff */
[----:B------:R-:W-:-:S02]  /*42a0*/  UIADD3 UR50, UPT, UPT, UR62, 0x1715609d, URZ ;  /* 0x1715609d3e327890 */ /* 0x000fc4000fffe0ff */
[----:B------:R-:W-:Y:S02]  /*42b0*/  UIADD3 UR46, UPT, UPT, UR63, -0x56f99767, URZ ;  /* 0xa90668993f2e7890 */ /* 0x000fe4000fffe0ff */
[----:B------:R-:W-:Y:S02]  /*42c0*/  UIADD3 UR43, UPT, UPT, UR62, -0x4ab325aa, URZ ;  /* 0xb54cda563e2b7890 */ /* 0x000fe4000fffe0ff */
[----:B-1-3--:R-:W-:-:S12]  /*42d0*/  UIADD3 UR40, UPT, UPT, UR63, 0x646e171e, URZ ;  /* 0x646e171e3f287890 */ /* 0x00afd8000fffe0ff */
.L_x_1161:
[----:B------:R-:W0:Y:S01]  /*42e0*/  LDGDEPBAR ;  /* 0x00000000000079af */ /* 0x000e220000000000 */
[C---:B------:R-:W-:Y:S01]  /*42f0*/  IMAD.IADD R118, R231.reuse, 0x1, R230 ;  /* 0x00000001e7767824 */ /* 0x040fe200078e02e6 */
[----:B------:R-:W-:Y:S01]  /*4300*/  UIADD3 UR36, UPT, UPT, UR36, -0x40, URZ ;  /* 0xffffffc024247890 */ /* 0x000fe2000fffe0ff */
[----:B------:R-:W-:Y:S02]  /*4310*/  IMAD.IADD R117, R231, 0x1, R2 ;  /* 0x00000001e7757824 */ /* 0x000fe400078e0202 */
[----:B------:R-:W2:Y:S01]  /*4320*/  LDL.64 R124, [R1+0x30] ;  /* 0x00003000017c7983 */ /* 0x000ea20000100a00 */
[----:B------:R-:W-:Y:S01]  /*4330*/  VIADD R238, R238, 0xfffffffc ;  /* 0xfffffffceeee7836 */ /* 0x000fe20000000000 */
[----:B------:R-:W-:Y:S01]  /*4340*/  USHF.L.U32 UR16, UR42, 0x6, URZ ;  /* 0x000000062a107899 */ /* 0x000fe200080006ff */
[----:B------:R-:W-:Y:S02]  /*4350*/  IMAD.IADD R116, R230, 0x1, R117 ;  /* 0x00000001e6747824 */ /* 0x000fe400078e0275 */
[----:B------:R-:W3:Y:S01]  /*4360*/  LDL R130, [R1+0x2c] ;  /* 0x00002c0001827983 */ /* 0x000ee20000100800 */
[----:B------:R-:W-:Y:S01]  /*4370*/  IMAD.WIDE.U32 R120, R238, -0x326172a9, RZ ;  /* 0xcd9e8d57ee787825 */ /* 0x000fe200078e00ff */
[----:B------:R-:W-:Y:S01]  /*4380*/  SHF.R.U32.HI R122, RZ, 0x7, R222 ;  /* 0x00000007ff7a7819 */ /* 0x000fe200000116de */
[----:B------:R-:W-:Y:S02]  /*4390*/  UISETP.GE.AND UP0, UPT, UR36, UR48, UPT ;  /* 0x000000302400728c */ /* 0x000fe4000bf06270 */
[----:B------:R-:W4:Y:S01]  /*43a0*/  LDL R198, [R1+0x1c] ;  /* 0x00001c0001c67983 */ /* 0x000f220000100800 */
[----:B------:R-:W-:Y:S01]  /*43b0*/  UIADD3 UR16, UPT, UPT, UR16, 0x40, URZ ;  /* 0x0000004010107890 */ /* 0x000fe2000fffe0ff */
[----:B------:R-:W-:Y:S01]  /*43c0*/  IMAD.U32 R119, RZ, RZ, UR42 ;  /* 0x0000002aff777e24 */ /* 0x000fe2000f8e00ff */
[----:B------:R-:W-:Y:S01]  /*43d0*/  LOP3.LUT R126, R243, UR62, R121, 0x96, !PT ;  /* 0x0000003ef37e7c12 */ /* 0x000fe2000f8e9679 */
[----:B------:R-:W-:Y:S01]  /*43e0*/  IMAD.MOV.U32 R131, RZ, RZ, 0x37 ;  /* 0x00000037ff837424 */ /* 0x000fe200078e00ff */
[----:B------:R-:W-:Y:S01]  /*43f0*/  UISETP.LT.AND UP0, UPT, UR16, UR38, UP0 ;  /* 0x000000261000728c */ /* 0x000fe20008701270 */
[----:B------:R-:W-:Y:S01]  /*4400*/  IMAD R119, R119, 0x2, R122 ;  /* 0x0000000277777824 */ /* 0x000fe200078e027a */
[----:B-----5:R-:W-:Y:S01]  /*4410*/  FSETP.NEU.FTZ.AND P4, PT, R240, -INF , PT ;  /* 0xff800000f000780b */ /* 0x020fe20003f9d000 */
[----:B------:R-:W-:Y:S01]  /*4420*/  IMAD.WIDE.U32 R126, R126, -0x2daee0ad, RZ ;  /* 0xd2511f537e7e7825 */ /* 0x000fe200078e00ff */
[----:B------:R-:W-:Y:S01]  /*4430*/  FSETP.NEU.FTZ.AND P3, PT, R239, -INF , PT ;  /* 0xff800000ef00780b */ /* 0x000fe20003f7d000 */
[----:B------:R-:W-:Y:S01]  /*4440*/  UIADD3 UR37, UPT, UPT, UR37, -0x1, URZ ;  /* 0xffffffff25257890 */ /* 0x000fe2000fffe0ff */
[----:B------:R-:W-:Y:S03]  /*4450*/  PLOP3.LUT P2, PT, PT, PT, UP0, 0x80, 0x8 ;  /* 0x000000000008781c */ /* 0x000fe60003f4f008 */
[----:B------:R-:W-:Y:S10]  /*4460*/  UISETP.GT.AND UP0, UPT, UR37, UR47, UPT ;  /* 0x0000002f2500728c */ /* 0x000ff4000bf04270 */
[C---:B------:R-:W-:Y:S01]  /*4470*/  @!P2 VIADD R199, R247.reuse, 0x9 ;  /* 0x00000009f7c7a836 */ /* 0x040fe20000000000 */
        /* <DEDUP_REMOVED lines=30> */
[----:B------:R-:W-:Y:S02]  /*4660*/  LDSM.16.M88.4 R108, [R224+0x1a000] ;  /* 0x01a00000e06c783b */ /* 0x000fe40000000200 */
[C---:B------:R-:W-:Y:S08]  /*4670*/  HMMA.16816.F32.BF16 R4, R88.reuse, R92, R4 ;  /* 0x0000005c5804723c */ /* 0x040ff00000041804 */
[C---:B------:R-:W-:Y:S01]  /*4680*/  HMMA.16816.F32.BF16 R8, R88.reuse, R94, R8 ;  /* 0x0000005e5808723c */ /* 0x040fe20000041808 */
[----:B------:R-:W1:Y:S07]  /*4690*/  LDSM.16.M88.4 R92, [R118+0x2000] ;  /* 0x00200000765c783b */ /* 0x000e6e0000000200 */
[C---:B------:R-:W-:Y:S08]  /*46a0*/  HMMA.16816.F32.BF16 R12, R88.reuse, R96, R12 ;  /* 0x00000060580c723c */ /* 0x040ff0000004180c */
[----:B------:R-:W-:Y:S01]  /*46b0*/  HMMA.16816.F32.BF16 R16, R88, R98, R16 ;  /* 0x000000625810723c */ /* 0x000fe20000041810 */
[----:B------:R-:W-:Y:S05]  /*46c0*/  LDSM.16.M88.4 R88, [R117+0x2000] ;  /* 0x002000007558783b */ /* 0x000fea0000000200 */
[----:B------:R-:W2:Y:S02]  /*46d0*/  LDSM.16.M88.4 R96, [R223+0x1a000] ;  /* 0x01a00000df60783b */ /* 0x000ea40000000200 */
[C---:B------:R-:W-:Y:S08]  /*46e0*/  HMMA.16816.F32.BF16 R4, R100.reuse, R104, R4 ;  /* 0x000000686404723c */ /* 0x040ff00000041804 */
[C---:B------:R-:W-:Y:S01]  /*46f0*/  HMMA.16816.F32.BF16 R8, R100.reuse, R106, R8 ;  /* 0x0000006a6408723c */ /* 0x040fe20000041808 */
[----:B------:R-:W3:Y:S07]  /*4700*/  LDSM.16.M88.4 R104, [R223+0x1a800] ;  /* 0x01a80000df68783b */ /* 0x000eee0000000200 */
[C---:B-1----:R-:W-:Y:S08]  /*4710*/  HMMA.16816.F32.BF16 R12, R100.reuse, R84, R12 ;  /* 0x00000054640c723c */ /* 0x042ff0000004180c */
[----:B------:R-:W-:Y:S01]  /*4720*/  HMMA.16816.F32.BF16 R16, R100, R86, R16 ;  /* 0x000000566410723c */ /* 0x000fe20000041810 */
[----:B------:R-:W-:Y:S05]  /*4730*/  LDSM.16.M88.4 R84, [R116+0x2000] ;  /* 0x002000007454783b */ /* 0x000fea0000000200 */
[----:B------:R-:W1:Y:S02]  /*4740*/  LDSM.16.M88.4 R100, [R0+0x1a000] ;  /* 0x01a000000064783b */ /* 0x000e640000000200 */
[C---:B------:R-:W-:Y:S08]  /*4750*/  HMMA.16816.F32.BF16 R4, R92.reuse, R108, R4 ;  /* 0x0000006c5c04723c */ /* 0x040ff00000041804 */
[C---:B------:R-:W-:Y:S01]  /*4760*/  HMMA.16816.F32.BF16 R8, R92.reuse, R110, R8 ;  /* 0x0000006e5c08723c */ /* 0x040fe20000041808 */
[----:B------:R-:W4:Y:S07]  /*4770*/  LDSM.16.M88.4 R108, [R0+0x1a800] ;  /* 0x01a80000006c783b */ /* 0x000f2e0000000200 */
[C---:B------:R-:W-:Y:S08]  /*4780*/  HMMA.16816.F32.BF16 R12, R92.reuse, R112, R12 ;  /* 0x000000705c0c723c */ /* 0x040ff0000004180c */
[----:B------:R-:W-:Y:S01]  /*4790*/  HMMA.16816.F32.BF16 R16, R92, R114, R16 ;  /* 0x000000725c10723c */ /* 0x000fe20000041810 */
[----:B------:R-:W-:Y:S05]  /*47a0*/  LDSM.16.M88.4 R92, [R231+0x4000] ;  /* 0x00400000e75c783b */ /* 0x000fea0000000200 */
[----:B------:R-:W-:Y:S02]  /*47b0*/  LDSM.16.M88.4 R112, [R233+0x1c800] ;  /* 0x01c80000e970783b */ /* 0x000fe40000000200 */
[C---:B--2---:R-:W-:Y:S05]  /*47c0*/  HMMA.16816.F32.BF16 R4, R88.reuse, R96, R4 ;  /* 0x000000605804723c */ /* 0x044fea0000041804 */
[----:B------:R-:W-:Y:S01]  /*47d0*/  LOP3.LUT R128, R124, UR24, R127, 0x96, !PT ;  /* 0x000000187c807c12 */ /* 0x000fe2000f8e967f */
[----:B------:R-:W-:Y:S01]  /*47e0*/  @!P2 VIADD R127, R247, 0x1 ;  /* 0x00000001f77fa836 */ /* 0x000fe20000000000 */
[----:B------:R-:W-:Y:S01]  /*47f0*/  LOP3.LUT R119, R119, UR63, R125, 0x96, !PT ;  /* 0x0000003f77777c12 */ /* 0x000fe2000f8e967d */
[C---:B------:R-:W-:Y:S01]  /*4800*/  HMMA.16816.F32.BF16 R8, R88.reuse, R98, R8 ;  /* 0x000000625808723c */ /* 0x040fe20000041808 */
[----:B------:R-:W2:Y:S01]  /*4810*/  LDSM.16.M88.4 R96, [R233+0x1c000] ;  /* 0x01c00000e960783b */ /* 0x000ea20000000200 */
[----:B------:R-:W-:Y:S02]  /*4820*/  IMAD.MOV.U32 R124, RZ, RZ, 0x3f ;  /* 0x0000003fff7c7424 */ /* 0x000fe400078e00ff */
[----:B------:R-:W-:Y:S03]  /*4830*/  IMAD.WIDE.U32 R128, R128, -0x326172a9, RZ ;  /* 0xcd9e8d5780807825 */ /* 0x000fe600078e00ff */
[----:B---3--:R-:W-:Y:S01]  /*4840*/  @!P2 VIADDMNMX R124, R130, -R124, UR38, PT ;  /* 0x00000026827cae46 */ /* 0x008fe2000b80097c */
[C---:B------:R-:W-:Y:S03]  /*4850*/  HMMA.16816.F32.BF16 R12, R88.reuse, R104, R12 ;  /* 0x00000068580c723c */ /* 0x040fe6000004180c */
[-C--:B------:R-:W-:Y:S01]  /*4860*/  @!P2 ISETP.GE.AND P5, PT, R199, R124.reuse, PT ;  /* 0x0000007cc700a20c */ /* 0x080fe20003fa6270 */
[----:B------:R-:W-:Y:S04]  /*4870*/  IMAD.WIDE.U32 R122, R119, -0x326172a9, RZ ;  /* 0xcd9e8d57777a7825 */ /* 0x000fe800078e00ff */
[----:B------:R-:W-:Y:S01]  /*4880*/  FMUL.FTZ R119, R239, 1.4426950216293334961 ;  /* 0x3fb8aa3bef777820 */ /* 0x000fe20000410000 */
[----:B------:R-:W-:Y:S01]  /*4890*/  HMMA.16816.F32.BF16 R16, R88, R106, R16 ;  /* 0x0000006a5810723c */ /* 0x000fe20000041810 */
[----:B------:R-:W-:Y:S03]  /*48a0*/  LDSM.16.M88.4 R88, [R118+0x4000] ;  /* 0x004000007658783b */ /* 0x000fe60000000200 */
[----:B------:R-:W-:Y:S02]  /*48b0*/  FSEL R119, R119, RZ, P3 ;  /* 0x000000ff77777208 */ /* 0x000fe40001800000 */
[----:B------:R-:W-:Y:S01]  /*48c0*/  LOP3.LUT R125, R120, UR27, R123, 0x96, !PT ;  /* 0x0000001b787d7c12 */ /* 0x000fe2000f8e967b */
[----:B------:R-:W-:Y:S01]  /*48d0*/  LDSM.16.M88.4 R104, [R224+0x1c800] ;  /* 0x01c80000e068783b */ /* 0x000fe20000000200 */
[----:B------:R-:W-:Y:S01]  /*48e0*/  LOP3.LUT R123, R122, UR17, R129, 0x96, !PT ;  /* 0x000000117a7b7c12 */ /* 0x000fe2000f8e9681 */
[C---:B-1----:R-:W-:Y:S05]  /*48f0*/  HMMA.16816.F32.BF16 R4, R84.reuse, R100, R4 ;  /* 0x000000645404723c */ /* 0x042fea0000041804 */
[----:B------:R-:W-:Y:S01]  /*4900*/  @!P2 VIADDMNMX R122, R130, -R131, UR38, PT ;  /* 0x00000026827aae46 */ /* 0x000fe2000b800983 */
[----:B------:R-:W-:Y:S01]  /*4910*/  IMAD.WIDE.U32 R130, R125, -0x2daee0ad, RZ ;  /* 0xd2511f537d827825 */ /* 0x000fe200078e00ff */
[-C--:B------:R-:W-:Y:S01]  /*4920*/  @!P2 ISETP.GE.AND P3, PT, R127, R124.reuse, PT ;  /* 0x0000007c7f00a20c */ /* 0x080fe20003f66270 */
[C---:B------:R-:W-:Y:S01]  /*4930*/  HMMA.16816.F32.BF16 R8, R84.reuse, R102, R8 ;  /* 0x000000665408723c */ /* 0x040fe20000041808 */
[----:B------:R-:W1:Y:S02]  /*4940*/  LDSM.16.M88.4 R100, [R224+0x1c000] ;  /* 0x01c00000e064783b */ /* 0x000e640000000200 */
[----:B------:R-:W-:Y:S04]  /*4950*/  IMAD.WIDE.U32 R196, R123, -0x2daee0ad, RZ ;  /* 0xd2511f537bc47825 */ /* 0x000fe800078e00ff */
[----:B------:R-:W-:Y:S01]  /*4960*/  FMUL.FTZ R120, R240, 1.4426950216293334961 ;  /* 0x3fb8aa3bf0787820 */ /* 0x000fe20000410000 */
[C---:B----4-:R-:W-:Y:S03]  /*4970*/  HMMA.16816.F32.BF16 R12, R84.reuse, R108, R12 ;  /* 0x0000006c540c723c */ /* 0x050fe6000004180c */
[----:B------:R-:W-:Y:S02]  /*4980*/  LOP3.LUT R125, R130, UR55, R197, 0x96, !PT ;  /* 0x00000037827d7c12 */ /* 0x000fe4000f8e96c5 */
[----:B------:R-:W-:Y:S02]  /*4990*/  FSEL R120, R120, RZ, P4 ;  /* 0x000000ff78787208 */ /* 0x000fe40002000000 */
[----:B------:R-:W-:Y:S01]  /*49a0*/  @!P2 ISETP.GE.AND P4, PT, R247, R124, PT ;  /* 0x0000007cf700a20c */ /* 0x000fe20003f86270 */
[----:B------:R-:W-:Y:S01]  /*49b0*/  HMMA.16816.F32.BF16 R16, R84, R110, R16 ;  /* 0x0000006e5410723c */ /* 0x000fe20000041810 */
[----:B------:R-:W-:Y:S02]  /*49c0*/  LDSM.16.M88.4 R84, [R117+0x4000] ;  /* 0x004000007554783b */ /* 0x000fe40000000200 */
[----:B------:R-:W-:Y:S03]  /*49d0*/  IMAD.WIDE.U32 R206, R125, -0x326172a9, RZ ;  /* 0xcd9e8d577dce7825 */ /* 0x000fe600078e00ff */
[----:B------:R-:W-:Y:S02]  /*49e0*/  LDSM.16.M88.4 R108, [R223+0x1c800] ;  /* 0x01c80000df6c783b */ /* 0x000fe40000000200 */
[C---:B--2---:R-:W-:Y:S08]  /*49f0*/  HMMA.16816.F32.BF16 R4, R92.reuse, R96, R4 ;  /* 0x000000605c04723c */ /* 0x044ff00000041804 */
[C---:B------:R-:W-:Y:S01]  /*4a00*/  HMMA.16816.F32.BF16 R8, R92.reuse, R98, R8 ;  /* 0x000000625c08723c */ /* 0x040fe20000041808 */
[----:B------:R-:W2:Y:S07]  /*4a10*/  LDSM.16.M88.4 R96, [R223+0x1c000] ;  /* 0x01c00000df60783b */ /* 0x000eae0000000200 */
[C---:B------:R-:W-:Y:S08]  /*4a20*/  HMMA.16816.F32.BF16 R12, R92.reuse, R112, R12 ;  /* 0x000000705c0c723c */ /* 0x040ff0000004180c */
[----:B------:R-:W-:Y:S01]  /*4a30*/  HMMA.16816.F32.BF16 R16, R92, R114, R16 ;  /* 0x000000725c10723c */ /* 0x000fe20000041810 */
[----:B------:R-:W-:Y:S05]  /*4a40*/  LDSM.16.M88.4 R92, [R116+0x4000] ;  /* 0x00400000745c783b */ /* 0x000fea0000000200 */
[----:B------:R-:W-:Y:S02]  /*4a50*/  LDSM.16.M88.4 R112, [R0+0x1c800] ;  /* 0x01c800000070783b */ /* 0x000fe40000000200 */
[C---:B-1----:R-:W-:Y:S08]  /*4a60*/  HMMA.16816.F32.BF16 R4, R88.reuse, R100, R4 ;  /* 0x000000645804723c */ /* 0x042ff00000041804 */
[C---:B------:R-:W-:Y:S01]  /*4a70*/  HMMA.16816.F32.BF16 R8, R88.reuse, R102, R8 ;  /* 0x000000665808723c */ /* 0x040fe20000041808 */
[----:B------:R-:W1:Y:S07]  /*4a80*/  LDSM.16.M88.4 R100, [R0+0x1c000] ;  /* 0x01c000000064783b */ /* 0x000e6e0000000200 */
[C---:B------:R-:W-:Y:S08]  /*4a90*/  HMMA.16816.F32.BF16 R12, R88.reuse, R104, R12 ;  /* 0x00000068580c723c */ /* 0x040ff0000004180c */
[----:B------:R-:W-:Y:S01]  /*4aa0*/  HMMA.16816.F32.BF16 R16, R88, R106, R16 ;  /* 0x0000006a5810723c */ /* 0x000fe20000041810 */
[----:B------:R-:W-:Y:S05]  /*4ab0*/  LDSM.16.M88.4 R88, [R231+0x6000] ;  /* 0x00600000e758783b */ /* 0x000fea0000000200 */
[----:B------:R-:W-:Y:S02]  /*4ac0*/  LDSM.16.M88.4 R104, [R233+0x1e800] ;  /* 0x01e80000e968783b */ /* 0x000fe40000000200 */
[C---:B--2---:R-:W-:Y:S08]  /*4ad0*/  HMMA.16816.F32.BF16 R4, R84.reuse, R96, R4 ;  /* 0x000000605404723c */ /* 0x044ff00000041804 */
[C---:B------:R-:W-:Y:S01]  /*4ae0*/  HMMA.16816.F32.BF16 R8, R84.reuse, R98, R8 ;  /* 0x000000625408723c */ /* 0x040fe20000041808 */
[----:B------:R2:W3:Y:S07]  /*4af0*/  LDSM.16.M88.4 R96, [R233+0x1e000] ;  /* 0x01e00000e960783b */ /* 0x0004ee0000000200 */
[C---:B------:R-:W-:Y:S08]  /*4b00*/  HMMA.16816.F32.BF16 R12, R84.reuse, R108, R12 ;  /* 0x0000006c540c723c */ /* 0x040ff0000004180c */
[----:B------:R-:W-:Y:S01]  /*4b10*/  HMMA.16816.F32.BF16 R16, R84, R110, R16 ;  /* 0x0000006e5410723c */ /* 0x000fe20000041810 */
[----:B------:R-:W-:Y:S05]  /*4b20*/  LDSM.16.M88.4 R84, [R118+0x6000] ;  /* 0x006000007654783b */ /* 0x000fea0000000200 */
[----:B------:R-:W-:Y:S02]  /*4b30*/  LDSM.16.M88.4 R108, [R224+0x1e800] ;  /* 0x01e80000e06c783b */ /* 0x000fe40000000200 */
[C---:B-1----:R-:W-:Y:S05]  /*4b40*/  HMMA.16816.F32.BF16 R4, R92.reuse, R100, R4 ;  /* 0x000000645c04723c */ /* 0x042fea0000041804 */
[----:B--2---:R-:W-:Y:S03]  /*4b50*/  LEA R233, R246, UR4, 0x1 ;  /* 0x00000004f6e97c11 */ /* 0x004fe6000f8e08ff */
[C---:B------:R-:W-:Y:S01]  /*4b60*/  HMMA.16816.F32.BF16 R8, R92.reuse, R102, R8 ;  /* 0x000000665c08723c */ /* 0x040fe20000041808 */
[----:B------:R-:W1:Y:S07]  /*4b70*/  LDSM.16.M88.4 R100, [R224+0x1e000] ;  /* 0x01e00000e064783b */ /* 0x000e6e0000000200 */
[C---:B------:R-:W-:Y:S08]  /*4b80*/  HMMA.16816.F32.BF16 R12, R92.reuse, R112, R12 ;  /* 0x000000705c0c723c */ /* 0x040ff0000004180c */
[----:B------:R-:W-:Y:S01]  /*4b90*/  HMMA.16816.F32.BF16 R16, R92, R114, R16 ;  /* 0x000000725c10723c */ /* 0x000fe20000041810 */
[----:B------:R-:W-:Y:S05]  /*4ba0*/  LDSM.16.M88.4 R92, [R117+0x6000] ;  /* 0x00600000755c783b */ /* 0x000fea0000000200 */
[----:B------:R-:W-:Y:S02]  /*4bb0*/  LDSM.16.M88.4 R112, [R223+0x1e800] ;  /* 0x01e80000df70783b */ /* 0x000fe40000000200 */
[C---:B---3--:R-:W-:Y:S08]  /*4bc0*/  HMMA.16816.F32.BF16 R4, R88.reuse, R96, R4 ;  /* 0x000000605804723c */ /* 0x048ff00000041804 */
[C---:B------:R-:W-:Y:S01]  /*4bd0*/  HMMA.16816.F32.BF16 R8, R88.reuse, R98, R8 ;  /* 0x000000625808723c */ /* 0x040fe20000041808 */
[----:B------:R-:W2:Y:S07]  /*4be0*/  LDSM.16.M88.4 R96, [R223+0x1e000] ;  /* 0x01e00000df60783b */ /* 0x000eae0000000200 */
[C---:B------:R-:W-:Y:S08]  /*4bf0*/  HMMA.16816.F32.BF16 R12, R88.reuse, R104, R12 ;  /* 0x00000068580c723c */ /* 0x040ff0000004180c */
[----:B------:R-:W-:Y:S01]  /*4c00*/  HMMA.16816.F32.BF16 R16, R88, R106, R16 ;  /* 0x0000006a5810723c */ /* 0x000fe20000041810 */
[----:B------:R-:W-:Y:S07]  /*4c10*/  LDSM.16.M88.4 R88, [R116+0x6000] ;  /* 0x006000007458783b */ /* 0x000fee0000000200 */
[C---:B-1----:R-:W-:Y:S08]  /*4c20*/  HMMA.16816.F32.BF16 R4, R84.reuse, R100, R4 ;  /* 0x000000645404723c */ /* 0x042ff00000041804 */
[C---:B------:R-:W-:Y:S01]  /*4c30*/  HMMA.16816.F32.BF16 R8, R84.reuse, R102, R8 ;  /* 0x000000665408723c */ /* 0x040fe20000041808 */
[----:B------:R-:W1:Y:S07]  /*4c40*/  LDSM.16.M88.4 R100, [R0+0x1e000] ;  /* 0x01e000000064783b */ /* 0x000e6e0000000200 */
[C---:B------:R-:W-:Y:S03]  /*4c50*/  HMMA.16816.F32.BF16 R12, R84.reuse, R108, R12 ;  /* 0x0000006c540c723c */ /* 0x040fe6000004180c */
[C-C-:B------:R-:W-:Y:S05]  /*4c60*/  IMAD.IADD R108, R233.reuse, 0x1, R228.reuse ;  /* 0x00000001e96c7824 */ /* 0x140fea00078e02e4 */
[----:B------:R-:W-:Y:S01]  /*4c70*/  HMMA.16816.F32.BF16 R16, R84, R110, R16 ;  /* 0x0000006e5410723c */ /* 0x000fe20000041810 */
[----:B------:R-:W3:Y:S02]  /*4c80*/  LDSM.16.M88.4 R84, [R0+0x1e800] ;  /* 0x01e800000054783b */ /* 0x000ee40000000200 */
[----:B------:R-:W-:Y:S05]  /*4c90*/  LEA R110, R216, UR4, 0x1 ;  /* 0x00000004d86e7c11 */ /* 0x000fea000f8e08ff */
[C---:B--2---:R-:W-:Y:S05]  /*4ca0*/  HMMA.16816.F32.BF16 R4, R92.reuse, R96, R4 ;  /* 0x000000605c04723c */ /* 0x044fea0000041804 */
[----:B------:R-:W-:Y:S03]  /*4cb0*/  IMAD.IADD R109, R110, 0x1, R228 ;  /* 0x000000016e6d7824 */ /* 0x000fe600078e02e4 */
[C---:B------:R-:W-:Y:S08]  /*4cc0*/  HMMA.16816.F32.BF16 R8, R92.reuse, R98, R8 ;  /* 0x000000625c08723c */ /* 0x040ff00000041808 */
[C---:B------:R-:W-:Y:S03]  /*4cd0*/  HMMA.16816.F32.BF16 R12, R92.reuse, R112, R12 ;  /* 0x000000705c0c723c */ /* 0x040fe6000004180c */
[----:B------:R-:W-:Y:S04]  /*4ce0*/  IMAD.IADD R113, R233, 0x1, R227 ;  /* 0x00000001e9717824 */ /* 0x000fe800078e02e3 */
[----:B------:R-:W-:Y:S01]  /*4cf0*/  IMAD.IADD R112, R228, 0x1, R113 ;  /* 0x00000001e4707824 */ /* 0x000fe200078e0271 */
[----:B------:R-:W-:Y:S01]  /*4d00*/  HMMA.16816.F32.BF16 R16, R92, R114, R16 ;  /* 0x000000725c10723c */ /* 0x000fe20000041810 */
[----:B------:R-:W2:Y:S02]  /*4d10*/  LDL R92, [R1+0x18] ;  /* 0x00001800015c7983 */ /* 0x000ea40000100800 */
[----:B------:R-:W-:Y:S03]  /*4d20*/  IMAD.IADD R115, R110, 0x1, R227 ;  /* 0x000000016e737824 */ /* 0x000fe600078e02e3 */
[----:B------:R-:W4:Y:S01]  /*4d30*/  LDL R94, [R1+0x14] ;  /* 0x00001400015e7983 */ /* 0x000f220000100800 */
[----:B------:R-:W-:Y:S01]  /*4d40*/  IMAD.IADD R114, R228, 0x1, R115 ;  /* 0x00000001e4727824 */ /* 0x000fe200078e0273 */
[C---:B-1----:R-:W-:Y:S03]  /*4d50*/  HMMA.16816.F32.BF16 R4, R88.reuse, R100, R4 ;  /* 0x000000645804723c */ /* 0x042fe60000041804 */
[----:B------:R-:W4:Y:S05]  /*4d60*/  LDL R93, [R1+0x10] ;  /* 0x00001000015d7983 */ /* 0x000f2a0000100800 */
[C---:B------:R-:W-:Y:S08]  /*4d70*/  HMMA.16816.F32.BF16 R8, R88.reuse, R102, R8 ;  /* 0x000000665808723c */ /* 0x040ff00000041808 */
[C---:B---3--:R-:W-:Y:S03]  /*4d80*/  HMMA.16816.F32.BF16 R12, R88.reuse, R84, R12 ;  /* 0x00000054580c723c */ /* 0x048fe6000004180c */
[----:B------:R-:W-:Y:S02]  /*4d90*/  FADD.FTZ R121, R198, R4 ;  /* 0x00000004c6797221 */ /* 0x000fe40000010000 */
[----:B------:R-:W3:Y:S03]  /*4da0*/  LDL R4, [R1] ;  /* 0x0000000001047983 */ /* 0x000ee60000100800 */
[----:B------:R-:W-:Y:S03]  /*4db0*/  HMMA.16816.F32.BF16 R16, R88, R86, R16 ;  /* 0x000000565810723c */ /* 0x000fe60000041810 */
[----:B------:R-:W-:Y:S02]  /*4dc0*/  @!P2 FSEL R121, R121, -INF , !P4 ;  /* 0xff8000007979a808 */ /* 0x000fe40006000000 */
[-C--:B------:R-:W-:Y:S02]  /*4dd0*/  @!P2 ISETP.GE.AND P4, PT, R127, R122.reuse, PT ;  /* 0x0000007a7f00a20c */ /* 0x080fe40003f86270 */
[----:B------:R-:W-:Y:S01]  /*4de0*/  LOP3.LUT R127, R126, UR15, R131, 0x96, !PT ;  /* 0x0000000f7e7f7c12 */ /* 0x000fe2000f8e9683 */
[----:B------:R-:W-:Y:S01]  /*4df0*/  FADD.FTZ R126, R198, R6 ;  /* 0x00000006c67e7221 */ /* 0x000fe20000010000 */
[----:B------:R-:W-:Y:S01]  /*4e00*/  @!P2 VIADD R131, R247, 0x8 ;  /* 0x00000008f783a836 */ /* 0x000fe20000000000 */
[----:B------:R-:W3:Y:S01]  /*4e10*/  LDL R6, [R1+0x8] ;  /* 0x0000080001067983 */ /* 0x000ee20000100800 */
[----:B------:R-:W-:Y:S01]  /*4e20*/  FFMA.FTZ R121, R121, UR12, -R120 ;  /* 0x0000000c79797c23 */ /* 0x000fe20008010878 */
[----:B------:R-:W-:Y:S04]  /*4e30*/  IMAD.WIDE.U32 R200, R127, -0x326172a9, RZ ;  /* 0xcd9e8d577fc87825 */ /* 0x000fe800078e00ff */
[----:B------:R-:W-:Y:S01]  /*4e40*/  @!P2 VIADD R127, R247, 0x10 ;  /* 0x00000010f77fa836 */ /* 0x000fe20000000000 */
[----:B------:R-:W-:Y:S02]  /*4e50*/  LOP3.LUT R128, R128, UR58, R201, 0x96, !PT ;  /* 0x0000003a80807c12 */ /* 0x000fe4000f8e96c9 */
[----:B------:R-:W-:Y:S02]  /*4e60*/  LOP3.LUT R125, R200, UR54, R207, 0x96, !PT ;  /* 0x00000036c87d7c12 */ /* 0x000fe4000f8e96cf */
[----:B------:R1:W3:Y:S01]  /*4e70*/  MUFU.EX2 R200, R121 ;  /* 0x0000007900c87308 */ /* 0x0002e20000000800 */
[----:B------:R-:W-:Y:S04]  /*4e80*/  IMAD.WIDE.U32 R234, R128, -0x2daee0ad, RZ ;  /* 0xd2511f5380ea7825 */ /* 0x000fe800078e00ff */
[----:B------:R-:W-:Y:S01]  /*4e90*/  IMAD.WIDE.U32 R214, R125, -0x2daee0ad, RZ ;  /* 0xd2511f537dd67825 */ /* 0x000fe200078e00ff */
[----:B------:R-:W-:Y:S03]  /*4ea0*/  LOP3.LUT R212, R196, UR53, R235, 0x96, !PT ;  /* 0x00000035c4d47c12 */ /* 0x000fe6000f8e96eb */
[----:B------:R-:W-:Y:S01]  /*4eb0*/  @!P2 VIADD R125, R247, 0x19 ;  /* 0x00000019f77da836 */ /* 0x000fe20000000000 */
[----:B------:R-:W-:Y:S01]  /*4ec0*/  LOP3.LUT R234, R234, UR46, R215, 0x96, !PT ;  /* 0x0000002eeaea7c12 */ /* 0x000fe2000f8e96d7 */
[----:B------:R-:W-:Y:S04]  /*4ed0*/  IMAD.WIDE.U32 R212, R212, -0x326172a9, RZ ;  /* 0xcd9e8d57d4d47825 */ /* 0x000fe800078e00ff */
[----:B------:R-:W-:Y:S01]  /*4ee0*/  IMAD.WIDE.U32 R234, R234, -0x326172a9, RZ ;  /* 0xcd9e8d57eaea7825 */ /* 0x000fe200078e00ff */
[----:B------:R-:W-:Y:S02]  /*4ef0*/  LOP3.LUT R206, R206, UR50, R213, 0x96, !PT ;  /* 0x00000032cece7c12 */ /* 0x000fe4000f8e96d5 */
[----:B-1----:R-:W-:Y:S03]  /*4f00*/  PRMT R121, R234, 0x7770, RZ ;  /* 0x00007770ea797816 */ /* 0x002fe600000000ff */
[----:B------:R-:W-:Y:S05]  /*4f10*/  IMAD.WIDE.U32 R206, R206, -0x2daee0ad, RZ ;  /* 0xd2511f53cece7825 */ /* 0x000fea00078e00ff */
[----:B------:R-:W-:Y:S01]  /*4f20*/  LOP3.LUT R214, R214, UR40, R207, 0x96, !PT ;  /* 0x00000028d6d67c12 */ /* 0x000fe2000f8e96cf */
[C---:B--2---:R-:W-:Y:S01]  /*4f30*/  FADD.FTZ R123, R92.reuse, R5 ;  /* 0x000000055c7b7221 */ /* 0x044fe20000010000 */
[----:B------:R-:W-:Y:S01]  /*4f40*/  FADD.FTZ R130, R92, R7 ;  /* 0x000000075c827221 */ /* 0x000fe20000010000 */
[----:B------:R-:W2:Y:S01]  /*4f50*/  LDL R5, [R1+0x4] ;  /* 0x0000040001057983 */ /* 0x000ea20000100800 */
[C---:B----4-:R-:W-:Y:S02]  /*4f60*/  FADD.FTZ R197, R94.reuse, R8 ;  /* 0x000000085ec57221 */ /* 0x050fe40000010000 */
[----:B------:R-:W-:Y:S02]  /*4f70*/  @!P2 FSEL R123, R123, -INF , !P3 ;  /* 0xff8000007b7ba808 */ /* 0x000fe40005800000 */
[----:B------:R-:W4:Y:S01]  /*4f80*/  LDL R92, [R1+0xc] ;  /* 0x00000c00015c7983 */ /* 0x000f220000100800 */
[----:B------:R-:W-:Y:S01]  /*4f90*/  @!P2 ISETP.GE.AND P3, PT, R247, R122, PT ;  /* 0x0000007af700a20c */ /* 0x000fe20003f66270 */
[----:B------:R-:W-:Y:S01]  /*4fa0*/  FADD.FTZ R202, R94, R10 ;  /* 0x0000000a5eca7221 */ /* 0x000fe20000010000 */
[----:B------:R-:W-:Y:S01]  /*4fb0*/  @!P2 FSEL R130, R130, -INF , !P4 ;  /* 0xff8000008282a808 */ /* 0x000fe20006000000 */
[C---:B------:R-:W-:Y:S01]  /*4fc0*/  FADD.FTZ R204, R93.reuse, R11 ;  /* 0x0000000b5dcc7221 */ /* 0x040fe20000010000 */
[----:B------:R-:W-:Y:S01]  /*4fd0*/  @!P2 FSEL R126, R126, -INF , !P3 ;  /* 0xff8000007e7ea808 */ /* 0x000fe20005800000 */
[----:B------:R-:W-:Y:S01]  /*4fe0*/  FADD.FTZ R129, R93, R9 ;  /* 0x000000095d817221 */ /* 0x000fe20000010000 */
[C---:B------:R-:W-:Y:S02]  /*4ff0*/  @!P2 ISETP.GE.AND P3, PT, R131.reuse, R124, PT ;  /* 0x0000007c8300a20c */ /* 0x040fe40003f66270 */
[-C--:B------:R-:W-:Y:S01]  /*5000*/  @!P2 ISETP.GE.AND P4, PT, R131, R122.reuse, PT ;  /* 0x0000007a8300a20c */ /* 0x080fe20003f86270 */
[----:B------:R-:W-:Y:S01]  /*5010*/  FFMA.FTZ R126, R126, UR12, -R119 ;  /* 0x0000000c7e7e7c23 */ /* 0x000fe20008010877 */
[----:B------:R-:W-:Y:S02]  /*5020*/  @!P2 FSEL R197, R197, -INF , !P3 ;  /* 0xff800000c5c5a808 */ /* 0x000fe40005800000 */
[----:B------:R-:W-:Y:S01]  /*5030*/  @!P2 ISETP.GE.AND P3, PT, R199, R122, PT ;  /* 0x0000007ac700a20c */ /* 0x000fe20003f66270 */
[----:B------:R-:W-:Y:S01]  /*5040*/  @!P2 VIADD R199, R247, 0x11 ;  /* 0x00000011f7c7a836 */ /* 0x000fe20000000000 */
[----:B------:R-:W-:Y:S01]  /*5050*/  @!P2 FSEL R202, R202, -INF , !P4 ;  /* 0xff800000cacaa808 */ /* 0x000fe20006000000 */
[--C-:B------:R-:W-:Y:S01]  /*5060*/  FFMA.FTZ R198, R197, UR12, -R120.reuse ;  /* 0x0000000cc5c67c23 */ /* 0x100fe20008010878 */
[----:B------:R-:W-:Y:S02]  /*5070*/  @!P2 FSEL R204, R204, -INF , !P3 ;  /* 0xff800000cccca808 */ /* 0x000fe40005800000 */
[-C--:B------:R-:W-:Y:S02]  /*5080*/  @!P2 ISETP.GE.AND P4, PT, R127, R124.reuse, PT ;  /* 0x0000007c7f00a20c */ /* 0x080fe40003f86270 */
[----:B------:R-:W-:Y:S01]  /*5090*/  @!P2 ISETP.GE.AND P3, PT, R199, R124, PT ;  /* 0x0000007cc700a20c */ /* 0x000fe20003f66270 */
[----:B---3--:R-:W-:Y:S01]  /*50a0*/  FADD.FTZ R205, R4, R17 ;  /* 0x0000001104cd7221 */ /* 0x008fe20000010000 */
[----:B------:R-:W-:Y:S01]  /*50b0*/  @!P2 FSEL R129, R129, -INF , !P5 ;  /* 0xff8000008181a808 */ /* 0x000fe20006800000 */
[----:B------:R-:W-:Y:S04]  /*50c0*/  MUFU.EX2 R198, R198 ;  /* 0x000000c600c67308 */ /* 0x000fe80000000800 */
[--C-:B------:R-:W-:Y:S06]  /*50d0*/  FFMA.FTZ R129, R129, UR12, -R120.reuse ;  /* 0x0000000c81817c23 */ /* 0x100fec0008010878 */
[----:B------:R1:W-:Y:S01]  /*50e0*/  MUFU.EX2 R197, R129 ;  /* 0x0000008100c57308 */ /* 0x0003e20000000800 */
[C---:B------:R-:W-:Y:S01]  /*50f0*/  FADD.FTZ R131, R6.reuse, R13 ;  /* 0x0000000d06837221 */ /* 0x040fe20000010000 */
[----:B------:R-:W-:Y:S04]  /*5100*/  FADD.FTZ R208, R6, R15 ;  /* 0x0000000f06d07221 */ /* 0x000fe80000010000 */
[----:B------:R-:W-:Y:S02]  /*5110*/  @!P2 FSEL R131, R131, -INF , !P3 ;  /* 0xff8000008383a808 */ /* 0x000fe40005800000 */
[----:B------:R-:W-:Y:S01]  /*5120*/  @!P2 ISETP.GE.AND P3, PT, R199, R122, PT ;  /* 0x0000007ac700a20c */ /* 0x000fe20003f66270 */
[--C-:B------:R-:W-:Y:S02]  /*5130*/  FFMA.FTZ R199, R123, UR12, -R120.reuse ;  /* 0x0000000c7bc77c23 */ /* 0x100fe40008010878 */
[----:B------:R-:W-:Y:S01]  /*5140*/  FFMA.FTZ R131, R131, UR12, -R120 ;  /* 0x0000000c83837c23 */ /* 0x000fe20008010878 */
[----:B------:R-:W-:Y:S02]  /*5150*/  @!P2 FSEL R208, R208, -INF , !P3 ;  /* 0xff800000d0d0a808 */ /* 0x000fe40005800000 */
[----:B------:R-:W-:Y:S01]  /*5160*/  @!P2 ISETP.GE.AND P3, PT, R125, R124, PT ;  /* 0x0000007c7d00a20c */ /* 0x000fe20003f66270 */
[----:B------:R-:W3:Y:S01]  /*5170*/  MUFU.EX2 R199, R199 ;  /* 0x000000c700c77308 */ /* 0x000ee20000000800 */
[----:B-1----:R-:W-:Y:S01]  /*5180*/  PRMT R129, R206, 0x7771, RZ ;  /* 0x00007771ce817816 */ /* 0x002fe200000000ff */
[--C-:B------:R-:W-:Y:S01]  /*5190*/  FFMA.FTZ R208, R208, UR12, -R119.reuse ;  /* 0x0000000cd0d07c23 */ /* 0x100fe20008010877 */
[----:B------:R-:W-:Y:S07]  /*51a0*/  @!P2 FSEL R205, R205, -INF , !P3 ;  /* 0xff800000cdcda808 */ /* 0x000fee0005800000 */
[----:B------:R-:W-:Y:S01]  /*51b0*/  MUFU.EX2 R131, R131 ;  /* 0x0000008300837308 */ /* 0x000fe20000000800 */
[-C--:B------:R-:W-:Y:S01]  /*51c0*/  @!P2 ISETP.GE.AND P3, PT, R125, R122.reuse, PT ;  /* 0x0000007a7d00a20c */ /* 0x080fe20003f66270 */
[----:B------:R-:W-:Y:S08]  /*51d0*/  FFMA.FTZ R125, R204, UR12, -R119 ;  /* 0x0000000ccc7d7c23 */ /* 0x000ff00008010877 */
[----:B------:R-:W-:Y:S01]  /*51e0*/  MUFU.EX2 R125, R125 ;  /* 0x0000007d007d7308 */ /* 0x000fe20000000800 */
[----:B--2---:R-:W-:Y:S01]  /*51f0*/  FADD.FTZ R203, R5, R16 ;  /* 0x0000001005cb7221 */ /* 0x004fe20000010000 */
[C---:B----4-:R-:W-:Y:S01]  /*5200*/  FADD.FTZ R201, R92.reuse, R12 ;  /* 0x0000000c5cc97221 */ /* 0x050fe20000010000 */
[----:B------:R-:W-:Y:S04]  /*5210*/  FADD.FTZ R210, R92, R14 ;  /* 0x0000000e5cd27221 */ /* 0x000fe80000010000 */
[----:B------:R-:W-:Y:S02]  /*5220*/  @!P2 FSEL R201, R201, -INF , !P4 ;  /* 0xff800000c9c9a808 */ /* 0x000fe40006000000 */
[----:B------:R-:W-:Y:S01]  /*5230*/  @!P2 ISETP.GE.AND P4, PT, R127, R122, PT ;  /* 0x0000007a7f00a20c */ /* 0x000fe20003f86270 */
[----:B------:R-:W-:Y:S02]  /*5240*/  @!P2 VIADD R127, R247, 0x18 ;  /* 0x00000018f77fa836 */ /* 0x000fe40000000000 */
[----:B------:R-:W-:Y:S01]  /*5250*/  FFMA.FTZ R196, R201, UR12, -R120 ;  /* 0x0000000cc9c47c23 */ /* 0x000fe20008010878 */
[----:B------:R-:W-:Y:S02]  /*5260*/  @!P2 FSEL R210, R210, -INF , !P4 ;  /* 0xff800000d2d2a808 */ /* 0x000fe40006000000 */
[----:B------:R-:W-:Y:S02]  /*5270*/  @!P2 ISETP.GE.AND P4, PT, R127, R124, PT ;  /* 0x0000007c7f00a20c */ /* 0x000fe40003f86270 */
[----:B------:R-:W-:Y:S01]  /*5280*/  LOP3.LUT R124, R212, UR43, R235, 0x96, !PT ;  /* 0x0000002bd47c7c12 */ /* 0x000fe2000f8e96eb */
[----:B------:R-:W-:Y:S01]  /*5290*/  FADD.FTZ R212, R5, R18 ;  /* 0x0000001205d47221 */ /* 0x000fe20000010000 */
[----:B------:R-:W-:Y:S01]  /*52a0*/  @!P2 FSEL R203, R203, -INF , !P4 ;  /* 0xff800000cbcba808 */ /* 0x000fe20006000000 */
[----:B------:R-:W2:Y:S01]  /*52b0*/  LDL R5, [R1+0x20] ;  /* 0x0000200001057983 */ /* 0x000ea20000100800 */
[----:B------:R-:W-:Y:S01]  /*52c0*/  @!P2 ISETP.GE.AND P4, PT, R127, R122, PT ;  /* 0x0000007a7f00a20c */ /* 0x000fe20003f86270 */
[----:B------:R-:W-:Y:S01]  /*52d0*/  FADD.FTZ R122, R4, R19 ;  /* 0x00000013047a7221 */ /* 0x000fe20000010000 */
[C---:B------:R-:W-:Y:S02]  /*52e0*/  LOP3.LUT R127, R124.reuse, 0xffff, RZ, 0xc0, !PT ;  /* 0x0000ffff7c7f7812 */ /* 0x040fe400078ec0ff */
[----:B------:R-:W4:Y:S01]  /*52f0*/  LDL R4, [R1+0x28] ;  /* 0x0000280001047983 */ /* 0x000f220000100800 */
[C---:B------:R-:W-:Y:S01]  /*5300*/  PRMT R123, R124.reuse, 0x7632, R123 ;  /* 0x000076327c7b7816 */ /* 0x040fe2000000007b */
[----:B------:R-:W-:Y:S01]  /*5310*/  MUFU.EX2 R196, R196 ;  /* 0x000000c400c47308 */ /* 0x000fe20000000800 */
[----:B------:R-:W-:Y:S02]  /*5320*/  SHF.R.U32.HI R127, RZ, 0x8, R127 ;  /* 0x00000008ff7f7819 */ /* 0x000fe4000001167f */
[----:B------:R-:W-:Y:S02]  /*5330*/  LOP3.LUT R128, R124, 0xff, RZ, 0xc0, !PT ;  /* 0x000000ff7c807812 */ /* 0x000fe400078ec0ff */
[----:B------:R-:W-:Y:S02]  /*5340*/  LOP3.LUT R127, R127, 0xffff, RZ, 0xc0, !PT ;  /* 0x0000ffff7f7f7812 */ /* 0x000fe400078ec0ff */
[----:B------:R-:W-:Y:S02]  /*5350*/  @!P2 FSEL R122, R122, -INF , !P3 ;  /* 0xff8000007a7aa808 */ /* 0x000fe40005800000 */
[----:B------:R-:W-:Y:S02]  /*5360*/  @!P2 FSEL R212, R212, -INF , !P4 ;  /* 0xff800000d4d4a808 */ /* 0x000fe40006000000 */
[----:B------:R-:W-:Y:S02]  /*5370*/  LOP3.LUT R123, R123, 0xff, RZ, 0xc0, !PT ;  /* 0x000000ff7b7b7812 */ /* 0x000fe400078ec0ff */
[----:B------:R-:W-:Y:S01]  /*5380*/  ISETP.LE.U32.AND P5, PT, R128, UR13, PT ;  /* 0x0000000d80007c0c */ /* 0x000fe2000bfa3070 */
[--C-:B------:R-:W-:Y:S01]  /*5390*/  FFMA.FTZ R212, R212, UR12, -R119.reuse ;  /* 0x0000000cd4d47c23 */ /* 0x100fe20008010877 */
[----:B------:R-:W-:Y:S01]  /*53a0*/  ISETP.LE.U32.AND P2, PT, R127, UR13, PT ;  /* 0x0000000d7f007c0c */ /* 0x000fe2000bf43070 */
[----:B------:R1:W1:Y:S01]  /*53b0*/  MUFU.EX2 R128, R126 ;  /* 0x0000007e00807308 */ /* 0x0002620000000800 */
[--C-:B------:R-:W-:Y:S01]  /*53c0*/  FFMA.FTZ R127, R130, UR12, -R119.reuse ;  /* 0x0000000c827f7c23 */ /* 0x100fe20008010877 */
[----:B------:R-:W-:Y:S01]  /*53d0*/  ISETP.LE.U32.AND P4, PT, R123, UR13, PT ;  /* 0x0000000d7b007c0c */ /* 0x000fe2000bf83070 */
[----:B------:R-:W-:Y:S01]  /*53e0*/  FFMA.FTZ R130, R203, UR12, -R120 ;  /* 0x0000000ccb827c23 */ /* 0x000fe20008010878 */
[----:B------:R-:W-:Y:S01]  /*53f0*/  SHF.R.U32.HI R124, RZ, 0x18, R124 ;  /* 0x00000018ff7c7819 */ /* 0x000fe2000001167c */
[----:B------:R-:W-:Y:S01]  /*5400*/  FFMA.FTZ R120, R205, UR12, -R120 ;  /* 0x0000000ccd787c23 */ /* 0x000fe20008010878 */
[----:B------:R-:W-:Y:S04]  /*5410*/  PRMT R123, R234, 0x7771, RZ ;  /* 0x00007771ea7b7816 */ /* 0x000fe800000000ff */
[----:B------:R-:W1:Y:S01]  /*5420*/  MUFU.EX2 R127, R127 ;  /* 0x0000007f007f7308 */ /* 0x000e620000000800 */
[----:B------:R-:W-:Y:S01]  /*5430*/  ISETP.LE.U32.AND P3, PT, R124, UR13, PT ;  /* 0x0000000d7c007c0c */ /* 0x000fe2000bf63070 */
[--C-:B------:R-:W-:Y:S01]  /*5440*/  FFMA.FTZ R124, R210, UR12, -R119.reuse ;  /* 0x0000000cd27c7c23 */ /* 0x100fe20008010877 */
[----:B------:R-:W-:Y:S07]  /*5450*/  @!P5 FADD.FTZ R200, -R200, -RZ ;  /* 0x800000ffc8c8d221 */ /* 0x000fee0000010100 */
[----:B------:R-:W-:Y:S01]  /*5460*/  MUFU.EX2 R130, R130 ;  /* 0x0000008200827308 */ /* 0x000fe20000000800 */
[----:B---3--:R-:W-:Y:S01]  /*5470*/  @!P2 FADD.FTZ R199, -R199, -RZ ;  /* 0x800000ffc7c7a221 */ /* 0x008fe20000010100 */
[----:B------:R-:W-:Y:S01]  /*5480*/  ISETP.LE.U32.AND P2, PT, R121, UR13, PT ;  /* 0x0000000d79007c0c */ /* 0x000fe2000bf43070 */
[--C-:B-1----:R-:W-:Y:S01]  /*5490*/  FFMA.FTZ R126, R202, UR12, -R119.reuse ;  /* 0x0000000cca7e7c23 */ /* 0x102fe20008010877 */
[----:B------:R-:W-:Y:S01]  /*54a0*/  @!P4 FADD.FTZ R128, -R128, -RZ ;  /* 0x800000ff8080c221 */ /* 0x000fe20000010100 */
[----:B------:R-:W-:Y:S05]  /*54b0*/  ISETP.GT.U32.AND P4, PT, R123, UR13, PT ;  /* 0x0000000d7b007c0c */ /* 0x000fea000bf84070 */
[----:B------:R-:W-:Y:S01]  /*54c0*/  MUFU.EX2 R124, R124 ;  /* 0x0000007c007c7308 */ /* 0x000fe20000000800 */
[----:B------:R-:W-:Y:S01]  /*54d0*/  LOP3.LUT R123, R214, 0xff, RZ, 0xc0, !PT ;  /* 0x000000ffd67b7812 */ /* 0x000fe200078ec0ff */
[----:B------:R-:W-:Y:S01]  /*54e0*/  FFMA.FTZ R119, R122, UR12, -R119 ;  /* 0x0000000c7a777c23 */ /* 0x000fe20008010877 */
[C---:B------:R-:W-:Y:S01]  /*54f0*/  PRMT R121, R234.reuse, 0x7772, RZ ;  /* 0x00007772ea797816 */ /* 0x040fe200000000ff */
[----:B------:R-:W-:Y:S01]  /*5500*/  @!P3 FADD.FTZ R127, -R127, -RZ ;  /* 0x800000ff7f7fb221 */ /* 0x000fe20000010100 */
[----:B------:R-:W-:Y:S05]  /*5510*/  ISETP.LE.U32.AND P5, PT, R123, UR13, PT ;  /* 0x0000000d7b007c0c */ /* 0x000fea000bfa3070 */
[----:B------:R-:W1:Y:S01]  /*5520*/  MUFU.EX2 R126, R126 ;  /* 0x0000007e007e7308 */ /* 0x000e620000000800 */
[----:B------:R-:W-:Y:S02]  /*5530*/  ISETP.GT.U32.AND P3, PT, R121, UR13, PT ;  /* 0x0000000d79007c0c */ /* 0x000fe4000bf64070 */
[----:B------:R-:W-:Y:S01]  /*5540*/  PRMT R234, R234, 0x7773, RZ ;  /* 0x00007773eaea7816 */ /* 0x000fe200000000ff */
[----:B------:R-:W-:Y:S01]  /*5550*/  @!P2 FADD.FTZ R198, -R198, -RZ ;  /* 0x800000ffc6c6a221 */ /* 0x000fe20000010100 */
[----:B------:R-:W-:Y:S01]  /*5560*/  LOP3.LUT R121, R214, 0xffff, RZ, 0xc0, !PT ;  /* 0x0000ffffd6797812 */ /* 0x000fe200078ec0ff */
[----:B------:R-:W-:Y:S01]  /*5570*/  @P4 FADD.FTZ R197, -R197, -RZ ;  /* 0x800000ffc5c54221 */ /* 0x000fe20000010100 */
[----:B------:R-:W-:Y:S03]  /*5580*/  ISETP.GT.U32.AND P2, PT, R234, UR13, PT ;  /* 0x0000000dea007c0c */ /* 0x000fe6000bf44070 */
[----:B------:R-:W-:Y:S01]  /*5590*/  MUFU.EX2 R119, R119 ;  /* 0x0000007700777308 */ /* 0x000fe20000000800 */
[----:B------:R-:W-:Y:S02]  /*55a0*/  SHF.R.U32.HI R121, RZ, 0x8, R121 ;  /* 0x00000008ff797819 */ /* 0x000fe40000011679 */
[----:B------:R-:W-:Y:S01]  /*55b0*/  PRMT R123, R214, 0x7632, R123 ;  /* 0x00007632d67b7816 */ /* 0x000fe2000000007b */
[----:B------:R-:W-:Y:S01]  /*55c0*/  @!P5 FADD.FTZ R196, -R196, -RZ ;  /* 0x800000ffc4c4d221 */ /* 0x000fe20000010100 */
[----:B------:R-:W-:Y:S01]  /*55d0*/  LOP3.LUT R121, R121, 0xffff, RZ, 0xc0, !PT ;  /* 0x0000ffff79797812 */ /* 0x000fe200078ec0ff */
[----:B-1----:R-:W-:Y:S01]  /*55e0*/  @P3 FADD.FTZ R126, -R126, -RZ ;  /* 0x800000ff7e7e3221 */ /* 0x002fe20000010100 */
[----:B------:R-:W-:Y:S03]  /*55f0*/  LOP3.LUT R123, R123, 0xff, RZ, 0xc0, !PT ;  /* 0x000000ff7b7b7812 */ /* 0x000fe600078ec0ff */
[----:B------:R-:W-:Y:S01]  /*5600*/  MUFU.EX2 R122, R212 ;  /* 0x000000d4007a7308 */ /* 0x000fe20000000800 */
[----:B------:R-:W-:Y:S02]  /*5610*/  ISETP.LE.U32.AND P4, PT, R121, UR13, PT ;  /* 0x0000000d79007c0c */ /* 0x000fe4000bf83070 */
[----:B------:R-:W-:Y:S01]  /*5620*/  ISETP.GT.U32.AND P5, PT, R129, UR13, PT ;  /* 0x0000000d81007c0c */ /* 0x000fe2000bfa4070 */
[----:B------:R-:W-:Y:S06]  /*5630*/  @P2 FADD.FTZ R125, -R125, -RZ ;  /* 0x800000ff7d7d2221 */ /* 0x000fec0000010100 */
[----:B------:R-:W1:Y:S01]  /*5640*/  MUFU.EX2 R129, R120 ;  /* 0x0000007800817308 */ /* 0x000e620000000800 */
[----:B------:R-:W-:Y:S02]  /*5650*/  SHF.R.U32.HI R214, RZ, 0x18, R214 ;  /* 0x00000018ffd67819 */ /* 0x000fe400000116d6 */
[----:B------:R-:W-:Y:S07]  /*5660*/  ISETP.LE.U32.AND P3, PT, R123, UR13, PT ;  /* 0x0000000d7b007c0c */ /* 0x000fee000bf63070 */
[----:B------:R-:W3:Y:S01]  /*5670*/  MUFU.EX2 R123, R208 ;  /* 0x000000d0007b7308 */ /* 0x000ee20000000800 */
[----:B------:R-:W-:Y:S02]  /*5680*/  ISETP.LE.U32.AND P2, PT, R214, UR13, PT ;  /* 0x0000000dd6007c0c */ /* 0x000fe4000bf43070 */
[C---:B------:R-:W-:Y:S01]  /*5690*/  PRMT R121, R206.reuse, 0x7770, RZ ;  /* 0x00007770ce797816 */ /* 0x040fe200000000ff */
[----:B------:R-:W-:Y:S01]  /*56a0*/  @!P4 FADD.FTZ R131, -R131, -RZ ;  /* 0x800000ff8383c221 */ /* 0x000fe20000010100 */
[----:B------:R-:W-:Y:S02]  /*56b0*/  F2FP.RELU.BF16.F32.PACK_AB R207, R127, R128 ;  /* 0x000000807fcf723e */ /* 0x000fe400000018ff */
[----:B------:R-:W-:Y:S02]  /*56c0*/  ISETP.LE.U32.AND P4, PT, R121, UR13, PT ;  /* 0x0000000d79007c0c */ /* 0x000fe4000bf83070 */
[C---:B------:R-:W-:Y:S01]  /*56d0*/  PRMT R121, R206.reuse, 0x7772, RZ ;  /* 0x00007772ce797816 */ /* 0x040fe200000000ff */
[----:B-1----:R-:W-:Y:S01]  /*56e0*/  @P5 FADD.FTZ R129, -R129, -RZ ;  /* 0x800000ff81815221 */ /* 0x002fe20000010100 */
[----:B------:R-:W-:Y:S01]  /*56f0*/  PRMT R206, R206, 0x7773, RZ ;  /* 0x00007773cece7816 */ /* 0x000fe200000000ff */
[----:B------:R-:W-:Y:S01]  /*5700*/  @!P3 FADD.FTZ R124, -R124, -RZ ;  /* 0x800000ff7c7cb221 */ /* 0x000fe20000010100 */
[----:B------:R-:W-:Y:S01]  /*5710*/  F2FP.RELU.BF16.F32.PACK_AB R211, R199, R200 ;  /* 0x000000c8c7d3723e */ /* 0x000fe200000018ff */
[----:B---3--:R-:W-:Y:S01]  /*5720*/  @!P2 FADD.FTZ R123, -R123, -RZ ;  /* 0x800000ff7b7ba221 */ /* 0x008fe20000010100 */
[----:B------:R-:W-:Y:S02]  /*5730*/  ISETP.GT.U32.AND P2, PT, R206, UR13, PT ;  /* 0x0000000dce007c0c */ /* 0x000fe4000bf44070 */
[----:B------:R-:W-:Y:S02]  /*5740*/  F2FP.RELU.BF16.F32.PACK_AB R205, R197, R198 ;  /* 0x000000c6c5cd723e */ /* 0x000fe400000018ff */
[----:B------:R-:W-:Y:S01]  /*5750*/  ISETP.GT.U32.AND P3, PT, R121, UR13, PT ;  /* 0x0000000d79007c0c */ /* 0x000fe2000bf64070 */
[----:B------:R-:W-:Y:S01]  /*5760*/  @!P4 FADD.FTZ R130, -R130, -RZ ;  /* 0x800000ff8282c221 */ /* 0x000fe20000010100 */
[----:B------:R-:W-:Y:S02]  /*5770*/  F2FP.RELU.BF16.F32.PACK_AB R209, R125, R126 ;  /* 0x0000007e7dd1723e */ /* 0x000fe400000018ff */
[----:B------:R-:W-:Y:S02]  /*5780*/  F2FP.RELU.BF16.F32.PACK_AB R204, R123, R124 ;  /* 0x0000007c7bcc723e */ /* 0x000fe400000018ff */
[----:B------:R-:W-:Y:S02]  /*5790*/  F2FP.RELU.BF16.F32.PACK_AB R208, R131, R196 ;  /* 0x000000c483d0723e */ /* 0x000fe400000018ff */
[----:B------:R-:W-:Y:S01]  /*57a0*/  ISETP.NE.AND P5, PT, R236, RZ, PT ;  /* 0x000000ffec00720c */ /* 0x000fe20003fa5270 */
[----:B------:R-:W-:Y:S01]  /*57b0*/  @P2 FADD.FTZ R119, -R119, -RZ ;  /* 0x800000ff77772221 */ /* 0x000fe20000010100 */
[----:B------:R-:W-:Y:S03]  /*57c0*/  FSETP.GE.FTZ.AND P4, PT, R200, RZ, PT ;  /* 0x000000ffc800720b */ /* 0x000fe60003f96000 */
[----:B------:R-:W-:Y:S01]  /*57d0*/  @P3 FADD.FTZ R122, -R122, -RZ ;  /* 0x800000ff7a7a3221 */ /* 0x000fe20000010100 */
[----:B------:R-:W-:Y:S02]  /*57e0*/  FSETP.GE.FTZ.AND P3, PT, R199, RZ, PT ;  /* 0x000000ffc700720b */ /* 0x000fe40003f76000 */
[----:B--2---:R-:W-:Y:S05]  /*57f0*/  LEA R120, R5, UR4, 0x1 ;  /* 0x0000000405787c11 */ /* 0x004fea000f8e08ff */
[C---:B----4-:R-:W-:Y:S01]  /*5800*/  IMAD.IADD R206, R120.reuse, 0x1, R4 ;  /* 0x0000000178ce7824 */ /* 0x050fe200078e0204 */
[----:B------:R-:W-:Y:S01]  /*5810*/  STS [R120+0x2a000], R211 ;  /* 0x02a000d378007388 */ /* 0x000fe20000000800 */
[C---:B------:R-:W-:Y:S02]  /*5820*/  VIADD R201, R120.reuse, 0x2a020 ;  /* 0x0002a02078c97836 */ /* 0x040fe40000000000 */
[----:B------:R-:W-:Y:S02]  /*5830*/  VIADD R121, R120, 0x2a000 ;  /* 0x0002a00078797836 */ /* 0x000fe40000000000 */
[----:B------:R1:W-:Y:S01]  /*5840*/  STS [R120+0x2a400], R207 ;  /* 0x02a400cf78007388 */ /* 0x0003e20000000800 */
[----:B------:R-:W-:Y:S02]  /*5850*/  IMAD.MOV.U32 R203, RZ, RZ, R201 ;  /* 0x000000ffffcb7224 */ /* 0x000fe400078e00c9 */
[C---:B------:R-:W-:Y:S02]  /*5860*/  @P6 VIADD R203, R121.reuse, 0xffffffe0 ;  /* 0xffffffe079cb6836 */ /* 0x040fe40000000000 */
[----:B------:R2:W-:Y:S01]  /*5870*/  STS [R206+0x2a000], R205 ;  /* 0x02a000cdce007388 */ /* 0x0005e20000000800 */
[----:B------:R-:W-:Y:S01]  /*5880*/  @P5 VIADD R201, R121, 0xffffffe0 ;  /* 0xffffffe079c95836 */ /* 0x000fe20000000000 */
[----:B------:R-:W-:Y:S01]  /*5890*/  FSETP.GE.FTZ.AND P5, PT, R119, RZ, PT ;  /* 0x000000ff7700720b */ /* 0x000fe20003fb6000 */
[----:B------:R-:W-:Y:S02]  /*58a0*/  IMAD.IADD R202, R4, 0x1, R203 ;  /* 0x0000000104ca7824 */ /* 0x000fe400078e02cb */
[----:B------:R-:W-:Y:S05]  /*58b0*/  STS [R206+0x2a400], R209 ;  /* 0x02a400d1ce007388 */ /* 0x000fea0000000800 */
[----:B------:R-:W-:Y:S05]  /*58c0*/  STS [R203+0x400], R204 ;  /* 0x000400cccb007388 */ /* 0x000fea0000000800 */
[----:B------:R3:W-:Y:S01]  /*58d0*/  STS [R203], R208 ;  /* 0x000000d0cb007388 */ /* 0x0007e20000000800 */
[----:B-1----:R-:W-:Y:S02]  /*58e0*/  F2FP.RELU.BF16.F32.PACK_AB R207, R129, R130 ;  /* 0x0000008281cf723e */ /* 0x002fe400000018ff */
[----:B--2---:R-:W-:Y:S03]  /*58f0*/  F2FP.RELU.BF16.F32.PACK_AB R205, R119, R122 ;  /* 0x0000007a77cd723e */ /* 0x004fe600000018ff */
[----:B------:R-:W-:Y:S05]  /*5900*/  STS [R202], R207 ;  /* 0x000000cfca007388 */ /* 0x000fea0000000800 */
[----:B------:R1:W-:Y:S05]  /*5910*/  STS [R202+0x400], R205 ;  /* 0x000400cdca007388 */ /* 0x0003ea0000000800 */
[----:B------:R-:W-:Y:S01]  /*5920*/  LDSM.16.M88.4 R84, [R110+0x10000] ;  /* 0x010000006e54783b */ /* 0x000fe20000000200 */
[----:B---3--:R-:W-:Y:S01]  /*5930*/  IMAD.U32 R203, RZ, RZ, UR11 ;  /* 0x0000000bffcb7e24 */ /* 0x008fe2000f8e00ff */
[----:B------:R-:W-:Y:S03]  /*5940*/  LOP3.LUT R208, R218, 0x38, RZ, 0xc0, !PT ;  /* 0x00000038dad07812 */ /* 0x000fe600078ec0ff */
[----:B------:R-:W2:Y:S05]  /*5950*/  LDSM.16.M88.4 R88, [R233+0x20000] ;  /* 0x02000000e958783b */ /* 0x000eaa0000000200 */
[----:B------:R-:W3:Y:S05]  /*5960*/  LDSM.16.M88.4 R92, [R233+0x20800] ;  /* 0x02080000e95c783b */ /* 0x000eea0000000200 */
[----:B------:R-:W-:Y:S05]  /*5970*/  LDSM.16.M88.4 R96, [R109+0x10000] ;  /* 0x010000006d60783b */ /* 0x000fea0000000200 */
[----:B------:R-:W4:Y:S01]  /*5980*/  LDSM.16.M88.4 R100, [R108+0x20000] ;  /* 0x020000006c64783b */ /* 0x000f220000000200 */
[----:B-1----:R-:W-:Y:S04]  /*5990*/  IMAD.U32 R202, RZ, RZ, UR10 ;  /* 0x0000000affca7e24 */ /* 0x002fe8000f8e00ff */
[----:B------:R-:W1:Y:S01]  /*59a0*/  LDSM.16.M88.4 R104, [R108+0x20800] ;  /* 0x020800006c68783b */ /* 0x000e620000000200 */
[C---:B------:R-:W-:Y:S04]  /*59b0*/  LEA R206, P2, R241.reuse, R202, 0x2 ;  /* 0x000000caf1ce7211 */ /* 0x040fe800078410ff */
[----:B------:R-:W-:Y:S02]  /*59c0*/  LEA.HI.X R207, R241, R203, RZ, 0x2, P2 ;  /* 0x000000cbf1cf7211 */ /* 0x000fe400010f14ff */
[----:B------:R-:W-:Y:S03]  /*59d0*/  FSETP.GE.FTZ.AND P2, PT, R198, RZ, PT ;  /* 0x000000ffc600720b */ /* 0x000fe60003f56000 */
[----:B------:R-:W4:Y:S05]  /*59e0*/  LDG.E R202, desc[UR34][R206.64] ;  /* 0x00000022ceca7981 */ /* 0x000f2a000c1e1900 */
[----:B------:R1:W4:Y:S01]  /*59f0*/  LDG.E R204, desc[UR34][R206.64+0x20] ;  /* 0x00002022cecc7981 */ /* 0x000322000c1e1900 */
[C---:B--2---:R-:W-:Y:S08]  /*5a00*/  HMMA.16816.F32.BF16 R4, R84.reuse, R88, RZ ;  /* 0x000000585404723c */ /* 0x044ff000000418ff */
[C---:B------:R-:W-:Y:S01]  /*5a10*/  HMMA.16816.F32.BF16 R8, R84.reuse, R90, RZ ;  /* 0x0000005a5408723c */ /* 0x040fe200000418ff */
[----:B------:R-:W-:Y:S07]  /*5a20*/  LDSM.16.M88.4 R88, [R113+0x20000] ;  /* 0x020000007158783b */ /* 0x000fee0000000200 */
[C---:B---3--:R-:W-:Y:S08]  /*5a30*/  HMMA.16816.F32.BF16 R12, R84.reuse, R92, RZ ;  /* 0x0000005c540c723c */ /* 0x048ff000000418ff */
[----:B------:R-:W-:Y:S01]  /*5a40*/  HMMA.16816.F32.BF16 R16, R84, R94, RZ ;  /* 0x0000005e5410723c */ /* 0x000fe200000418ff */
        /* <DEDUP_REMOVED lines=19> */
[C---:B----4-:R-:W-:Y:S08]  /*5b80*/  HMMA.16816.F32.BF16 R12, R96.reuse, R104, R12 ;  /* 0x00000068600c723c */ /* 0x050ff0000004180c */
[----:B------:R-:W-:Y:S01]  /*5b90*/  HMMA.16816.F32.BF16 R16, R96, R106, R16 ;  /* 0x0000006a6010723c */ /* 0x000fe20000041810 */
[----:B------:R-:W1:Y:S05]  /*5ba0*/  LDSM.16.M88.4 R96, [R109+0x12000] ;  /* 0x012000006d60783b */ /* 0x000e6a0000000200 */
[----:B------:R-:W-:Y:S02]  /*5bb0*/  LDSM.16.M88.4 R104, [R108+0x26800] ;  /* 0x026800006c68783b */ /* 0x000fe40000000200 */
        /* <DEDUP_REMOVED lines=44> */
[----:B------:R-:W2:Y:S07]  /*5e80*/  LDSM.16.M88.4 R88, [R112+0x24800] ;  /* 0x024800007058783b */ /* 0x000eae0000000200 */
[C---:B---3--:R-:W-:Y:S08]  /*5e90*/  HMMA.16816.F32.BF16 R12, R84.reuse, R96, R12 ;  /* 0x00000060540c723c */ /* 0x048ff0000004180c */
[----:B------:R-:W-:Y:S01]  /*5ea0*/  HMMA.16816.F32.BF16 R16, R84, R98, R16 ;  /* 0x000000625410723c */ /* 0x000fe20000041810 */
[----:B------:R-:W-:Y:S05]  /*5eb0*/  LDSM.16.M88.4 R84, [R110+0x16000] ;  /* 0x016000006e54783b */ /* 0x000fea0000000200 */
[----:B------:R-:W3:Y:S02]  /*5ec0*/  LDSM.16.M88.4 R96, [R233+0x26000] ;  /* 0x02600000e960783b */ /* 0x000ee40000000200 */
[C---:B-1----:R-:W-:Y:S08]  /*5ed0*/  HMMA.16816.F32.BF16 R4, R92.reuse, R100, R4 ;  /* 0x000000645c04723c */ /* 0x042ff00000041804 */
[C---:B------:R-:W-:Y:S01]  /*5ee0*/  HMMA.16816.F32.BF16 R8, R92.reuse, R102, R8 ;  /* 0x000000665c08723c */ /* 0x040fe20000041808 */
[----:B------:R-:W1:Y:S07]  /*5ef0*/  LDSM.16.M88.4 R100, [R233+0x26800] ;  /* 0x02680000e964783b */ /* 0x000e6e0000000200 */
[C---:B--2---:R-:W-:Y:S08]  /*5f00*/  HMMA.16816.F32.BF16 R12, R92.reuse, R88, R12 ;  /* 0x000000585c0c723c */ /* 0x044ff0000004180c */
[----:B------:R-:W-:Y:S01]  /*5f10*/  HMMA.16816.F32.BF16 R16, R92, R90, R16 ;  /* 0x0000005a5c10723c */ /* 0x000fe20000041810 */
[----:B------:R-:W-:Y:S05]  /*5f20*/  LDSM.16.M88.4 R88, [R109+0x16000] ;  /* 0x016000006d58783b */ /* 0x000fea0000000200 */
[----:B------:R-:W2:Y:S05]  /*5f30*/  LDSM.16.M88.4 R92, [R108+0x26000] ;  /* 0x026000006c5c783b */ /* 0x000eaa0000000200 */
[----:B------:R-:W-:Y:S01]  /*5f40*/  LDSM.16.M88.4 R108, [R112+0x26000] ;  /* 0x02600000706c783b */ /* 0x000fe20000000200 */
[C---:B---3--:R-:W-:Y:S08]  /*5f50*/  HMMA.16816.F32.BF16 R4, R84.reuse, R96, R4 ;  /* 0x000000605404723c */ /* 0x048ff00000041804 */
[C---:B------:R-:W-:Y:S01]  /*5f60*/  HMMA.16816.F32.BF16 R8, R84.reuse, R98, R8 ;  /* 0x000000625408723c */ /* 0x040fe20000041808 */
[----:B------:R-:W-:Y:S07]  /*5f70*/  LDSM.16.M88.4 R96, [R113+0x26000] ;  /* 0x026000007160783b */ /* 0x000fee0000000200 */
[C---:B-1----:R-:W-:Y:S08]  /*5f80*/  HMMA.16816.F32.BF16 R12, R84.reuse, R100, R12 ;  /* 0x00000064540c723c */ /* 0x042ff0000004180c */
[----:B------:R-:W-:Y:S01]  /*5f90*/  HMMA.16816.F32.BF16 R16, R84, R102, R16 ;  /* 0x000000665410723c */ /* 0x000fe20000041810 */
[----:B------:R-:W1:Y:S05]  /*5fa0*/  LDSM.16.M88.4 R84, [R115+0x16000] ;  /* 0x016000007354783b */ /* 0x000e6a0000000200 */
[----:B------:R-:W-:Y:S02]  /*5fb0*/  LDSM.16.M88.4 R100, [R114+0x16000] ;  /* 0x016000007264783b */ /* 0x000fe40000000200 */
[C---:B--2---:R-:W-:Y:S08]  /*5fc0*/  HMMA.16816.F32.BF16 R4, R88.reuse, R92, R4 ;  /* 0x0000005c5804723c */ /* 0x044ff00000041804 */
[C---:B------:R-:W-:Y:S01]  /*5fd0*/  HMMA.16816.F32.BF16 R8, R88.reuse, R94, R8 ;  /* 0x0000005e5808723c */ /* 0x040fe20000041808 */
[----:B------:R-:W2:Y:S07]  /*5fe0*/  LDSM.16.M88.4 R92, [R113+0x26800] ;  /* 0x02680000715c783b */ /* 0x000eae0000000200 */
[C---:B------:R-:W-:Y:S08]  /*5ff0*/  HMMA.16816.F32.BF16 R12, R88.reuse, R104, R12 ;  /* 0x00000068580c723c */ /* 0x040ff0000004180c */
[----:B------:R-:W-:Y:S01]  /*6000*/  HMMA.16816.F32.BF16 R16, R88, R106, R16 ;  /* 0x0000006a5810723c */ /* 0x000fe20000041810 */
[----:B------:R-:W3:Y:S07]  /*6010*/  LDSM.16.M88.4 R88, [R112+0x26800] ;  /* 0x026800007058783b */ /* 0x000eee0000000200 */
[C---:B-1----:R-:W-:Y:S08]  /*6020*/  HMMA.16816.F32.BF16 R4, R84.reuse, R96, R4 ;  /* 0x000000605404723c */ /* 0x042ff00000041804 */
[C---:B------:R-:W-:Y:S08]  /*6030*/  HMMA.16816.F32.BF16 R8, R84.reuse, R98, R8 ;  /* 0x000000625408723c */ /* 0x040ff00000041808 */
[C---:B--2---:R-:W-:Y:S08]  /*6040*/  HMMA.16816.F32.BF16 R12, R84.reuse, R92, R12 ;  /* 0x0000005c540c723c */ /* 0x044ff0000004180c */
[----:B------:R-:W-:Y:S03]  /*6050*/  HMMA.16816.F32.BF16 R16, R84, R94, R16 ;  /* 0x0000005e5410723c */ /* 0x000fe60000041810 */
[----:B------:R-:W-:Y:S02]  /*6060*/  LOP3.LUT R85, R3, 0x20, RZ, 0xc0, !PT ;  /* 0x0000002003557812 */ /* 0x000fe400078ec0ff */
[----:B------:R-:W-:Y:S03]  /*6070*/  SHF.R.U32.HI R84, RZ, 0x3, R222 ;  /* 0x00000003ff547819 */ /* 0x000fe600000116de */
[C---:B------:R-:W-:Y:S05]  /*6080*/  HMMA.16816.F32.BF16 R4, R100.reuse, R108, R4 ;  /* 0x0000006c6404723c */ /* 0x040fea0000041804 */
[----:B------:R-:W-:Y:S03]  /*6090*/  LOP3.LUT R84, R85, 0x18, R84, 0xf8, !PT ;  /* 0x0000001855547812 */ /* 0x000fe600078ef854 */
[C---:B------:R-:W-:Y:S08]  /*60a0*/  HMMA.16816.F32.BF16 R8, R100.reuse, R110, R8 ;  /* 0x0000006e6408723c */ /* 0x040ff00000041808 */
[C---:B---3--:R-:W-:Y:S03]  /*60b0*/  HMMA.16816.F32.BF16 R12, R100.reuse, R88, R12 ;  /* 0x00000058640c723c */ /* 0x048fe6000004180c */
[C---:B------:R-:W-:Y:S01]  /*60c0*/  FADD.FTZ R203, -R202.reuse, R5 ;  /* 0x00000005cacb7221 */ /* 0x040fe20000010100 */
[C---:B------:R-:W-:Y:S04]  /*60d0*/  FADD.FTZ R205, -R202.reuse, R4 ;  /* 0x00000004cacd7221 */ /* 0x040fe80000010100 */
[-C--:B------:R-:W-:Y:S01]  /*60e0*/  FSEL R206, R203, R202.reuse, P3 ;  /* 0x000000cacbce7208 */ /* 0x080fe20001800000 */
[----:B------:R-:W-:Y:S03]  /*60f0*/  HMMA.16816.F32.BF16 R16, R100, R90, R16 ;  /* 0x0000005a6410723c */ /* 0x000fe60000041810 */
[----:B------:R-:W-:Y:S01]  /*6100*/  FSEL R205, R205, R202, P4 ;  /* 0x000000cacdcd7208 */ /* 0x000fe20002000000 */
[----:B------:R-:W-:Y:S01]  /*6110*/  FADD.FTZ R207, -R202, R8 ;  /* 0x00000008cacf7221 */ /* 0x000fe20000010100 */
[----:B------:R-:W-:Y:S01]  /*6120*/  FSETP.GE.FTZ.AND P3, PT, R196, RZ, PT ;  /* 0x000000ffc400720b */ /* 0x000fe20003f76000 */
[C---:B------:R-:W-:Y:S01]  /*6130*/  FADD.FTZ R121, -R202.reuse, R9 ;  /* 0x00000009ca797221 */ /* 0x040fe20000010100 */
[----:B------:R-:W-:Y:S01]  /*6140*/  FSETP.GE.FTZ.AND P4, PT, R129, RZ, PT ;  /* 0x000000ff8100720b */ /* 0x000fe20003f96000 */
[----:B------:R-:W-:Y:S01]  /*6150*/  FMUL.FTZ R206, R199, R206 ;  /* 0x000000cec7ce7220 */ /* 0x000fe20000410000 */
[-C--:B------:R-:W-:Y:S01]  /*6160*/  FSEL R207, R207, R202.reuse, P2 ;  /* 0x000000cacfcf7208 */ /* 0x080fe20001000000 */
[----:B------:R-:W-:Y:S01]  /*6170*/  FADD.FTZ R199, -R202, R13 ;  /* 0x0000000dcac77221 */ /* 0x000fe20000010100 */
[----:B------:R-:W-:Y:S01]  /*6180*/  FSETP.GE.FTZ.AND P2, PT, R197, RZ, PT ;  /* 0x000000ffc500720b */ /* 0x000fe20003f56000 */
[----:B------:R-:W-:Y:S01]  /*6190*/  FMUL.FTZ R205, R200, R205 ;  /* 0x000000cdc8cd7220 */ /* 0x000fe20000410000 */
[----:B------:R-:W-:Y:S01]  /*61a0*/  FADD.FTZ R203, -R204, R15 ;  /* 0x0000000fcccb7221 */ /* 0x000fe20000010100 */
[----:B------:R-:W-:Y:S01]  /*61b0*/  FMUL.FTZ R207, R198, R207 ;  /* 0x000000cfc6cf7220 */ /* 0x000fe20000410000 */
[----:B------:R-:W-:Y:S01]  /*61c0*/  FSEL R198, R121, R202, P2 ;  /* 0x000000ca79c67208 */ /* 0x000fe20001000000 */
[----:B------:R-:W-:Y:S01]  /*61d0*/  FADD.FTZ R121, -R202, R12 ;  /* 0x0000000cca797221 */ /* 0x000fe20000010100 */
[----:B------:R-:W-:Y:S02]  /*61e0*/  FSETP.GE.FTZ.AND P2, PT, R131, RZ, PT ;  /* 0x000000ff8300720b */ /* 0x000fe40003f56000 */
[----:B------:R-:W-:Y:S01]  /*61f0*/  F2FP.BF16.F32.PACK_AB R205, R206, R205 ;  /* 0x000000cdcecd723e */ /* 0x000fe200000010ff */
[----:B------:R-:W-:Y:S01]  /*6200*/  FMUL.FTZ R198, R197, R198 ;  /* 0x000000c6c5c67220 */ /* 0x000fe20000410000 */
[-C--:B------:R-:W-:Y:S01]  /*6210*/  FSEL R121, R121, R202.reuse, P3 ;  /* 0x000000ca79797208 */ /* 0x080fe20001800000 */
[----:B------:R-:W-:Y:S01]  /*6220*/  FADD.FTZ R197, -R202, R16 ;  /* 0x00000010cac57221 */ /* 0x000fe20000010100 */
[----:B------:R-:W-:Y:S01]  /*6230*/  FSEL R200, R199, R202, P2 ;  /* 0x000000cac7c87208 */ /* 0x000fe20001000000 */
[----:B------:R-:W-:Y:S01]  /*6240*/  FADD.FTZ R199, -R204, R10 ;  /* 0x0000000accc77221 */ /* 0x000fe20000010100 */
[----:B------:R-:W-:Y:S01]  /*6250*/  FSETP.GE.FTZ.AND P2, PT, R130, RZ, PT ;  /* 0x000000ff8200720b */ /* 0x000fe20003f56000 */
[----:B------:R-:W-:Y:S01]  /*6260*/  FMUL.FTZ R121, R196, R121 ;  /* 0x00000079c4797220 */ /* 0x000fe20000410000 */
[----:B------:R-:W-:Y:S01]  /*6270*/  FSETP.GE.FTZ.AND P3, PT, R127, RZ, PT ;  /* 0x000000ff7f00720b */ /* 0x000fe20003f76000 */
[----:B------:R-:W-:Y:S01]  /*6280*/  FMUL.FTZ R200, R131, R200 ;  /* 0x000000c883c87220 */ /* 0x000fe20000410000 */
[----:B------:R-:W-:Y:S01]  /*6290*/  FSEL R197, R197, R202, P2 ;  /* 0x000000cac5c57208 */ /* 0x000fe20001000000 */
[----:B------:R-:W-:Y:S01]  /*62a0*/  FADD.FTZ R131, -R204, R6 ;  /* 0x00000006cc837221 */ /* 0x000fe20000010100 */
[----:B------:R-:W-:Y:S01]  /*62b0*/  FSETP.GE.FTZ.AND P2, PT, R128, RZ, PT ;  /* 0x000000ff8000720b */ /* 0x000fe20003f56000 */
[----:B------:R-:W-:Y:S01]  /*62c0*/  @P4 FADD.FTZ R202, -R202, R17 ;  /* 0x00000011caca4221 */ /* 0x000fe20000010100 */
[----:B------:R-:W-:Y:S01]  /*62d0*/  F2FP.BF16.F32.PACK_AB R200, R200, R121 ;  /* 0x00000079c8c8723e */ /* 0x000fe200000010ff */
[----:B------:R-:W-:Y:S01]  /*62e0*/  FADD.FTZ R121, -R204, R7 ;  /* 0x00000007cc797221 */ /* 0x000fe20000010100 */
[----:B------:R-:W-:Y:S01]  /*62f0*/  FSEL R131, R131, R204, P2 ;  /* 0x000000cc83837208 */ /* 0x000fe20001000000 */
[----:B------:R-:W-:Y:S01]  /*6300*/  FMUL.FTZ R202, R129, R202 ;  /* 0x000000ca81ca7220 */ /* 0x000fe20000410000 */
[----:B------:R-:W-:Y:S01]  /*6310*/  FSETP.GE.FTZ.AND P2, PT, R126, RZ, PT ;  /* 0x000000ff7e00720b */ /* 0x000fe20003f56000 */
[----:B------:R-:W-:Y:S01]  /*6320*/  FADD.FTZ R129, -R204, R11 ;  /* 0x0000000bcc817221 */ /* 0x000fe20000010100 */
[-C--:B------:R-:W-:Y:S01]  /*6330*/  FSEL R196, R121, R204.reuse, P3 ;  /* 0x000000cc79c47208 */ /* 0x080fe20001800000 */
[----:B------:R-:W-:Y:S01]  /*6340*/  FMUL.FTZ R128, R128, R131 ;  /* 0x0000008380807220 */ /* 0x000fe20000410000 */
[----:B------:R-:W-:Y:S01]  /*6350*/  FSETP.GE.FTZ.AND P4, PT, R125, RZ, PT ;  /* 0x000000ff7d00720b */ /* 0x000fe20003f96000 */
[----:B------:R-:W-:Y:S01]  /*6360*/  FADD.FTZ R131, -R204, R14 ;  /* 0x0000000ecc837221 */ /* 0x000fe20000010100 */
[-C--:B------:R-:W-:Y:S01]  /*6370*/  FSEL R121, R199, R204.reuse, P2 ;  /* 0x000000ccc7797208 */ /* 0x080fe20001000000 */
[----:B------:R-:W-:Y:S01]  /*6380*/  FMUL.FTZ R197, R130, R197 ;  /* 0x000000c582c57220 */ /* 0x000fe20000410000 */
[----:B------:R-:W-:Y:S01]  /*6390*/  FSETP.GE.FTZ.AND P2, PT, R124, RZ, PT ;  /* 0x000000ff7c00720b */ /* 0x000fe20003f56000 */
[----:B------:R-:W-:Y:S01]  /*63a0*/  FADD.FTZ R199, -R204, R18 ;  /* 0x00000012ccc77221 */ /* 0x000fe20000010100 */
[-C--:B------:R-:W-:Y:S02]  /*63b0*/  FSEL R130, R129, R204.reuse, P4 ;  /* 0x000000cc81827208 */ /* 0x080fe40002000000 */
[----:B------:R-:W-:Y:S01]  /*63c0*/  FSEL R129, R131, R204, P2 ;  /* 0x000000cc83817208 */ /* 0x000fe20001000000 */
[----:B------:R-:W-:Y:S01]  /*63d0*/  FMUL.FTZ R131, R127, R196 ;  /* 0x000000c47f837220 */ /* 0x000fe20000410000 */
[----:B------:R-:W-:Y:S02]  /*63e0*/  FSETP.GE.FTZ.AND P3, PT, R123, RZ, PT ;  /* 0x000000ff7b00720b */ /* 0x000fe40003f76000 */
[----:B------:R-:W-:Y:S02]  /*63f0*/  FSETP.GE.FTZ.AND P2, PT, R122, RZ, PT ;  /* 0x000000ff7a00720b */ /* 0x000fe40003f56000 */
[-C--:B------:R-:W-:Y:S02]  /*6400*/  FSEL R196, R203, R204.reuse, P3 ;  /* 0x000000cccbc47208 */ /* 0x080fe40001800000 */
[----:B------:R-:W-:Y:S01]  /*6410*/  FSEL R127, R199, R204, P2 ;  /* 0x000000ccc77f7208 */ /* 0x000fe20001000000 */
[----:B------:R-:W-:Y:S01]  /*6420*/  @P5 FADD.FTZ R204, -R204, R19 ;  /* 0x00000013cccc5221 */ /* 0x000fe20000010100 */
[----:B------:R-:W-:Y:S01]  /*6430*/  F2FP.BF16.F32.PACK_AB R198, R198, R207 ;  /* 0x000000cfc6c6723e */ /* 0x000fe200000010ff */
        /* <DEDUP_REMOVED lines=75> */
.L_x_1159:
[----:B------:R-:W-:Y:S02]  /*68f0*/  IMAD.MOV.U32 R4, RZ, RZ, 0x10 ;  /* 0x00000010ff047424 */ /* 0x000fe400078e00ff */
[----:B------:R-:W-:Y:S01]  /*6900*/  FMUL.FTZ R121, R126, R121 ;  /* 0x000000797e797220 */ /* 0x000fe20000410000 */
[----:B------:R-:W-:Y:S01]  /*6910*/  FMUL.FTZ R130, R125, R130 ;  /* 0x000000827d827220 */ /* 0x000fe20000410000 */
[----:B------:R-:W-:Y:S01]  /*6920*/  F2FP.BF16.F32.PACK_AB R131, R131, R128 ;  /* 0x000000808383723e */ /* 0x000fe200000010ff */
[----:B------:R-:W-:Y:S01]  /*6930*/  FMUL.FTZ R196, R123, R196 ;  /* 0x000000c47bc47220 */ /* 0x000fe20000410000 */
[----:B-1----:R-:W-:Y:S01]  /*6940*/  SEL R6, R4, 0xfffffff0, !P0 ;  /* 0xfffffff004067807 */ /* 0x002fe20004000000 */
[----:B------:R-:W-:Y:S01]  /*6950*/  FMUL.FTZ R129, R124, R129 ;  /* 0x000000817c817220 */ /* 0x000fe20000410000 */
[----:B------:R-:W-:Y:S01]  /*6960*/  SHF.R.U32.HI R234, RZ, 0x1, R222 ;  /* 0x00000001ffea7819 */ /* 0x000fe200000116de */
[----:B------:R-:W-:Y:S01]  /*6970*/  STS [R120+0x28000], R205 ;  /* 0x028000cd78007388 */ /* 0x000fe20000000800 */
[----:B------:R-:W-:Y:S01]  /*6980*/  F2FP.BF16.F32.PACK_AB R121, R130, R121 ;  /* 0x000000798279723e */ /* 0x000fe200000010ff */
[----:B------:R-:W-:Y:S01]  /*6990*/  IMAD.IADD R7, R120, 0x1, R6 ;  /* 0x0000000178077824 */ /* 0x000fe200078e0206 */
[----:B------:R-:W-:Y:S01]  /*69a0*/  LOP3.LUT R5, R234, 0x10, RZ, 0xc0, !PT ;  /* 0x00000010ea057812 */ /* 0x000fe200078ec0ff */
[----:B------:R1:W-:Y:S01]  /*69b0*/  STS [R120+0x28400], R131 ;  /* 0x0284008378007388 */ /* 0x0003e20000000800 */
[----:B------:R-:W-:Y:S01]  /*69c0*/  FMUL.FTZ R204, R119, R204 ;  /* 0x000000cc77cc7220 */ /* 0x000fe20000410000 */
[----:B------:R-:W-:Y:S01]  /*69d0*/  FMUL.FTZ R127, R122, R127 ;  /* 0x0000007f7a7f7220 */ /* 0x000fe20000410000 */
[----:B------:R-:W-:Y:S01]  /*69e0*/  F2FP.BF16.F32.PACK_AB R196, R196, R129 ;  /* 0x00000081c4c4723e */ /* 0x000fe200000010ff */
[----:B------:R-:W-:Y:S01]  /*69f0*/  STS [R7+0x28000], R198 ;  /* 0x028000c607007388 */ /* 0x000fe20000000800 */
[----:B------:R-:W-:Y:S01]  /*6a00*/  LOP3.LUT R4, R5, 0x8, R222, 0xf8, !PT ;  /* 0x0000000805047812 */ /* 0x000fe200078ef8de */
[----:B------:R-:W2:Y:S01]  /*6a10*/  LDC R123, c[0x0][0x44c] ;  /* 0x00011300ff7b7b82 */ /* 0x000ea20000000800 */
[----:B------:R-:W-:Y:S01]  /*6a20*/  LOP3.LUT R5, R84, 0x1c0, R219, 0xf8, !PT ;  /* 0x000001c054057812 */ /* 0x000fe200078ef8db */
[----:B------:R-:W-:Y:S01]  /*6a30*/  STS [R7+0x28400], R121 ;  /* 0x0284007907007388 */ /* 0x000fe20000000800 */
[----:B------:R-:W-:Y:S01]  /*6a40*/  IMAD.IADD R84, R6, 0x1, R201 ;  /* 0x0000000106547824 */ /* 0x000fe200078e02c9 */
[----:B------:R-:W-:Y:S02]  /*6a50*/  F2FP.BF16.F32.PACK_AB R197, R202, R197 ;  /* 0x000000c5cac5723e */ /* 0x000fe400000010ff */
[----:B------:R-:W-:Y:S01]  /*6a60*/  F2FP.BF16.F32.PACK_AB R127, R204, R127 ;  /* 0x0000007fcc7f723e */ /* 0x000fe200000010ff */
[----:B------:R-:W-:Y:S01]  /*6a70*/  STS [R201+-0x2000], R200 ;  /* 0xffe000c8c9007388 */ /* 0x000fe20000000800 */
[----:B------:R-:W-:Y:S02]  /*6a80*/  LOP3.LUT R13, R4, R217, RZ, 0x3c, !PT ;  /* 0x000000d9040d7212 */ /* 0x000fe400078e3cff */
[----:B------:R-:W-:Y:S01]  /*6a90*/  LOP3.LUT R4, R5, 0x38, R218, 0x78, !PT ;  /* 0x0000003805047812 */ /* 0x000fe200078e78da */
[----:B------:R-:W-:Y:S01]  /*6aa0*/  STS [R201+-0x1c00], R196 ;  /* 0xffe400c4c9007388 */ /* 0x000fe20000000800 */
[----:B------:R-:W-:Y:S02]  /*6ab0*/  LOP3.LUT R13, R13, 0x200, R220, 0xf8, !PT ;  /* 0x000002000d0d7812 */ /* 0x000fe400078ef8dc */
[----:B------:R-:W-:Y:S01]  /*6ac0*/  LOP3.LUT R4, R4, 0x200, R219, 0xf8, !PT ;  /* 0x0000020004047812 */ /* 0x000fe200078ef8db */
[----:B------:R-:W-:Y:S01]  /*6ad0*/  STS [R84+-0x2000], R197 ;  /* 0xffe000c554007388 */ /* 0x000fe20000000800 */
[C---:B------:R-:W-:Y:S02]  /*6ae0*/  LEA R232, R13.reuse, UR4, 0x1 ;  /* 0x000000040de87c11 */ /* 0x040fe4000f8e08ff */
[----:B------:R-:W-:Y:S01]  /*6af0*/  LEA R235, R4, UR4, 0x1 ;  /* 0x0000000404eb7c11 */ /* 0x000fe2000f8e08ff */
[----:B------:R-:W-:Y:S01]  /*6b00*/  STS [R84+-0x1c00], R127 ;  /* 0xffe4007f54007388 */ /* 0x000fe20000000800 */
[----:B------:R-:W-:Y:S02]  /*6b10*/  LEA R13, R13, UR5, 0x1 ;  /* 0x000000050d0d7c11 */ /* 0x000fe4000f8e08ff */
[----:B------:R-:W-:Y:S01]  /*6b20*/  SEL R212, R221, 0xffffffc0, !P0 ;  /* 0xffffffc0ddd47807 */ /* 0x000fe20004000000 */
[----:B------:R-:W-:Y:S01]  /*6b30*/  BAR.SYNC.DEFER_BLOCKING 0x0 ;  /* 0x0000000000007b1d */ /* 0x000fe20000010000 */
[----:B--2---:R-:W-:Y:S03]  /*6b40*/  IMAD R123, R123, UR9, RZ ;  /* 0x000000097b7b7c24 */ /* 0x004fe6000f8e02ff */
[----:B-1----:R-:W-:Y:S02]  /*6b50*/  IMAD.IADD R120, R212, 0x1, R13 ;  /* 0x00000001d4787824 */ /* 0x002fe400078e020d */
        /* <DEDUP_REMOVED lines=109> */
[----:B------:R-:W-:Y:S02]  /*7230*/  LOP3.LUT R7, R208, 0x80, RZ, 0xfc, !PT ;  /* 0x00000080d0077812 */ /* 0x000fe400078efcff */
[----:B------:R-:W-:Y:S02]  /*7240*/  LEA.HI.X R11, R4, R249, R5, 0x1, P2 ;  /* 0x000000f9040b7211 */ /* 0x000fe400010f0c05 */
[----:B------:R-:W-:Y:S02]  /*7250*/  LEA R5, R9, UR4, 0x1 ;  /* 0x0000000409057c11 */ /* 0x000fe4000f8e08ff */
[----:B------:R-:W-:Y:S02]  /*7260*/  ISETP.GE.AND P3, PT, R7, UR8, PT ;  /* 0x0000000807007c0c */ /* 0x000fe4000bf66270 */
[----:B------:R-:W-:Y:S01]  /*7270*/  LOP3.LUT R4, R208, 0xc0, RZ, 0xfc, !PT ;  /* 0x000000c0d0047812 */ /* 0x000fe200078efcff */
[----:B------:R-:W-:Y:S01]  /*7280*/  @!PT LDS RZ, [RZ] ;  /* 0x00000000fffff984 */ /* 0x000fe20000000800 */
[----:B------:R-:W-:Y:S01]  /*7290*/  @!PT LDS RZ, [RZ] ;  /* 0x00000000fffff984 */ /* 0x000fe20000000800 */
[----:B------:R-:W-:Y:S01]  /*72a0*/  @!PT LDS RZ, [RZ] ;  /* 0x00000000fffff984 */ /* 0x000fe20000000800 */
[----:B------:R1:W-:Y:S03]  /*72b0*/  @!P5 LDGSTS.E.BYPASS.LTC128B.128 [R5+0x10000], desc[UR34][R248.64] ;  /* 0x10000000f805dfae */ /* 0x0003e6000b981a22 */
[----:B------:R-:W-:Y:S01]  /*72c0*/  ISETP.GE.AND P2, PT, R4, UR8, PT ;  /* 0x0000000804007c0c */ /* 0x000fe2000bf46270 */
        /* <DEDUP_REMOVED lines=37> */
.L_x_1160:
[----:B------:R-:W-:Y:S01]  /*7520*/  LEA R213, R225, UR4, 0x1 ;  /* 0x00000004e1d57c11 */ /* 0x000fe2000f8e08ff */
[----:B------:R-:W-:Y:S01]  /*7530*/  LDSM.16.MT88.4 R16, [R235+0x18000] ;  /* 0x01800000eb10783b */ /* 0x000fe20000004200 */
[----:B------:R-:W-:Y:S02]  /*7540*/  @UP0 UIADD3 UR60, UP1, UPT, UR56, -0x100, URZ ;  /* 0xffffff00383c0890 */ /* 0x000fe4000ff3e0ff */
[----:B------:R-:W-:Y:S01]  /*7550*/  ULOP3.LUT UR16, UR37, 0x1, URZ, 0xc0, !UPT ;  /* 0x0000000125107892 */ /* 0x000fe2000f8ec0ff */
[----:B------:R-:W1:Y:S01]  /*7560*/  LDSM.16.M88.4 R128, [R213+0x28000] ;  /* 0x02800000d580783b */ /* 0x000e620000000200 */
[--C-:B------:R-:W-:Y:S01]  /*7570*/  IMAD.IADD R214, R226, 0x1, R213.reuse ;  /* 0x00000001e2d67824 */ /* 0x100fe200078e02d5 */
[----:B------:R-:W-:Y:S01]  /*7580*/  @UP0 UIADD3.X UR59, UPT, UPT, UR57, -0x1, URZ, UP1, !UPT ;  /* 0xffffffff393b0890 */ /* 0x000fe20008ffe4ff */
[----:B------:R-:W-:Y:S01]  /*7590*/  IMAD.IADD R237, R212, 0x1, R213 ;  /* 0x00000001d4ed7824 */ /* 0x000fe200078e02d5 */
[----:B------:R-:W2:Y:S01]  /*75a0*/  LDSM.16.M88.4 R124, [R213+0x29000] ;  /* 0x02900000d57c783b */ /* 0x000ea20000000200 */
[----:B------:R-:W-:Y:S03]  /*75b0*/  @UP0 UIADD3 UR10, UP1, UPT, UR10, -0x100, URZ ;  /* 0xffffff000a0a0890 */ /* 0x000fe6000ff3e0ff */
        /* <DEDUP_REMOVED lines=73> */
[----:B-1----:R-:W-:Y:S07]  /*7a50*/  IMAD.U32 R237, RZ, RZ, UR51 ;  /* 0x00000033ffed7e24 */ /* 0x002fee000f8e00ff */
[C---:B---3--:R-:W-:Y:S08]  /*7a60*/  HMMA.16816.F32.BF16 R8, R212.reuse, R200, R8 ;  /* 0x000000c8d408723c */ /* 0x048ff00000041808 */
[-C--:B------:R-:W-:Y:S08]  /*7a70*/  HMMA.16816.F32.BF16 R12, R212, R202.reuse, R12 ;  /* 0x000000cad40c723c */ /* 0x080ff0000004180c */
[C---:B------:R-:W-:Y:S01]  /*7a80*/  HMMA.16816.F32.BF16 R16, R196.reuse, R202, R16 ;  /* 0x000000cac410723c */ /* 0x040fe20000041810 */
[----:B------:R1:W2:Y:S07]  /*7a90*/  LDSM.16.MT88.4 R200, [R235+0x1f800] ;  /* 0x01f80000ebc8783b */ /* 0x0002ae0000004200 */
[-C--:B----4-:R-:W-:Y:S08]  /*7aa0*/  HMMA.16816.F32.BF16 R84, R196, R204.reuse, R84 ;  /* 0x000000ccc454723c */ /* 0x090ff00000041854 */
[C---:B------:R-:W-:Y:S01]  /*7ab0*/  HMMA.16816.F32.BF16 R88, R212.reuse, R204, R88 ;  /* 0x000000ccd458723c */ /* 0x040fe20000041858 */
[----:B------:R-:W-:Y:S03]  /*7ac0*/  IMAD.U32 R205, RZ, RZ, UR51 ;  /* 0x00000033ffcd7e24 */ /* 0x000fe6000f8e00ff */
[----:B------:R-:W-:Y:S04]  /*7ad0*/  LEA R204, P2, R237, R244, 0x2 ;  /* 0x000000f4edcc7211 */ /* 0x000fe800078410ff */
[-C--:B------:R-:W-:Y:S01]  /*7ae0*/  HMMA.16816.F32.BF16 R92, R212, R206.reuse, R92 ;  /* 0x000000ced45c723c */ /* 0x080fe2000004185c */
[----:B-1----:R-:W1:Y:S02]  /*7af0*/  LDC R235, c[0x0][0x44c] ;  /* 0x00011300ffeb7b82 */ /* 0x002e640000000800 */
[----:B------:R-:W-:Y:S05]  /*7b00*/  LEA.HI.X.SX32 R205, R205, R245, 0x2, P2 ;  /* 0x000000f5cdcd7211 */ /* 0x000fea00010f16ff */
[C---:B------:R-:W-:Y:S08]  /*7b10*/  HMMA.16816.F32.BF16 R96, R196.reuse, R206, R96 ;  /* 0x000000cec460723c */ /* 0x040ff00000041860 */
[-C--:B------:R-:W-:Y:S08]  /*7b20*/  HMMA.16816.F32.BF16 R100, R196, R208.reuse, R100 ;  /* 0x000000d0c464723c */ /* 0x080ff00000041864 */
[C---:B------:R-:W-:Y:S04]  /*7b30*/  HMMA.16816.F32.BF16 R104, R212.reuse, R208, R104 ;  /* 0x000000d0d468723c */ /* 0x040fe80000041868 */
[----:B-1----:R-:W-:Y:S01]  /*7b40*/  IMAD R237, R235, UR9, RZ ;  /* 0x00000009ebed7c24 */ /* 0x002fe2000f8e02ff */
[----:B------:R-:W-:Y:S03]  /*7b50*/  SHF.R.U32.HI R235, RZ, 0x2, R222 ;  /* 0x00000002ffeb7819 */ /* 0x000fe600000116de */
[-C--:B------:R-:W-:Y:S03]  /*7b60*/  HMMA.16816.F32.BF16 R108, R212, R210.reuse, R108 ;  /* 0x000000d2d46c723c */ /* 0x080fe6000004186c */
[C---:B------:R-:W-:Y:S04]  /*7b70*/  LEA R206, P2, R237.reuse, R204, 0x5 ;  /* 0x000000ccedce7211 */ /* 0x040fe800078428ff */
[C---:B------:R-:W-:Y:S01]  /*7b80*/  LEA.HI.X.SX32 R207, R237.reuse, R205, 0x5, P2 ;  /* 0x000000cdedcf7211 */ /* 0x040fe200010f2eff */
        /* <DEDUP_REMOVED lines=12> */
[C---:B------:R-:W-:Y:S02]  /*7c50*/  LEA.HI.X.SX32 R215, R237.reuse, R201, 0x5, P2 ;  /* 0x000000c9edd77211 */ /* 0x040fe400010f2eff */
[----:B------:R-:W-:Y:S02]  /*7c60*/  PLOP3.LUT P2, PT, PT, PT, UP0, 0x80, 0x8 ;  /* 0x000000000008781c */ /* 0x000fe40003f4f008 */
[C---:B------:R-:W-:Y:S04]  /*7c70*/  LEA R212, P3, R237.reuse, R214, 0x5 ;  /* 0x000000d6edd47211 */ /* 0x040fe800078628ff */
[C---:B------:R-:W-:Y:S03]  /*7c80*/  LEA.HI.X.SX32 R213, R237.reuse, R215, 0x5, P3 ;  /* 0x000000d7edd57211 */ /* 0x040fe600018f2eff */
[C---:B------:R-:W-:Y:S04]  /*7c90*/  IMAD.WIDE R196, R237.reuse, -0xc0, R212 ;  /* 0xffffff40edc47825 */ /* 0x040fe800078e02d4 */
[----:B------:R-:W-:Y:S02]  /*7ca0*/  @P2 LOP3.LUT R234, R234, 0x30, RZ, 0xc0, !PT ;  /* 0x00000030eaea2812 */ /* 0x000fe400078ec0ff */
[C---:B------:R-:W-:Y:S02]  /*7cb0*/  LEA R198, P3, R237.reuse, R196, 0x5 ;  /* 0x000000c4edc67211 */ /* 0x040fe400078628ff */
[----:B------:R-:W-:Y:S02]  /*7cc0*/  @P2 LOP3.LUT R241, R234, 0x7, R235, 0xf8, !PT ;  /* 0x00000007eaf12812 */ /* 0x000fe400078ef8eb */
[C---:B------:R-:W-:Y:S02]  /*7cd0*/  LEA.HI.X.SX32 R199, R237.reuse, R197, 0x5, P3 ;  /* 0x000000c5edc77211 */ /* 0x040fe400018f2eff */
[----:B------:R-:W-:Y:S01]  /*7ce0*/  LEA R234, P3, R237, R198, 0x5 ;  /* 0x000000c6edea7211 */ /* 0x000fe200078628ff */
[----:B------:R-:W-:Y:S01]  /*7cf0*/  @P2 IMAD.WIDE.U32 R202, R241, R252, UR56 ;  /* 0x00000038f1ca2e25 */ /* 0x000fe2000f8e00fc */
[----:B------:R-:W-:Y:S01]  /*7d00*/  @UP0 UMOV UR56, UR60 ;  /* 0x0000003c00380c82 */ /* 0x000fe20008000000 */
[----:B------:R-:W-:Y:S01]  /*7d10*/  @UP0 UMOV UR57, UR59 ;  /* 0x0000003b00390c82 */ /* 0x000fe20008000000 */
[C---:B------:R-:W-:Y:S01]  /*7d20*/  LEA.HI.X.SX32 R235, R237.reuse, R199, 0x5, P3 ;  /* 0x000000c7edeb7211 */ /* 0x040fe200018f2eff */
[----:B------:R-:W-:Y:S01]  /*7d30*/  UISETP.GT.AND UP0, UPT, UR37, UR47, UPT ;  /* 0x0000002f2500728c */ /* 0x000fe2000bf04270 */
        /* <DEDUP_REMOVED lines=253> */
[----:B------:R-:W-:Y:S02]  /*8d10*/  SHF.L.U32 R3, R222, 0x5, RZ ;  /* 0x00000005de037819 */ /* 0x000fe400000006ff */
[----:B------:R-:W-:Y:S01]  /*8d20*/  LOP3.LUT R5, R2, 0x1c0, RZ, 0xc0, !PT ;  /* 0x000001c002057812 */ /* 0x000fe200078ec0ff */
[----:B------:R-:W3:Y:S01]  /*8d30*/  LDCU UR9, c[0x0][0x4fc] ;  /* 0x00009f80ff0977ac */ /* 0x000ee20008000800 */
[C---:B------:R-:W-:Y:S02]  /*8d40*/  SHF.L.U32 R2, R222.reuse, 0x1, RZ ;  /* 0x00000001de027819 */ /* 0x040fe400000006ff */
        /* <DEDUP_REMOVED lines=287> */
.L_x_1162:
        /* <DEDUP_REMOVED lines=12> */
.L_x_1163:
[----:B------:R-:W2:Y:S01]  /*a000*/  LDCU.64 UR8, c[0x0][0x5c8] ;  /* 0x0000b900ff0877ac */ /* 0x000ea20008000a00 */
[----:B------:R-:W-:-:S04]  /*a010*/  UIADD3 UR12, UPT, UPT, UR39, UR41, URZ ;  /* 0x00000029270c7290 */ /* 0x000fc8000fffe0ff */
[----:B--2---:R-:W-:Y:S02]  /*a020*/  UIMAD.WIDE.U32 UR40, UR12, UR8, URZ ;  /* 0x000000080c2872a5 */ /* 0x004fe4000f8e00ff */
[----:B------:R-:W-:-:S04]  /*a030*/  UIMAD UR12, UR12, UR9, URZ ;  /* 0x000000090c0c72a4 */ /* 0x000fc8000f8e02ff */
[----:B------:R-:W-:-:S06]  /*a040*/  UIADD3 UR12, UPT, UPT, UR41, UR12, URZ ;  /* 0x0000000c290c7290 */ /* 0x000fcc000fffe0ff */
[----:B------:R-:W-:-:S07]  /*a050*/  MOV R6, UR12 ;  /* 0x0000000c00067c02 */ /* 0x000fce0008000f00 */
.L_x_1164:
[----:B------:R-:W-:Y:S01]  /*a060*/  BAR.SYNC.DEFER_BLOCKING 0x0 ;  /* 0x0000000000007b1d */ /* 0x000fe20000010000 */
[----:B-1----:R-:W-:Y:S01]  /*a070*/  LOP3.LUT R3, R218, 0x1f8, RZ, 0xc0, !PT ;  /* 0x000001f8da037812 */ /* 0x002fe200078ec0ff */
[----:B------:R-:W-:-:S03]  /*a080*/  USHF.L.U32 UR14, UR42, 0x6, URZ ;  /* 0x000000062a0e7899 */ /* 0x000fc600080006ff */
[----:B------:R-:W-:Y:S01]  /*a090*/  LOP3.LUT R3, R3, 0x38, R222, 0x78, !PT ;  /* 0x0000003803037812 */ /* 0x000fe200078e78de */
[----:B------:R-:W-:Y:S01]  /*a0a0*/  USHF.R.S32.HI UR15, URZ, 0x1f, UR14 ;  /* 0x0000001fff0f7899 */ /* 0x000fe2000801140e */
[----:B------:R-:W-:Y:S01]  /*a0b0*/  BSSY.RECONVERGENT B0, `(.L_x_1165) ;  /* 0x000003f000007945 */ /* 0x000fe20003800200 */
[----:B------:R-:W1:Y:S01]  /*a0c0*/  S2R R80, SR_TID.X ;  /* 0x0000000000507919 */ /* 0x000e620000002100 */
[----:B------:R-:W-:Y:S01]  /*a0d0*/  LOP3.LUT R7, R3, 0x1e00, R218, 0xf8, !PT ;  /* 0x00001e0003077812 */ /* 0x000fe200078ef8da */
[----:B------:R-:W-:Y:S01]  /*a0e0*/  UIMAD UR12, UR15, UR10, URZ ;  /* 0x0000000a0f0c72a4 */ /* 0x000fe2000f8e02ff */
[----:B------:R-:W2:Y:S01]  /*a0f0*/  LDC.64 R2, c[0x0][0x5d8] ;  /* 0x00017600ff027b82 */ /* 0x000ea20000000a00 */
[----:B------:R-:W-:Y:S01]  /*a100*/  UIMAD.WIDE.U32 UR46, UR14, UR10, URZ ;  /* 0x0000000a0e2e72a5 */ /* 0x000fe2000f8e00ff */
[----:B------:R-:W-:Y:S01]  /*a110*/  LEA R7, R7, UR4, 0x1 ;  /* 0x0000000407077c11 */ /* 0x000fe2000f8e08ff */
[----:B------:R-:W-:-:S04]  /*a120*/  UIMAD UR12, UR14, UR11, UR12 ;  /* 0x0000000b0e0c72a4 */ /* 0x000fc8000f8e020c */
[----:B------:R-:W-:Y:S02]  /*a130*/  IMAD.U32 R52, RZ, RZ, UR46 ;  /* 0x0000002eff347e24 */ /* 0x000fe4000f8e00ff */
[----:B------:R-:W-:Y:S02]  /*a140*/  IMAD.U32 R4, RZ, RZ, UR46 ;  /* 0x0000002eff047e24 */ /* 0x000fe4000f8e00ff */
[----:B------:R-:W-:Y:S01]  /*a150*/  IMAD.U32 R5, RZ, RZ, UR47 ;  /* 0x0000002fff057e24 */ /* 0x000fe2000f8e00ff */
[----:B------:R3:W4:Y:S01]  /*a160*/  LDS.128 R48, [R7+0x19000] ;  /* 0x0190000007307984 */ /* 0x0007220000000c00 */
[----:B------:R-:W-:Y:S01]  /*a170*/  IMAD.U32 R52, RZ, RZ, UR12 ;  /* 0x0000000cff347e24 */ /* 0x000fe2000f8e00ff */
[----:B------:R-:W-:Y:S01]  /*a180*/  USHF.L.U32 UR12, UR42, 0x6, URZ ;  /* 0x000000062a0c7899 */ /* 0x000fe200080006ff */
[----:B------:R-:W-:Y:S01]  /*a190*/  LOP3.LUT R218, R4, 0x38, R218, 0xf8, !PT ;  /* 0x0000003804da7812 */ /* 0x000fe200078ef8da */
[----:B------:R3:W3:Y:S01]  /*a1a0*/  LDS.128 R44, [R7+0x1b000] ;  /* 0x01b00000072c7984 */ /* 0x0006e20000000c00 */
[----:B------:R-:W3:Y:S01]  /*a1b0*/  LDC.64 R4, c[0x0][0x5e0] ;  /* 0x00017800ff047b82 */ /* 0x000ee20000000a00 */
[----:B------:R-:W-:Y:S01]  /*a1c0*/  UIADD3 UR38, UPT, UPT, -UR12, UR38, URZ ;  /* 0x000000260c267290 */ /* 0x000fe2000fffe1ff */
[----:B------:R-:W-:Y:S01]  /*a1d0*/  IMAD.U32 R53, RZ, RZ, UR47 ;  /* 0x0000002fff357e24 */ /* 0x000fe2000f8e00ff */
[----:B------:R2:W3:Y:S01]  /*a1e0*/  LDS.128 R40, [R7+0x1d000] ;  /* 0x01d0000007287984 */ /* 0x0004e20000000c00 */
[----:B------:R-:W-:-:S03]  /*a1f0*/  IADD3 R74, P0, PT, R218, UR36, RZ ;  /* 0x00000024da4a7c10 */ /* 0x000fc6000ff1e0ff */
[----:B------:R2:W3:Y:S01]  /*a200*/  LDS.128 R36, [R7+0x20000] ;  /* 0x0200000007247984 */ /* 0x0004e20000000c00 */
[----:B------:R-:W-:Y:S02]  /*a210*/  ISETP.GE.AND P5, PT, R0, UR38, PT ;  /* 0x0000002600007c0c */ /* 0x000fe4000bfa6270 */
[----:B------:R-:W-:Y:S01]  /*a220*/  IADD3.X R75, PT, PT, R53, UR16, R52, P0, !PT ;  /* 0x00000010354b7c10 */ /* 0x000fe200087fe434 */
[----:B------:R3:W3:Y:S01]  /*a230*/  LDS.128 R32, [R7+0x21000] ;  /* 0x0210000007207984 */ /* 0x0006e20000000c00 */
[----:B-1----:R-:W-:Y:S01]  /*a240*/  IMAD.SHL.U32 R80, R80, 0x8, RZ ;  /* 0x0000000850507824 */ /* 0x002fe200078e00ff */
[C---:B------:R-:W-:Y:S01]  /*a250*/  IADD3 R68, P0, PT, R0.reuse, 0x20, RZ ;  /* 0x0000002000447810 */ /* 0x040fe20007f1e0ff */
[----:B------:R-:W-:Y:S01]  /*a260*/  VIADD R52, R0, 0x20 ;  /* 0x0000002000347836 */ /* 0x000fe20000000000 */
[----:B------:R1:W1:Y:S01]  /*a270*/  LDS.128 R28, [R7+0x22000] ;  /* 0x02200000071c7984 */ /* 0x0002620000000c00 */
[----:B--2---:R-:W-:Y:S01]  /*a280*/  IMAD.WIDE.U32 R74, R2, UR20, R74 ;  /* 0x00000014024a7c25 */ /* 0x004fe2000f8e004a */
[----:B------:R-:W-:-:S02]  /*a290*/  LOP3.LUT R80, R80, 0x38, RZ, 0xc0, !PT ;  /* 0x0000003850507812 */ /* 0x000fc400078ec0ff */
[----:B------:R2:W1:Y:S01]  /*a2a0*/  LDS.128 R24, [R7+0x23000] ;  /* 0x0230000007187984 */ /* 0x0004620000000c00 */
[----:B------:R-:W-:Y:S01]  /*a2b0*/  IMAD R73, R3, UR20, R75 ;  /* 0x0000001403497c24 */ /* 0x000fe2000f8e024b */
[----:B------:R-:W-:Y:S01]  /*a2c0*/  ISETP.GE.AND P6, PT, R52, UR38, PT ;  /* 0x0000002634007c0c */ /* 0x000fe2000bfc6270 */
[----:B------:R-:W-:Y:S01]  /*a2d0*/  IMAD.U32 R2, RZ, RZ, UR8 ;  /* 0x00000008ff027e24 */ /* 0x000fe2000f8e00ff */
[----:B------:R2:W1:Y:S01]  /*a2e0*/  LDS.128 R20, [R7+0x24000] ;  /* 0x0240000007147984 */ /* 0x0004620000000c00 */
[C---:B------:R-:W-:Y:S01]  /*a2f0*/  LOP3.LUT R71, R80.reuse, 0xc0, RZ, 0xfc, !PT ;  /* 0x000000c050477812 */ /* 0x040fe200078efcff */
[----:B------:R-:W-:Y:S01]  /*a300*/  IMAD.X R3, RZ, RZ, RZ, P0 ;  /* 0x000000ffff037224 */ /* 0x000fe200000e06ff */
[C---:B------:R-:W-:Y:S01]  /*a310*/  LOP3.LUT R70, R80.reuse, 0x80, RZ, 0xfc, !PT ;  /* 0x0000008050467812 */ /* 0x040fe200078efcff */
[----:B------:R2:W1:Y:S01]  /*a320*/  LDS.128 R16, [R7+0x25000] ;  /* 0x0250000007107984 */ /* 0x0004620000000c00 */
[----:B------:R-:W-:-:S03]  /*a330*/  LOP3.LUT R69, R80, 0x40, RZ, 0xfc, !PT ;  /* 0x0000004050457812 */ /* 0x000fc600078efcff */
[----:B------:R2:W1:Y:S04]  /*a340*/  LDS.128 R12, [R7+0x26000] ;  /* 0x02600000070c7984 */ /* 0x0004680000000c00 */
[----:B------:R2:W1:Y:S01]  /*a350*/  LDS.128 R8, [R7+0x27000] ;  /* 0x0270000007087984 */ /* 0x0004620000000c00 */
[----:B---34-:R-:W-:Y:S05]  /*a360*/  @P5 BRA `(.L_x_1166) ;  /* 0x00000000004c5947 */ /* 0x018fea0003800000 */
[----:B------:R-:W3:Y:S01]  /*a370*/  LDCU UR16, c[0x0][0x440] ;  /* 0x00008800ff1077ac */ /* 0x000ee20008000800 */
[----:B------:R-:W4:Y:S01]  /*a380*/  LDS.128 R64, [R7+0x1a000] ;  /* 0x01a0000007407984 */ /* 0x000f220000000c00 */
[----:B------:R-:W-:Y:S01]  /*a390*/  IMAD.MOV.U32 R72, RZ, RZ, R74 ;  /* 0x000000ffff487224 */ /* 0x000fe200078e004a */
[----:B------:R-:W2:Y:S02]  /*a3a0*/  LDCU.64 UR12, c[0x0][0x560] ;  /* 0x0000ac00ff0c77ac */ /* 0x000ea40008000a00 */
[----:B------:R-:W1:Y:S01]  /*a3b0*/  LDS.128 R60, [R7+0x1c000] ;  /* 0x01c00000073c7984 */ /* 0x000e620000000c00 */
[----:B------:R-:W-:-:S03]  /*a3c0*/  IMAD.WIDE.U32 R78, R0, UR10, R72 ;  /* 0x0000000a004e7c25 */ /* 0x000fc6000f8e0048 */
[----:B------:R-:W1:Y:S01]  /*a3d0*/  LDS.128 R56, [R7+0x1e000] ;  /* 0x01e0000007387984 */ /* 0x000e620000000c00 */
[----:B------:R-:W-:Y:S01]  /*a3e0*/  IMAD R72, R0, UR11, R79 ;  /* 0x0000000b00487c24 */ /* 0x000fe2000f8e024f */
[----:B---3--:R-:W-:Y:S02]  /*a3f0*/  ISETP.GE.AND P0, PT, R80, UR16, PT ;  /* 0x0000001050007c0c */ /* 0x008fe4000bf06270 */
[----:B------:R-:W-:Y:S02]  /*a400*/  ISETP.GE.AND P3, PT, R69, UR16, PT ;  /* 0x0000001045007c0c */ /* 0x000fe4000bf66270 */
[----:B------:R-:W-:Y:S02]  /*a410*/  ISETP.GE.AND P2, PT, R70, UR16, PT ;  /* 0x0000001046007c0c */ /* 0x000fe4000bf46270 */
[----:B------:R-:W-:Y:S02]  /*a420*/  ISETP.GE.AND P1, PT, R71, UR16, PT ;  /* 0x0000001047007c0c */ /* 0x000fe4000bf26270 */
[----:B--2---:R-:W-:-:S04]  /*a430*/  LEA R76, P4, R78, UR12, 0x1 ;  /* 0x0000000c4e4c7c11 */ /* 0x004fc8000f8808ff */
[----:B------:R-:W-:Y:S01]  /*a440*/  LEA.HI.X R77, R78, UR13, R72, 0x1, P4 ;  /* 0x0000000d4e4d7c11 */ /* 0x000fe2000a0f0c48 */
[----:B------:R-:W2:Y:S04]  /*a450*/  @!P0 LDS.128 R52, [R7+0x18000] ;  /* 0x0180000007348984 */ /* 0x000ea80000000c00 */
[----:B----4-:R3:W-:Y:S04]  /*a460*/  @!P3 STG.E.128 desc[UR34][R76.64+0x80], R64 ;  /* 0x000080404c00b986 */ /* 0x0107e8000c101d22 */
[----:B-1----:R3:W-:Y:S04]  /*a470*/  @!P2 STG.E.128 desc[UR34][R76.64+0x100], R60 ;  /* 0x0001003c4c00a986 */ /* 0x0027e8000c101d22 */
[----:B------:R3:W-:Y:S04]  /*a480*/  @!P1 STG.E.128 desc[UR34][R76.64+0x180], R56 ;  /* 0x000180384c009986 */ /* 0x0007e8000c101d22 */
[----:B--2---:R3:W-:Y:S02]  /*a490*/  @!P0 STG.E.128 desc[UR34][R76.64], R52 ;  /* 0x000000344c008986 */ /* 0x0047e4000c101d22 */
.L_x_1166:
[----:B------:R-:W-:Y:S05]  /*a4a0*/  BSYNC.RECONVERGENT B0 ;  /* 0x0000000000007941 */ /* 0x000fea0003800200 */
.L_x_1165:
[----:B---3--:R3:W4:Y:S01]  /*a4b0*/  LDS.128 R52, [R7+0x1f000] ;  /* 0x01f0000007347984 */ /* 0x0087220000000c00 */
[----:B------:R-:W-:Y:S04]  /*a4c0*/  BSSY.RECONVERGENT B0, `(.L_x_1167) ;  /* 0x0000013000007945 */ /* 0x000fe80003800200 */
[----:B------:R-:W-:Y:S05]  /*a4d0*/  @P6 BRA `(.L_x_1168) ;  /* 0x0000000000446947 */ /* 0x000fea0003800000 */
[----:B------:R-:W4:Y:S01]  /*a4e0*/  LDCU UR16, c[0x0][0x440] ;  /* 0x00008800ff1077ac */ /* 0x000f220008000800 */
[----:B-123--:R-:W-:Y:S02]  /*a4f0*/  IMAD R7, R3, UR10, RZ ;  /* 0x0000000a03077c24 */ /* 0x00efe4000f8e02ff */
        /* <DEDUP_REMOVED lines=15> */
.L_x_1168:
[----:B------:R-:W-:Y:S05]  /*a5f0*/  BSYNC.RECONVERGENT B0 ;  /* 0x0000000000007941 */ /* 0x000fea0003800200 */
.L_x_1167:
        /* <DEDUP_REMOVED lines=8> */
[----:B--23--:R-:W-:-:S04]  /*a680*/  IMAD.WIDE.U32 R6, R4, UR20, R40 ;  /* 0x0000001404067c25 */ /* 0x00cfc8000f8e0028 */
        /* <DEDUP_REMOVED lines=17> */
.L_x_1170:
[----:B------:R-:W-:Y:S05]  /*a7a0*/  BSYNC.RECONVERGENT B0 ;  /* 0x0000000000007941 */ /* 0x000fea0003800200 */
.L_x_1169:
        /* <DEDUP_REMOVED lines=18> */
.L_x_1138:
[----:B------:R-:W-:Y:S05]  /*a8d0*/  BSYNC.RECONVERGENT B1 ;  /* 0x0000000000017941 */ /* 0x000fea0003800200 */
.L_x_1116:
[----:B------:R-:W3:Y:S01]  /*a8e0*/  LDCU UR9, c[0x0][0x438] ;  /* 0x00008700ff0977ac */ /* 0x000ee20008000800 */
[----:B------:R-:W4:Y:S01]  /*a8f0*/  LDCU UR10, c[0x0][0x370] ;  /* 0x00006e00ff0a77ac */ /* 0x000f220008000800 */
[----:B---3--:R-:W-:-:S04]  /*a900*/  UIADD3 UR9, UPT, UPT, UR9, 0x3f, URZ ;  /* 0x0000003f09097890 */ /* 0x008fc8000fffe0ff */
        /* <DEDUP_REMOVED lines=8> */
.L_x_1172:
        /* <DEDUP_REMOVED lines=15> */
.L_x_1284:


//--------------------- .text._ZN5flash44flash_bwd_dq_dk_dv_loop_seqk_parallel_kernelI23Flash_bwd_kernel_traitsILi256ELi64ELi64ELi8ELi4ELi2ELi2ELb0ELb0EN7cutlass10bfloat16_tE19Flash_kernel_traitsILi256ELi64ELi64ELi8ES3_EELb0ELb1ELb0ELb1ELb0ELb0ELb1EEEvNS_16Flash_bwd_paramsE --------------------------
	.section	.text._ZN5flash44flash_bwd_dq_dk_dv_loop_seqk_parallel_kernelI23Flash_bwd_kernel_traitsILi256ELi64ELi64ELi8ELi4ELi2ELi2ELb0ELb0EN7cutlass10bfloat16_tE19Flash_kernel_traitsILi256ELi64ELi64ELi8ES3_EELb0ELb1ELb0ELb1ELb0ELb0ELb1EEEvNS_16Flash_bwd_paramsE,"ax",@progbits
	.align	128
        .global         _ZN5flash44flash_bwd_dq_dk_dv_loop_seqk_parallel_kernelI23Flash_bwd_kernel_traitsILi256ELi64ELi64ELi8ELi4ELi2ELi2ELb0ELb0EN7cutlass10bfloat16_tE19Flash_kernel_traitsILi256ELi64ELi64ELi8ES3_EELb0ELb1ELb0ELb1ELb0ELb0ELb1EEEvNS_16Flash_bwd_paramsE
        .type           _ZN5flash44flash_bwd_dq_dk_dv_loop_seqk_parallel_kernelI23Flash_bwd_kernel_traitsILi256ELi64ELi64ELi8ELi4ELi2ELi2ELb0ELb0EN7cutlass10bfloat16_tE19Flash_kernel_traitsILi256ELi64ELi64ELi8ES3_EELb0ELb1ELb0ELb1ELb0ELb0ELb1EEEvNS_16Flash_bwd_paramsE,@function
        .size           _ZN5flash44flash_bwd_dq_dk_dv_loop_seqk_parallel_kernelI23Flash_bwd_kernel_traitsILi256ELi64ELi64ELi8ELi4ELi2ELi2ELb0ELb0EN7cutlass10bfloat16_tE19Flash_kernel_traitsILi256ELi64ELi64ELi8ES3_EELb0ELb1ELb0ELb1ELb0ELb0ELb1EEEvNS_16Flash_bwd_paramsE,(.L_x_1285 - _ZN5flash44flash_bwd_dq_dk_dv_loop_seqk_parallel_kernelI23Flash_bwd_kernel_traitsILi256ELi64ELi64ELi8ELi4ELi2ELi2ELb0ELb0EN7cutlass10bfloat16_tE19Flash_kernel_traitsILi256ELi64ELi64ELi8ES3_EELb0ELb1ELb0ELb1ELb0ELb0ELb1EEEvNS_16Flash_bwd_paramsE)
        .other          _ZN5flash44flash_bwd_dq_dk_dv_loop_seqk_parallel_kernelI23Flash_bwd_kernel_traitsILi256ELi64ELi64ELi8ELi4ELi2ELi2ELb0ELb0EN7cutlass10bfloat16_tE19Flash_kernel_traitsILi256ELi64ELi64ELi8ES3_EELb0ELb1ELb0ELb1ELb0ELb0ELb1EEEvNS_16Flash_bwd_paramsE,@"STO_CUDA_ENTRY STV_DEFAULT"
_ZN5flash44flash_bwd_dq_dk_dv_loop_seqk_parallel_kernelI23Flash_bwd_kernel_traitsILi256ELi64ELi64ELi8ELi4ELi2ELi2ELb0ELb0EN7cutlass10bfloat16_tE19Flash_kernel_traitsILi256ELi64ELi64ELi8ES3_EELb0ELb1ELb0ELb1ELb0ELb0ELb1EEEvNS_16Flash_bwd_paramsE:
.text._ZN5flash44flash_bwd_dq_dk_dv_loop_seqk_parallel_kernelI23Flash_bwd_kernel_traitsILi256ELi64ELi64ELi8ELi4ELi2ELi2ELb0ELb0EN7cutlass10bfloat16_tE19Flash_kernel_traitsILi256ELi64ELi64ELi8ES3_EELb0ELb1ELb0ELb1ELb0ELb0ELb1EEEvNS_16Flash_bwd_paramsE:
        /* <DEDUP_REMOVED lines=51> */
.L_x_1229:
[----:B-----5:R-:W5:Y:S01]  /*0330*/  LDCU.64 UR8, c[0x0][0x478] ;  /* 0x00008f00ff0877ac */ /* 0x020f620008000a00 */
        /* <DEDUP_REMOVED lines=9> */
[----:B-1----:R-:W-:Y:S02]  /*03d0*/  UIMAD.WIDE.U32 UR12, UR25, 0x4, UR28 ;  /* 0x00000004190c78a5 */ /* 0x002fe4000f8e001c */
[----:B-----5:R-:W-:Y:S01]  /*03e0*/  UISETP.NE.U32.AND UP0, UPT, UR8, URZ, UPT ;  /* 0x000000ff0800728c */ /* 0x020fe2000bf05070 */
[----:B------:R-:W-:Y:S01]  /*03f0*/  IMAD.U32 R6, RZ, RZ, UR42 ;  /* 0x0000002aff067e24 */ /* 0x000fe2000f8e00ff */
[----:B---3--:R-:W5:Y:S02]  /*0400*/  @P1 LDG.E R3, desc[UR36][R12.64] ;  /* 0x000000240c031981 */ /* 0x008f64000c1e1900 */
        /* <DEDUP_REMOVED lines=15> */
[----:B------:R-:W-:Y:S01]  /*0500*/  UMOV UR39, URZ ;  /* 0x000000ff00277c82 */ /* 0x000fe20008000000 */
[----:B----4-:R-:W-:Y:S01]  /*0510*/  @!UP0 UISETP.NE.U32.AND UP1, UPT, UR8, URZ, UPT ;  /* 0x000000ff0800828c */ /* 0x010fe2000bf25070 */
[----:B------:R-:W-:Y:S01]  /*0520*/  UMOV UR17, 0xffffffff ;  /* 0xffffffff00117882 */ /* 0x000fe20000000000 */
[----:B------:R-:W-:-:S02]  /*0530*/  UMOV UR41, 0xffffffff ;  /* 0xffffffff00297882 */ /* 0x000fc40000000000 */
[----:B------:R-:W-:Y:S02]  /*0540*/  @!UP0 UISETP.NE.AND.EX UP1, UPT, UR9, URZ, UPT, UP1 ;  /* 0x000000ff0900828c */ /* 0x000fe4000bf25310 */
[----:B------:R-:W-:Y:S02]  /*0550*/  USHF.L.U32 UR31, UR40, 0x6, URZ ;  /* 0x00000006281f7899 */ /* 0x000fe400080006ff */
[----:B-1----:R-:W-:Y:S01]  /*0560*/  @!UP0 USEL UR9, UR11, URZ, UP1 ;  /* 0x000000ff0b098287 */ /* 0x002fe20008800000 */
[----:B-----5:R-:W-:Y:S02]  /*0570*/  @P1 R2UR UR39, R3 ;  /* 0x00000000032712ca */ /* 0x020fe400000e0000 */
[----:B---3--:R-:W-:Y:S02]  /*0580*/  @P4 R2UR UR17, R4 ;  /* 0x00000000041142ca */ /* 0x008fe400000e0000 */
[----:B--2---:R-:W-:Y:S02]  /*0590*/  @P0 R2UR UR38, R0 ;  /* 0x00000000002602ca */ /* 0x004fe400000e0000 */
        /* <DEDUP_REMOVED lines=15> */
.L_x_1173:
        /* <DEDUP_REMOVED lines=35> */
.L_x_1175:
[----:B------:R-:W1:Y:S01]  /*08c0*/  LDCU.64 UR14, c[0x0][0x3b8] ;  /* 0x00007700ff0e77ac */ /* 0x000e620008000a00 */
[----:B------:R-:W-:-:S04]  /*08d0*/  UIADD3 UR8, UPT, UPT, UR39, UR41, URZ ;  /* 0x0000002927087290 */ /* 0x000fc8000fffe0ff */
[----:B-1----:R-:W-:Y:S02]  /*08e0*/  UIMAD.WIDE.U32 UR10, UR8, UR14, URZ ;  /* 0x0000000e080a72a5 */ /* 0x002fe4000f8e00ff */
[----:B------:R-:W-:-:S04]  /*08f0*/  UIMAD UR8, UR8, UR15, URZ ;  /* 0x0000000f080872a4 */ /* 0x000fc8000f8e02ff */
[----:B------:R-:W-:Y:S01]  /*0900*/  UIADD3 UR8, UPT, UPT, UR11, UR8, URZ ;  /* 0x000000080b087290 */ /* 0x000fe2000fffe0ff */
[----:B------:R-:W-:-:S05]  /*0910*/  UMOV UR54, UR10 ;  /* 0x0000000a00367c82 */ /* 0x000fca0008000000 */
[----:B------:R-:W-:Y:S02]  /*0920*/  MOV R10, UR8 ;  /* 0x00000008000a7c02 */ /* 0x000fe40008000f00 */
.L_x_1176:
        /* <DEDUP_REMOVED lines=40> */
.L_x_1177:
[----:B------:R-:W1:Y:S01]  /*0bb0*/  LDCU.64 UR12, c[0x0][0x3c0] ;  /* 0x00007800ff0c77ac */ /* 0x000e620008000a00 */
[----:B------:R-:W-:-:S04]  /*0bc0*/  UIADD3 UR8, UPT, UPT, UR39, UR41, URZ ;  /* 0x0000002927087290 */ /* 0x000fc8000fffe0ff */
[----:B-1----:R-:W-:Y:S02]  /*0bd0*/  UIMAD.WIDE.U32 UR50, UR8, UR12, URZ ;  /* 0x0000000c083272a5 */ /* 0x002fe4000f8e00ff */
[----:B------:R-:W-:-:S04]  /*0be0*/  UIMAD UR8, UR8, UR13, URZ ;  /* 0x0000000d080872a4 */ /* 0x000fc8000f8e02ff */
[----:B------:R-:W-:-:S06]  /*0bf0*/  UIADD3 UR8, UPT, UPT, UR51, UR8, URZ ;  /* 0x0000000833087290 */ /* 0x000fcc000fffe0ff */
[----:B------:R-:W-:-:S07]  /*0c00*/  MOV R11, UR8 ;  /* 0x00000008000b7c02 */ /* 0x000fce0008000f00 */
.L_x_1178:
        /* <DEDUP_REMOVED lines=28> */
.L_x_1179:
[----:B------:R-:W-:Y:S02]  /*0dd0*/  UIMAD.WIDE.U32 UR10, UR60, UR17, URZ ;  /* 0x000000113c0a72a5 */ /* 0x000fe4000f8e00ff */
[----:B------:R-:W-:-:S04]  /*0de0*/  UIMAD UR8, UR61, UR17, URZ ;  /* 0x000000113d0872a4 */ /* 0x000fc8000f8e02ff */
[----:B------:R-:W-:-:S12]  /*0df0*/  UIADD3 UR8, UPT, UPT, UR11, UR8, URZ ;  /* 0x000000080b087290 */ /* 0x000fd8000fffe0ff */
.L_x_1180:
        /* <DEDUP_REMOVED lines=21> */
.L_x_1181:
[----:B------:R-:W1:Y:S01]  /*0f50*/  LDCU UR61, c[0x0][0x434] ;  /* 0x00008680ff3d77ac */ /* 0x000e620008000800 */
[----:B------:R-:W-:-:S04]  /*0f60*/  UIMAD UR9, UR25, UR16, UR24 ;  /* 0x00000010190972a4 */ /* 0x000fc8000f8e0218 */
[----:B-1----:R-:W-:Y:S02]  /*0f70*/  UIMAD UR61, UR9, UR61, URZ ;  /* 0x0000003d093d72a4 */ /* 0x002fe4000f8e02ff */
.L_x_1182:
        /* <DEDUP_REMOVED lines=11> */
.L_x_1183:
[----:B------:R-:W1:Y:S01]  /*1030*/  LDCU UR60, c[0x0][0x444] ;  /* 0x00008880ff3c77ac */ /* 0x000e620008000800 */
[----:B------:R-:W-:-:S04]  /*1040*/  UIMAD UR9, UR25, UR16, UR24 ;  /* 0x00000010190972a4 */ /* 0x000fc8000f8e0218 */
[----:B-1----:R-:W-:-:S12]  /*1050*/  UIMAD UR60, UR9, UR60, URZ ;  /* 0x0000003c093c72a4 */ /* 0x002fd8000f8e02ff */
.L_x_1184:
        /* <DEDUP_REMOVED lines=44> */
[----:B------:R-:W-:-:S04]  /*1320*/  IMAD.MOV.U32 R16, RZ, RZ, R14 ;  /* 0x000000ffff107224 */ /* 0x000fc800078e000e */
[----:B------:R-:W-:-:S04]  /*1330*/  IMAD.WIDE.U32 R16, R0, UR8, R16 ;  /* 0x0000000800107c25 */ /* 0x000fc8000f8e0010 */
[----:B------:R-:W-:Y:S01]  /*1340*/  IMAD R7, R0, UR9, R17 ;  /* 0x0000000900077c24 */ /* 0x000fe2000f8e0211 */
[----:B---3--:R-:W-:Y:S01]  /*1350*/  LEA R246, P2, R16, UR10, 0x1 ;  /* 0x0000000a10f67c11 */ /* 0x008fe2000f8408ff */
[----:B----4-:R-:W-:Y:S01]  /*1360*/  IMAD R14, R2, UR55, RZ ;  /* 0x00000037020e7c24 */ /* 0x010fe2000f8e02ff */
[----:B------:R-:W-:Y:S01]  /*1370*/  LOP3.LUT R17, R22, 0x80, RZ, 0xfc, !PT ;  /* 0x0000008016117812 */ /* 0x000fe200078efcff */
[----:B------:R-:W-:Y:S01]  /*1380*/  IMAD.WIDE.U32 R18, R2, UR52, R22 ;  /* 0x0000003402127c25 */ /* 0x000fe2000f8e0016 */
[----:B------:R-:W-:Y:S01]  /*1390*/  LEA.HI.X R247, R16, UR11, R7, 0x1, P2 ;  /* 0x0000000b10f77c11 */ /* 0x000fe200090f0c07 */
[----:B-1----:R-:W-:Y:S01]  /*13a0*/  UIMAD.WIDE UR10, UR60, 0x4, UR64 ;  /* 0x000000043c0a78a5 */ /* 0x002fe2000f8e0240 */
[----:B------:R-:W-:Y:S01]  /*13b0*/  LOP3.LUT R16, R22, 0x40, RZ, 0xfc, !PT ;  /* 0x0000004016107812 */ /* 0x000fe200078efcff */
[----:B------:R-:W-:Y:S01]  /*13c0*/  IMAD R14, R3, UR52, R14 ;  /* 0x00000034030e7c24 */ /* 0x000fe2000f8e020e */
[----:B------:R-:W-:Y:S01]  /*13d0*/  IADD3 R24, P0, PT, R18, UR56, RZ ;  /* 0x0000003812187c10 */ /* 0x000fe2000ff1e0ff */
[----:B------:R-:W-:Y:S01]  /*13e0*/  USHF.L.U32 UR52, UR8, 0x5, URZ ;  /* 0x0000000508347899 */ /* 0x000fe200080006ff */
[----:B--2---:R-:W-:Y:S01]  /*13f0*/  IMAD.WIDE.U32 R20, R12, UR22, RZ ;  /* 0x000000160c147c25 */ /* 0x004fe2000f8e00ff */
[----:B-----5:R-:W-:Y:S01]  /*1400*/  MOV R18, UR16 ;  /* 0x0000001000127c02 */ /* 0x020fe20008000f00 */
[----:B------:R-:W1:Y:S01]  /*1410*/  LDCU.64 UR8, c[0x0][0x380] ;  /* 0x00007000ff0877ac */ /* 0x000e620008000a00 */
[----:B------:R-:W-:Y:S01]  /*1420*/  IADD3.X R25, PT, PT, R19, UR53, R14, P0, !PT ;  /* 0x0000003513197c10 */ /* 0x000fe200087fe40e */
[----:B------:R-:W-:Y:S01]  /*1430*/  IMAD.U32 R14, RZ, RZ, UR17 ;  /* 0x00000011ff0e7e24 */ /* 0x000fe2000f8e00ff */
[----:B------:R-:W-:Y:S01]  /*1440*/  SEL R15, R20, RZ, P3 ;  /* 0x000000ff140f7207 */ /* 0x000fe20001800000 */
[----:B------:R-:W2:Y:S01]  /*1450*/  LDCU.64 UR16, c[0x0][0x570] ;  /* 0x0000ae00ff1077ac */ /* 0x000ea20008000a00 */
[----:B------:R-:W-:-:S02]  /*1460*/  IMAD R13, R13, UR22, R21 ;  /* 0x000000160d0d7c24 */ /* 0x000fc4000f8e0215 */
[----:B------:R-:W-:Y:S01]  /*1470*/  IADD3 R12, P1, P0, R8, UR59, R15 ;  /* 0x0000003b080c7c10 */ /* 0x000fe2000f83e00f */
[----:B------:R-:W-:Y:S01]  /*1480*/  USHF.L.U32 UR53, UR49, 0x6, URZ ;  /* 0x0000000631357899 */ /* 0x000fe200080006ff */
[----:B------:R-:W-:Y:S01]  /*1490*/  SHF.R.S32.HI R8, RZ, 0x1f, R8 ;  /* 0x0000001fff087819 */ /* 0x000fe20000011408 */
[----:B------:R-:W-:Y:S01]  /*14a0*/  IMAD.WIDE.U32 R18, R18, UR24, R24 ;  /* 0x0000001812127c25 */ /* 0x000fe2000f8e0018 */
[----:B------:R-:W-:-:S03]  /*14b0*/  SEL R13, R13, RZ, P3 ;  /* 0x000000ff0d0d7207 */ /* 0x000fc60001800000 */
[----:B------:R-:W-:Y:S01]  /*14c0*/  IMAD R19, R14, UR24, R19 ;  /* 0x000000180e137c24 */ /* 0x000fe2000f8e0213 */
        /* <DEDUP_REMOVED lines=8> */
[----:B--2---:R-:W-:Y:S02]  /*1550*/  LEA R242, P0, R12, UR16, 0x2 ;  /* 0x000000100cf27c11 */ /* 0x004fe4000f8010ff */
[----:B-1----:R-:W-:-:S02]  /*1560*/  LEA R248, P1, R14, UR8, 0x1 ;  /* 0x000000080ef87c11 */ /* 0x002fc4000f8208ff */
[----:B------:R-:W-:Y:S01]  /*1570*/  LEA.HI.X R243, R12, UR17, R13, 0x2, P0 ;  /* 0x000000110cf37c11 */ /* 0x000fe200080f140d */
[----:B------:R-:W-:Y:S01]  /*1580*/  IMAD.SHL.U32 R13, R2, 0x20, RZ ;  /* 0x00000020020d7824 */ /* 0x000fe200078e00ff */
[----:B------:R-:W-:Y:S02]  /*1590*/  IADD3 R12, P0, PT, R0, 0x20, RZ ;  /* 0x00000020000c7810 */ /* 0x000fe40007f1e0ff */
[----:B------:R-:W-:Y:S02]  /*15a0*/  LEA.HI.X R249, R14, UR9, R7, 0x1, P1 ;  /* 0x000000090ef97c11 */ /* 0x000fe400088f0c07 */
[----:B------:R-:W-:Y:S01]  /*15b0*/  SHF.L.U64.HI R3, R2, 0x5, R3 ;  /* 0x0000000502037819 */ /* 0x000fe20000010203 */
[----:B------:R-:W-:Y:S01]  /*15c0*/  IMAD.X R2, RZ, RZ, RZ, P0 ;  /* 0x000000ffff027224 */ /* 0x000fe200000e06ff */
        /* <DEDUP_REMOVED lines=15> */
.L_x_1186:
[----:B------:R-:W1:Y:S01]  /*16c0*/  LDCU.64 UR12, c[0x0][0x5c0] ;  /* 0x0000b800ff0c77ac */ /* 0x000e620008000a00 */
[----:B------:R-:W-:-:S04]  /*16d0*/  UIADD3 UR8, UPT, UPT, UR39, UR41, URZ ;  /* 0x0000002927087290 */ /* 0x000fc8000fffe0ff */
[----:B-1----:R-:W-:Y:S02]  /*16e0*/  UIMAD.WIDE.U32 UR16, UR8, UR12, URZ ;  /* 0x0000000c081072a5 */ /* 0x002fe4000f8e00ff */
[----:B------:R-:W-:-:S04]  /*16f0*/  UIMAD UR8, UR8, UR13, URZ ;  /* 0x0000000d080872a4 */ /* 0x000fc8000f8e02ff */
[----:B------:R-:W-:-:S06]  /*1700*/  UIADD3 UR8, UPT, UPT, UR17, UR8, URZ ;  /* 0x0000000811087290 */ /* 0x000fcc000fffe0ff */
[----:B------:R-:W-:Y:S02]  /*1710*/  MOV R4, UR8 ;  /* 0x0000000800047c02 */ /* 0x000fe40008000f00 */
.L_x_1187:
        /* <DEDUP_REMOVED lines=13> */
.L_x_1188:
[----:B------:R-:W1:Y:S01]  /*17f0*/  LDCU.64 UR10, c[0x0][0x5c8] ;  /* 0x0000b900ff0a77ac */ /* 0x000e620008000a00 */
[----:B------:R-:W-:-:S04]  /*1800*/  UIADD3 UR39, UPT, UPT, UR39, UR41, URZ ;  /* 0x0000002927277290 */ /* 0x000fc8000fffe0ff */
[----:B-1----:R-:W-:Y:S02]  /*1810*/  UIMAD.WIDE.U32 UR14, UR39, UR10, URZ ;  /* 0x0000000a270e72a5 */ /* 0x002fe4000f8e00ff */
[----:B------:R-:W-:-:S04]  /*1820*/  UIMAD UR39, UR39, UR11, URZ ;  /* 0x0000000b272772a4 */ /* 0x000fc8000f8e02ff */
[----:B------:R-:W-:-:S06]  /*1830*/  UIADD3 UR39, UPT, UPT, UR15, UR39, URZ ;  /* 0x000000270f277290 */ /* 0x000fcc000fffe0ff */
[----:B------:R-:W-:-:S07]  /*1840*/  MOV R3, UR39 ;  /* 0x0000002700037c02 */ /* 0x000fce0008000f00 */
.L_x_1189:
        /* <DEDUP_REMOVED lines=31> */
.L_x_1191:
[----:B------:R-:W-:Y:S05]  /*1a40*/  BSYNC.RECONVERGENT B0 ;  /* 0x0000000000007941 */ /* 0x000fea0003800200 */
.L_x_1190:
        /* <DEDUP_REMOVED lines=19> */
.L_x_1193:
[----:B------:R-:W-:Y:S05]  /*1b80*/  BSYNC.RECONVERGENT B0 ;  /* 0x0000000000007941 */ /* 0x000fea0003800200 */
.L_x_1192:
        /* <DEDUP_REMOVED lines=29> */
.L_x_1195:
[----:B------:R-:W-:Y:S05]  /*1d60*/  BSYNC.RECONVERGENT B0 ;  /* 0x0000000000007941 */ /* 0x000fea0003800200 */
.L_x_1194:
        /* <DEDUP_REMOVED lines=20> */
.L_x_1185:
        /* <DEDUP_REMOVED lines=38> */
.L_x_1198:
[----:B------:R2:W-:Y:S04]  /*2110*/  STS.128 [R15+0x10000], RZ ;  /* 0x010000ff0f007388 */ /* 0x0005e80000000c00 */
[----:B------:R2:W-:Y:S04]  /*2120*/  STS.128 [R15+0x12000], RZ ;  /* 0x012000ff0f007388 */ /* 0x0005e80000000c00 */
[----:B------:R2:W-:Y:S04]  /*2130*/  STS.128 [R15+0x14000], RZ ;  /* 0x014000ff0f007388 */ /* 0x0005e80000000c00 */
[----:B------:R2:W-:Y:S02]  /*2140*/  STS.128 [R15+0x16000], RZ ;  /* 0x016000ff0f007388 */ /* 0x0005e40000000c00 */
.L_x_1199:
[----:B------:R-:W-:Y:S05]  /*2150*/  BSYNC.RECONVERGENT B0 ;  /* 0x0000000000007941 */ /* 0x000fea0003800200 */
.L_x_1197:
        /* <DEDUP_REMOVED lines=37> */
.L_x_1201:
[----:B------:R-:W-:Y:S05]  /*23b0*/  BSYNC.RECONVERGENT B0 ;  /* 0x0000000000007941 */ /* 0x000fea0003800200 */
.L_x_1200:
        /* <DEDUP_REMOVED lines=29> */
.L_x_1203:
[----:B------:R1:W-:Y:S04]  /*2590*/  STS.128 [R240], RZ ;  /* 0x000000fff0007388 */ /* 0x0003e80000000c00 */
[----:B------:R1:W-:Y:S04]  /*25a0*/  STS.128 [R240+0x2000], RZ ;  /* 0x002000fff0007388 */ /* 0x0003e80000000c00 */
[----:B------:R1:W-:Y:S04]  /*25b0*/  STS.128 [R240+0x4000], RZ ;  /* 0x004000fff0007388 */ /* 0x0003e80000000c00 */
[----:B------:R1:W-:Y:S02]  /*25c0*/  STS.128 [R240+0x6000], RZ ;  /* 0x006000fff0007388 */ /* 0x0003e40000000c00 */
.L_x_1204:
[----:B------:R-:W-:Y:S05]  /*25d0*/  BSYNC.RECONVERGENT B0 ;  /* 0x0000000000007941 */ /* 0x000fea0003800200 */
.L_x_1202:
        /* <DEDUP_REMOVED lines=46> */
.L_x_1206:
[----:B------:R-:W-:Y:S05]  /*28c0*/  BSYNC.RECONVERGENT B0 ;  /* 0x0000000000007941 */ /* 0x000fea0003800200 */
.L_x_1205:
        /* <DEDUP_REMOVED lines=48> */
.L_x_1208:
[----:B------:R2:W-:Y:S04]  /*2bd0*/  STS.128 [R15+0x18000], RZ ;  /* 0x018000ff0f007388 */ /* 0x0005e80000000c00 */
[----:B------:R2:W-:Y:S04]  /*2be0*/  STS.128 [R15+0x1a000], RZ ;  /* 0x01a000ff0f007388 */ /* 0x0005e80000000c00 */
[----:B------:R2:W-:Y:S04]  /*2bf0*/  STS.128 [R15+0x1c000], RZ ;  /* 0x01c000ff0f007388 */ /* 0x0005e80000000c00 */
[----:B------:R2:W-:Y:S02]  /*2c00*/  STS.128 [R15+0x1e000], RZ ;  /* 0x01e000ff0f007388 */ /* 0x0005e40000000c00 */
.L_x_1209:
[----:B------:R-:W-:Y:S05]  /*2c10*/  BSYNC.RECONVERGENT B0 ;  /* 0x0000000000007941 */ /* 0x000fea0003800200 */
.L_x_1207:
        /* <DEDUP_REMOVED lines=40> */
.L_x_1211:
[----:B------:R-:W-:Y:S05]  /*2ea0*/  BSYNC.RECONVERGENT B0 ;  /* 0x0000000000007941 */ /* 0x000fea0003800200 */
.L_x_1210:
        /* <DEDUP_REMOVED lines=46> */
.L_x_1213:
[----:B------:R2:W-:Y:S04]  /*3190*/  STS.128 [R15+0x20000], RZ ;  /* 0x020000ff0f007388 */ /* 0x0005e80000000c00 */
[----:B------:R2:W-:Y:S04]  /*31a0*/  STS.128 [R15+0x22000], RZ ;  /* 0x022000ff0f007388 */ /* 0x0005e80000000c00 */
[----:B------:R2:W-:Y:S04]  /*31b0*/  STS.128 [R15+0x24000], RZ ;  /* 0x024000ff0f007388 */ /* 0x0005e80000000c00 */
[----:B------:R2:W-:Y:S02]  /*31c0*/  STS.128 [R15+0x26000], RZ ;  /* 0x026000ff0f007388 */ /* 0x0005e40000000c00 */
.L_x_1214:
[----:B------:R-:W-:Y:S05]  /*31d0*/  BSYNC.RECONVERGENT B0 ;  /* 0x0000000000007941 */ /* 0x000fea0003800200 */
.L_x_1212:
        /* <DEDUP_REMOVED lines=39> */
.L_x_1216:
[----:B------:R-:W-:Y:S05]  /*3450*/  BSYNC.RECONVERGENT B0 ;  /* 0x0000000000007941 */ /* 0x000fea0003800200 */
.L_x_1215:
[----:B------:R-:W1:Y:S01]  /*3460*/  LDCU.64 UR8, c[0x0][0x538] ;  /* 0x0000a700ff0877ac */ /* 0x000e620008000a00 */
[----:B--2---:R-:W-:Y:S01]  /*3470*/  IMAD.U32 R10, RZ, RZ, UR24 ;  /* 0x00000018ff0a7e24 */ /* 0x004fe2000f8e00ff */
[----:B------:R-:W2:Y:S01]  /*3480*/  S2R R221, SR_TID.X ;  /* 0x0000000000dd7919 */ /* 0x000ea20000002100 */
[C---:B-1-34-:R-:W-:Y:S01]  /*3490*/  IMAD.SHL.U32 R15, R5.reuse, 0x2, RZ ;  /* 0x00000002050f7824 */ /* 0x05afe200078e00ff */
[----:B------:R-:W1:Y:S01]  /*34a0*/  LDCU UR14, c[0x0][0x590] ;  /* 0x0000b200ff0e77ac */ /* 0x000e620008000800 */
[----:B------:R-:W-:Y:S01]  /*34b0*/  IMAD.SHL.U32 R232, R5, 0x10, RZ ;  /* 0x0000001005e87824 */ /* 0x000fe200078e00ff */
[----:B------:R-:W0:Y:S01]  /*34c0*/  LDGDEPBAR ;  /* 0x00000000000079af */ /* 0x000e220000000000 */
[----:B------:R-:W3:Y:S01]  /*34d0*/  LDCU UR12, c[0x0][0x50c] ;  /* 0x0000a180ff0c77ac */ /* 0x000ee20008000800 */
[----:B------:R-:W4:Y:S01]  /*34e0*/  LDCU UR13, c[0x0][0x45c] ;  /* 0x00008b80ff0d77ac */ /* 0x000f220008000800 */
[----:B------:R-:W-:-:S04]  /*34f0*/  ISETP.NE.U32.AND P1, PT, RZ, UR8, PT ;  /* 0x00000008ff007c0c */ /* 0x000fc8000bf25070 */
[----:B------:R-:W-:-:S13]  /*3500*/  ISETP.NE.AND.EX P1, PT, RZ, UR9, PT, P1 ;  /* 0x00000009ff007c0c */ /* 0x000fda000bf25310 */
[----:B------:R-:W1:Y:S01]  /*3510*/  @P1 LDC.64 R2, c[0x0][0x540] ;  /* 0x00015000ff021b82 */ /* 0x000e620000000a00 */
[----:B------:R-:W-:-:S07]  /*3520*/  @P1 IMAD.MOV.U32 R11, RZ, RZ, RZ ;  /* 0x000000ffff0b1224 */ /* 0x000fce00078e00ff */
[----:B------:R-:W3:Y:S01]  /*3530*/  @P1 LDC R12, c[0x0][0x458] ;  /* 0x00011600ff0c1b82 */ /* 0x000ee20000000800 */
[----:B-1----:R-:W-:-:S04]  /*3540*/  @P1 IMAD.WIDE.U32 R10, R2, UR25, R10 ;  /* 0x00000019020a1c25 */ /* 0x002fc8000f8e000a */
[----:B------:R-:W-:Y:S01]  /*3550*/  @P1 IMAD R3, R3, UR25, R11 ;  /* 0x0000001903031c24 */ /* 0x000fe2000f8e020b */
[C---:B------:R-:W-:Y:S01]  /*3560*/  @P1 LEA R2, P0, R10.reuse, UR8, 0x2 ;  /* 0x000000080a021c11 */ /* 0x040fe2000f8010ff */
[----:B--2---:R-:W-:Y:S01]  /*3570*/  IMAD.SHL.U32 R217, R221, 0x40, RZ ;  /* 0x00000040ddd97824 */ /* 0x004fe200078e00ff */
[----:B------:R-:W-:Y:S01]  /*3580*/  LOP3.LUT R9, R15, 0x6, RZ, 0xc0, !PT ;  /* 0x000000060f097812 */ /* 0x000fe200078ec0ff */
[----:B---3--:R-:W1:Y:S01]  /*3590*/  @P1 MUFU.RCP R12, R12 ;  /* 0x0000000c000c1308 */ /* 0x008e620000001000 */
[----:B------:R-:W-:Y:S01]  /*35a0*/  @P1 LEA.HI.X R3, R10, UR9, R3, 0x2, P0 ;  /* 0x000000090a031c11 */ /* 0x000fe200080f1403 */
[----:B------:R-:W-:Y:S01]  /*35b0*/  IMAD.SHL.U32 R10, R5, 0x20, RZ ;  /* 0x00000020050a7824 */ /* 0x000fe200078e00ff */
[----:B------:R-:W-:Y:S01]  /*35c0*/  LOP3.LUT R8, R9, 0xe0, R8, 0xf8, !PT ;  /* 0x000000e009087812 */ /* 0x000fe200078ef808 */
[----:B------:R-:W-:Y:S01]  /*35d0*/  IMAD.SHL.U32 R218, R221, 0x20, RZ ;  /* 0x00000020ddda7824 */ /* 0x000fe200078e00ff */
[----:B------:R-:W-:Y:S01]  /*35e0*/  LOP3.LUT R15, R15, 0x20, RZ, 0xc0, !PT ;  /* 0x000000200f0f7812 */ /* 0x000fe200078ec0ff */
[----:B------:R-:W-:Y:S01]  /*35f0*/  IMAD.SHL.U32 R220, R221, 0x8, RZ ;  /* 0x00000008dddc7824 */ /* 0x000fe200078e00ff */
[----:B------:R2:W1:Y:S01]  /*3600*/  @P1 LDG.E R3, desc[UR36][R2.64] ;  /* 0x0000002402031981 */ /* 0x000462000c1e1900 */
[----:B------:R-:W-:Y:S01]  /*3610*/  IMAD.SHL.U32 R9, R5, 0x40, RZ ;  /* 0x0000004005097824 */ /* 0x000fe200078e00ff */
[----:B------:R-:W-:Y:S01]  /*3620*/  LOP3.LUT R11, R10, 0x200, RZ, 0xc0, !PT ;  /* 0x000002000a0b7812 */ /* 0x000fe200078ec0ff */
[----:B------:R-:W-:Y:S01]  /*3630*/  IMAD.MOV.U32 R228, RZ, RZ, 0x40 ;  /* 0x00000040ffe47424 */ /* 0x000fe200078e00ff */
[----:B------:R-:W-:Y:S01]  /*3640*/  LOP3.LUT P5, R6, R221, 0x2, RZ, 0xc0, !PT ;  /* 0x00000002dd067812 */ /* 0x000fe200078ac0ff */
[----:B------:R-:W-:Y:S01]  /*3650*/  IMAD.MOV.U32 R229, RZ, RZ, 0x20 ;  /* 0x00000020ffe57424 */ /* 0x000fe200078e00ff */
[----:B------:R-:W-:Y:S01]  /*3660*/  LOP3.LUT R14, R15, 0x18, R0, 0xf8, !PT ;  /* 0x000000180f0e7812 */ /* 0x000fe200078ef800 */
[----:B------:R-:W-:Y:S01]  /*3670*/  IMAD.MOV.U32 R225, RZ, RZ, 0x20 ;  /* 0x00000020ffe17424 */ /* 0x000fe200078e00ff */
[----:B------:R-:W-:Y:S01]  /*3680*/  LOP3.LUT R232, R11, 0x3800, R232, 0xf8, !PT ;  /* 0x000038000be87812 */ /* 0x000fe200078ef8e8 */
[----:B------:R-:W-:Y:S01]  /*3690*/  IMAD.MOV.U32 R219, RZ, RZ, 0x40 ;  /* 0x00000040ffdb7424 */ /* 0x000fe200078e00ff */
[----:B------:R-:W-:Y:S01]  /*36a0*/  LOP3.LUT P4, R0, R221, 0x4, RZ, 0xc0, !PT ;  /* 0x00000004dd007812 */ /* 0x000fe2000788c0ff */
[----:B------:R-:W-:Y:S01]  /*36b0*/  IMAD.MOV.U32 R251, RZ, RZ, 0x3f ;  /* 0x0000003ffffb7424 */ /* 0x000fe200078e00ff */
[C---:B------:R-:W-:Y:S01]  /*36c0*/  LOP3.LUT R11, R9.reuse, 0x1c0, RZ, 0xc0, !PT ;  /* 0x000001c0090b7812 */ /* 0x040fe200078ec0ff */
[----:B------:R-:W-:Y:S01]  /*36d0*/  IMAD.MOV.U32 R245, RZ, RZ, 0x37 ;  /* 0x00000037fff57424 */ /* 0x000fe200078e00ff */
[----:B------:R-:W-:Y:S01]  /*36e0*/  ISETP.NE.AND P0, PT, R6, RZ, PT ;  /* 0x000000ff0600720c */ /* 0x000fe20003f05270 */
[----:B------:R-:W-:Y:S01]  /*36f0*/  IMAD.MOV.U32 R6, RZ, RZ, RZ ;  /* 0x000000ffff067224 */ /* 0x000fe200078e00ff */
[----:B------:R-:W-:Y:S01]  /*3700*/  LOP3.LUT R13, R9, 0x200, RZ, 0xc0, !PT ;  /* 0x00000200090d7812 */ /* 0x000fe200078ec0ff */
[----:B------:R-:W-:Y:S01]  /*3710*/  IMAD.MOV.U32 R250, RZ, RZ, 0x4 ;  /* 0x00000004fffa7424 */ /* 0x000fe200078e00ff */
[----:B------:R-:W-:-:S02]  /*3720*/  ISETP.NE.AND P3, PT, R0, RZ, PT ;  /* 0x000000ff0000720c */ /* 0x000fc40003f65270 */
[----:B------:R-:W-:Y:S02]  /*3730*/  CS2R R190, SRZ ;  /* 0x0000000000be7805 */ /* 0x000fe4000001ff00 */
[----:B------:R-:W-:Y:S02]  /*3740*/  SHF.R.U32.HI R0, RZ, 0x2, R221 ;  /* 0x00000002ff007819 */ /* 0x000fe400000116dd */
[----:B------:R-:W-:Y:S02]  /*3750*/  CS2R R188, SRZ ;  /* 0x0000000000bc7805 */ /* 0x000fe4000001ff00 */
[----:B------:R-:W-:Y:S02]  /*3760*/  LOP3.LUT R10, R13, 0xc00, R10, 0xf8, !PT ;  /* 0x00000c000d0a7812 */ /* 0x000fe400078ef80a */
[----:B------:R-:W-:Y:S02]  /*3770*/  CS2R R194, SRZ ;  /* 0x0000000000c27805 */ /* 0x000fe4000001ff00 */
[----:B------:R-:W-:-:S02]  /*3780*/  SEL R227, R225, 0xffffffe0, !P5 ;  /* 0xffffffe0e1e37807 */ /* 0x000fc40006800000 */
[----:B------:R-:W-:Y:S02]  /*3790*/  CS2R R192, SRZ ;  /* 0x0000000000c07805 */ /* 0x000fe4000001ff00 */
[C---:B--2---:R-:W-:Y:S02]  /*37a0*/  LOP3.LUT R2, R221.reuse, 0x8, RZ, 0xc0, !PT ;  /* 0x00000008dd027812 */ /* 0x044fe400078ec0ff */
[----:B------:R-:W-:Y:S02]  /*37b0*/  CS2R R186, SRZ ;  /* 0x0000000000ba7805 */ /* 0x000fe4000001ff00 */
[----:B------:R-:W-:Y:S02]  /*37c0*/  CS2R R184, SRZ ;  /* 0x0000000000b87805 */ /* 0x000fe4000001ff00 */
[----:B------:R-:W-:Y:S02]  /*37d0*/  CS2R R182, SRZ ;  /* 0x0000000000b67805 */ /* 0x000fe4000001ff00 */
[----:B------:R-:W-:Y:S01]  /*37e0*/  ISETP.NE.AND P6, PT, R2, RZ, PT ;  /* 0x000000ff0200720c */ /* 0x000fe20003fc5270 */
[----:B------:R-:W-:Y:S01]  /*37f0*/  IMAD.SHL.U32 R2, R221, 0x2, RZ ;  /* 0x00000002dd027824 */ /* 0x000fe200078e00ff */
[----:B------:R-:W-:-:S02]  /*3800*/  CS2R R180, SRZ ;  /* 0x0000000000b47805 */ /* 0x000fc4000001ff00 */
[----:B------:R-:W-:Y:S02]  /*3810*/  CS2R R174, SRZ ;  /* 0x0000000000ae7805 */ /* 0x000fe4000001ff00 */
[----:B------:R-:W-:Y:S02]  /*3820*/  CS2R R172, SRZ ;  /* 0x0000000000ac7805 */ /* 0x000fe4000001ff00 */
[----:B------:R-:W-:Y:S02]  /*3830*/  CS2R R178, SRZ ;  /* 0x0000000000b27805 */ /* 0x000fe4000001ff00 */
[----:B------:R-:W-:Y:S02]  /*3840*/  LOP3.LUT R15, R2, 0x38, RZ, 0xc0, !PT ;  /* 0x00000038020f7812 */ /* 0x000fe400078ec0ff */
        /* <DEDUP_REMOVED lines=53> */
[----:B------:R-:W-:Y:S01]  /*3ba0*/  SHF.R.U32.HI R252, RZ, 0x2, R221 ;  /* 0x00000002fffc7819 */ /* 0x000fe200000116dd */
[----:B------:R-:W2:Y:S01]  /*3bb0*/  LDCU UR8, c[0x0][0x440] ;  /* 0x00008800ff0877ac */ /* 0x000ea20008000800 */
[----:B------:R-:W-:Y:S02]  /*3bc0*/  SEL R226, R219, 0xffffffc0, !P4 ;  /* 0xffffffc0dbe27807 */ /* 0x000fe40006000000 */
[----:B------:R-:W-:Y:S01]  /*3bd0*/  SEL R225, R225, 0xffffffe0, !P0 ;  /* 0xffffffe0e1e17807 */ /* 0x000fe20004000000 */
[----:B------:R-:W3:Y:S01]  /*3be0*/  LDCU UR9, c[0x0][0x3e0] ;  /* 0x00007c00ff0977ac */ /* 0x000ee20008000800 */
[----:B------:R-:W-:-:S02]  /*3bf0*/  USHF.L.U32 UR14, UR14, 0x6, URZ ;  /* 0x000000060e0e7899 */ /* 0x000fc400080006ff */
[----:B------:R-:W-:Y:S02]  /*3c00*/  UIADD3 UR48, UPT, UPT, UR48, 0x40, -UR38 ;  /* 0x0000004030307890 */ /* 0x000fe4000fffe826 */
[----:B------:R-:W-:Y:S01]  /*3c10*/  USHF.L.U32 UR49, UR49, 0x3, URZ ;  /* 0x0000000331317899 */ /* 0x000fe200080006ff */
[----:B-1----:R-:W-:Y:S01]  /*3c20*/  @P1 FMUL.FTZ R6, R3, R12 ;  /* 0x0000000c03061220 */ /* 0x002fe20000410000 */
[----:B------:R-:W-:Y:S02]  /*3c30*/  LOP3.LUT R12, R11, 0x38, R4, 0xf8, !PT ;  /* 0x000000380b0c7812 */ /* 0x000fe400078ef804 */
[----:B------:R-:W-:Y:S02]  /*3c40*/  LOP3.LUT R3, R14, 0x1c0, R9, 0xf8, !PT ;  /* 0x000001c00e037812 */ /* 0x000fe400078ef809 */
[----:B------:R-:W-:Y:S02]  /*3c50*/  LOP3.LUT R13, R12, 0x8, R7, 0x78, !PT ;  /* 0x000000080c0d7812 */ /* 0x000fe400078e7807 */
[----:B------:R-:W-:-:S02]  /*3c60*/  LOP3.LUT R7, R15, 0x20, R0, 0x78, !PT ;  /* 0x000000200f077812 */ /* 0x000fc400078e7800 */
[----:B------:R-:W-:Y:S02]  /*3c70*/  LOP3.LUT R0, R3, 0x38, R4, 0x78, !PT ;  /* 0x0000003803007812 */ /* 0x000fe400078e7804 */
[----:B------:R-:W-:Y:S02]  /*3c80*/  LOP3.LUT R3, R217, 0x1c0, RZ, 0xc0, !PT ;  /* 0x000001c0d9037812 */ /* 0x000fe400078ec0ff */
[----:B------:R-:W-:Y:S01]  /*3c90*/  LOP3.LUT R11, R12, 0x8, R5, 0x78, !PT ;  /* 0x000000080c0b7812 */ /* 0x000fe200078e7805 */
[----:B------:R-:W-:Y:S01]  /*3ca0*/  IMAD.SHL.U32 R12, R221, 0x10, RZ ;  /* 0x00000010dd0c7824 */ /* 0x000fe200078e00ff */
[----:B------:R-:W-:Y:S02]  /*3cb0*/  R2P PR, R5, 0x6 ;  /* 0x0000000605007804 */ /* 0x000fe40000000000 */
[----:B------:R-:W-:Y:S02]  /*3cc0*/  LOP3.LUT R5, R218, 0x200, RZ, 0xc0, !PT ;  /* 0x00000200da057812 */ /* 0x000fe400078ec0ff */
[----:B------:R-:W-:Y:S01]  /*3cd0*/  LOP3.LUT R216, R3, 0x38, R220, 0xf8, !PT ;  /* 0x0000003803d87812 */ /* 0x000fe200078ef8dc */
[----:B------:R-:W-:Y:S01]  /*3ce0*/  IMAD.U32 R3, RZ, RZ, UR40 ;  /* 0x00000028ff037e24 */ /* 0x000fe2000f8e00ff */
[----:B------:R-:W-:-:S02]  /*3cf0*/  LOP3.LUT R4, R10, R13, RZ, 0xfc, !PT ;  /* 0x0000000d0a047212 */ /* 0x000fc400078efcff */
[----:B------:R-:W-:Y:S01]  /*3d00*/  LOP3.LUT R232, R232, R11, RZ, 0xfc, !PT ;  /* 0x0000000be8e87212 */ /* 0x000fe200078efcff */
[----:B------:R-:W-:Y:S01]  /*3d10*/  IMAD.U32 R244, R3, 0x40, R8 ;  /* 0x0000004003f47824 */ /* 0x000fe200078e0008 */
[----:B------:R-:W-:Y:S01]  /*3d20*/  LOP3.LUT R10, R5, 0x3800, R12, 0xf8, !PT ;  /* 0x00003800050a7812 */ /* 0x000fe200078ef80c */
[----:B------:R-:W-:Y:S01]  /*3d30*/  VIADD R8, R8, UR31 ;  /* 0x0000001f08087c36 */ /* 0x000fe20008000000 */
[----:B------:R-:W-:Y:S02]  /*3d40*/  LOP3.LUT R5, R217, 0x200, RZ, 0xc0, !PT ;  /* 0x00000200d9057812 */ /* 0x000fe400078ec0ff */
[--C-:B------:R-:W-:Y:S01]  /*3d50*/  SHF.R.U32.HI R11, RZ, 0x1, R221.reuse ;  /* 0x00000001ff0b7819 */ /* 0x100fe200000116dd */
[----:B------:R-:W-:Y:S01]  /*3d60*/  VIADD R19, R8, 0x1 ;  /* 0x0000000108137836 */ /* 0x000fe20000000000 */
[----:B------:R-:W-:Y:S01]  /*3d70*/  LOP3.LUT R241, R216, 0x8, R221, 0x78, !PT ;  /* 0x00000008d8f17812 */ /* 0x000fe200078e78dd */
[----:B------:R-:W-:Y:S01]  /*3d80*/  VIADD R17, R8, 0x8 ;  /* 0x0000000808117836 */ /* 0x000fe20000000000 */
[----:B------:R-:W-:Y:S01]  /*3d90*/  LOP3.LUT R0, R0, 0x200, R9, 0xf8, !PT ;  /* 0x0000020000007812 */ /* 0x000fe200078ef809 */
[----:B------:R-:W-:Y:S01]  /*3da0*/  VIADD R15, R8, 0x9 ;  /* 0x00000009080f7836 */ /* 0x000fe20000000000 */
[----:B------:R-:W-:Y:S01]  /*3db0*/  LOP3.LUT R9, R218, 0xc00, RZ, 0xc0, !PT ;  /* 0x00000c00da097812 */ /* 0x000fe200078ec0ff */
[----:B------:R-:W-:Y:S01]  /*3dc0*/  VIADD R13, R8, 0x10 ;  /* 0x00000010080d7836 */ /* 0x000fe20000000000 */
[----:B------:R-:W-:-:S02]  /*3dd0*/  LOP3.LUT R3, R5, 0xc00, R218, 0xf8, !PT ;  /* 0x00000c0005037812 */ /* 0x000fc400078ef8da */
[----:B------:R-:W-:Y:S01]  /*3de0*/  LOP3.LUT R224, R216, 0x8, R11, 0x78, !PT ;  /* 0x00000008d8e07812 */ /* 0x000fe200078e780b */
[----:B------:R-:W-:Y:S01]  /*3df0*/  VIADD R11, R8, 0x11 ;  /* 0x00000011080b7836 */ /* 0x000fe20000000000 */
[----:B------:R-:W-:Y:S02]  /*3e00*/  LOP3.LUT R241, R10, R241, RZ, 0xfc, !PT ;  /* 0x000000f10af17212 */ /* 0x000fe400078efcff */
[----:B------:R-:W-:Y:S02]  /*3e10*/  LOP3.LUT R5, R5, 0x400, R218, 0xf8, !PT ;  /* 0x0000040005057812 */ /* 0x000fe400078ef8da */
[----:B------:R-:W-:Y:S02]  /*3e20*/  LOP3.LUT R7, R7, 0x1c0, R12, 0xf8, !PT ;  /* 0x000001c007077812 */ /* 0x000fe400078ef80c */
[----:B------:R-:W-:Y:S01]  /*3e30*/  LOP3.LUT R10, R9, 0x6, R2, 0xf8, !PT ;  /* 0x00000006090a7812 */ /* 0x000fe200078ef802 */
[----:B------:R-:W-:Y:S01]  /*3e40*/  VIADD R9, R8, 0x18 ;  /* 0x0000001808097836 */ /* 0x000fe20000000000 */
[----:B------:R-:W-:-:S02]  /*3e50*/  LOP3.LUT R3, R3, R224, RZ, 0xfc, !PT ;  /* 0x000000e003037212 */ /* 0x000fc400078efcff */
[----:B------:R-:W-:Y:S02]  /*3e60*/  LOP3.LUT R224, R5, R224, RZ, 0xfc, !PT ;  /* 0x000000e005e07212 */ /* 0x000fe400078efcff */
[----:B------:R-:W-:Y:S02]  /*3e70*/  LOP3.LUT R5, R10, R7, RZ, 0xfc, !PT ;  /* 0x000000070a057212 */ /* 0x000fe400078efcff */
[----:B------:R-:W-:Y:S02]  /*3e80*/  I2FP.F32.S32 R19, R19 ;  /* 0x0000001300137245 */ /* 0x000fe40000201400 */
[----:B------:R-:W-:Y:S01]  /*3e90*/  I2FP.F32.S32 R17, R17 ;  /* 0x0000001100117245 */ /* 0x000fe20000201400 */
[----:B------:R1:W-:Y:S01]  /*3ea0*/  STL [R1+0x24], R5 ;  /* 0x0000240501007387 */ /* 0x0003e20000100800 */
[----:B------:R-:W-:Y:S01]  /*3eb0*/  I2FP.F32.S32 R15, R15 ;  /* 0x0000000f000f7245 */ /* 0x000fe20000201400 */
[----:B------:R-:W-:Y:S01]  /*3ec0*/  FMUL.FTZ R12, R19, R6 ;  /* 0x00000006130c7220 */ /* 0x000fe20000410000 */
[----:B------:R-:W-:Y:S01]  /*3ed0*/  I2FP.F32.S32 R7, R8 ;  /* 0x0000000800077245 */ /* 0x000fe20000201400 */
[----:B------:R-:W-:Y:S01]  /*3ee0*/  FMUL.FTZ R10, R17, R6 ;  /* 0x00000006110a7220 */ /* 0x000fe20000410000 */
[----:B------:R-:W-:-:S02]  /*3ef0*/  I2FP.F32.S32 R13, R13 ;  /* 0x0000000d000d7245 */ /* 0x000fc40000201400 */
[----:B------:R-:W-:Y:S01]  /*3f00*/  I2FP.F32.S32 R11, R11 ;  /* 0x0000000b000b7245 */ /* 0x000fe20000201400 */
[----:B------:R4:W-:Y:S01]  /*3f10*/  STL [R1+0x18], R12 ;  /* 0x0000180c01007387 */ /* 0x0009e20000100800 */
[----:B------:R-:W-:Y:S01]  /*3f20*/  I2FP.F32.S32 R9, R9 ;  /* 0x0000000900097245 */ /* 0x000fe20000201400 */
[----:B------:R-:W-:Y:S01]  /*3f30*/  FMUL.FTZ R7, R7, R6 ;  /* 0x0000000607077220 */ /* 0x000fe20000410000 */
[----:B------:R-:W-:Y:S01]  /*3f40*/  SEL R228, R228, 0xffffffc0, !P2 ;  /* 0xffffffc0e4e47807 */ /* 0x000fe20005000000 */
[----:B------:R2:W-:Y:S01]  /*3f50*/  STL [R1+0x14], R10 ;  /* 0x0000140a01007387 */ /* 0x0005e20000100800 */
[----:B------:R-:W-:Y:S02]  /*3f60*/  LEA R232, R232, UR35, 0x1 ;  /* 0x00000023e8e87c11 */ /* 0x000fe4000f8e08ff */
[----:B------:R-:W-:Y:S02]  /*3f70*/  LEA R0, R0, UR35, 0x1 ;  /* 0x0000002300007c11 */ /* 0x000fe4000f8e08ff */
[----:B------:R-:W-:Y:S01]  /*3f80*/  LEA R4, R4, UR35, 0x1 ;  /* 0x0000002304047c11 */ /* 0x000fe2000f8e08ff */
[----:B------:R-:W-:Y:S01]  /*3f90*/  IMAD.IADD R222, R228, 0x1, R232 ;  /* 0x00000001e4de7824 */ /* 0x000fe200078e02e8 */
[----:B------:R-:W-:Y:S01]  /*3fa0*/  SEL R229, R229, 0xffffffe0, !P1 ;  /* 0xffffffe0e5e57807 */ /* 0x000fe20004800000 */
[----:B------:R-:W-:Y:S01]  /*3fb0*/  VIADD R230, R0, UR16 ;  /* 0x0000001000e67c36 */ /* 0x000fe20008000000 */
[----:B------:R-:W-:Y:S01]  /*3fc0*/  LOP3.LUT P5, RZ, R221, 0x8, RZ, 0xc0, !PT ;  /* 0x00000008ddff7812 */ /* 0x000fe200078ac0ff */
[----:B------:R-:W-:-:S02]  /*3fd0*/  VIADD R231, R4, UR16 ;  /* 0x0000001004e77c36 */ /* 0x000fc40008000000 */
[----:B------:R-:W-:Y:S02]  /*3fe0*/  IMAD.IADD R223, R229, 0x1, R232 ;  /* 0x00000001e5df7824 */ /* 0x000fe400078e02e8 */
[----:B-1----:R-:W-:Y:S02]  /*3ff0*/  VIADD R5, R8, 0x19 ;  /* 0x0000001908057836 */ /* 0x002fe40000000000 */
[-C--:B------:R-:W-:Y:S01]  /*4000*/  FMUL.FTZ R8, R15, R6.reuse ;  /* 0x000000060f087220 */ /* 0x080fe20000410000 */
[----:B------:R-:W-:Y:S02]  /*4010*/  IMAD.IADD R0, R229, 0x1, R222 ;  /* 0x00000001e5007824 */ /* 0x000fe400078e02de */
[----:B------:R-:W-:Y:S02]  /*4020*/  I2FP.F32.S32 R5, R5 ;  /* 0x0000000500057245 */ /* 0x000fe40000201400 */
[----:B------:R1:W-:Y:S01]  /*4030*/  STL [R1+0x10], R8 ;  /* 0x0000100801007387 */ /* 0x0003e20000100800 */
[----:B----4-:R-:W-:-:S02]  /*4040*/  FMUL.FTZ R12, R13, R6 ;  /* 0x000000060d0c7220 */ /* 0x010fc40000410000 */
[-C--:B------:R-:W-:Y:S01]  /*4050*/  FMUL.FTZ R5, R5, R6.reuse ;  /* 0x0000000605057220 */ /* 0x080fe20000410000 */
[-C--:B--2---:R-:W-:Y:S02]  /*4060*/  FMUL.FTZ R10, R11, R6.reuse ;  /* 0x000000060b0a7220 */ /* 0x084fe40000410000 */
[----:B------:R-:W-:Y:S04]  /*4070*/  STL [R1+0xc], R12 ;  /* 0x00000c0c01007387 */ /* 0x000fe80000100800 */
[----:B------:R-:W-:Y:S01]  /*4080*/  STL [R1+0x8], R10 ;  /* 0x0000080a01007387 */ /* 0x000fe20000100800 */
[----:B-1----:R-:W-:Y:S01]  /*4090*/  FMUL.FTZ R8, R9, R6 ;  /* 0x0000000609087220 */ /* 0x002fe20000410000 */
[----:B------:R-:W-:-:S04]  /*40a0*/  IMAD.U32 R6, RZ, RZ, UR44 ;  /* 0x0000002cff067e24 */ /* 0x000fc8000f8e00ff */
[----:B------:R-:W-:Y:S04]  /*40b0*/  STL [R1+0x4], R8 ;  /* 0x0000040801007387 */ /* 0x000fe80000100800 */
[----:B------:R1:W-:Y:S04]  /*40c0*/  STL [R1+0x1c], R7 ;  /* 0x00001c0701007387 */ /* 0x0003e80000100800 */
[----:B------:R2:W-:Y:S04]  /*40d0*/  STL [R1], R5 ;  /* 0x0000000501007387 */ /* 0x0005e80000100800 */
[----:B------:R-:W-:Y:S01]  /*40e0*/  STL [R1+0x28], R240 ;  /* 0x000028f001007387 */ /* 0x000fe20000100800 */
[----:B-1----:R-:W-:Y:S01]  /*40f0*/  IMAD.MOV.U32 R7, RZ, RZ, 0x10 ;  /* 0x00000010ff077424 */ /* 0x002fe200078e00ff */
[----:B--2---:R-:W-:-:S05]  /*4100*/  IADD3 R5, PT, PT, R6, UR38, R239 ;  /* 0x0000002606057c10 */ /* 0x004fca000fffe0ef */
[----:B------:R-:W-:-:S05]  /*4110*/  VIADD R5, R5, -UR46 ;  /* 0x8000002e05057c36 */ /* 0x000fca0008000000 */
[----:B------:R1:W-:Y:S02]  /*4120*/  STL [R1+0x2c], R5 ;  /* 0x00002c0501007387 */ /* 0x0003e40000100800 */
[----:B-1----:R-:W-:-:S05]  /*4130*/  SEL R5, R7, 0xfffffff0, !P4 ;  /* 0xfffffff007057807 */ /* 0x002fca0006000000 */
[----:B---3--:R1:W-:Y:S02]  /*4140*/  STL [R1+0x20], R5 ;  /* 0x0000200501007387 */ /* 0x0083e40000100800 */
.L_x_1219:
[----:B------:R-:W0:Y:S01]  /*4150*/  LDGDEPBAR ;  /* 0x00000000000079af */ /* 0x000e220000000000 */
[C---:B------:R-:W-:Y:S01]  /*4160*/  IADD3 R117, PT, PT, R231.reuse, R229, RZ ;  /* 0x000000e5e7757210 */ /* 0x040fe20007ffe0ff */
[----:B------:R-:W-:Y:S01]  /*4170*/  UIADD3 UR44, UPT, UPT, UR44, -0x40, URZ ;  /* 0xffffffc02c2c7890 */ /* 0x000fe2000fffe0ff */
[----:B------:R-:W-:Y:S02]  /*4180*/  IADD3 R118, PT, PT, R231, R228, RZ ;  /* 0x000000e4e7767210 */ /* 0x000fe40007ffe0ff */
[----:B------:R-:W2:Y:S01]  /*4190*/  LDL R131, [R1+0x2c] ;  /* 0x00002c0001837983 */ /* 0x000ea20000100800 */
[----:B------:R-:W-:Y:S01]  /*41a0*/  USHF.L.U32 UR15, UR40, 0x6, URZ ;  /* 0x00000006280f7899 */ /* 0x000fe200080006ff */
[C---:B-----5:R-:W-:Y:S01]  /*41b0*/  FMUL.FTZ R199, R238.reuse, 1.4426950216293334961 ;  /* 0x3fb8aa3beec77820 */ /* 0x060fe20000410000 */
[----:B------:R-:W-:Y:S02]  /*41c0*/  IADD3 R116, PT, PT, R229, R118, RZ ;  /* 0x00000076e5747210 */ /* 0x000fe40007ffe0ff */
[----:B------:R-:W3:Y:S01]  /*41d0*/  LDL R203, [R1+0x1c] ;  /* 0x00001c0001cb7983 */ /* 0x000ee20000100800 */
[----:B------:R-:W-:Y:S01]  /*41e0*/  UISETP.GE.AND UP0, UPT, UR44, UR48, UPT ;  /* 0x000000302c00728c */ /* 0x000fe2000bf06270 */
[----:B------:R-:W-:Y:S01]  /*41f0*/  FSETP.NEU.FTZ.AND P2, PT, R238, -INF , PT ;  /* 0xff800000ee00780b */ /* 0x000fe20003f5d000 */
[----:B------:R-:W-:Y:S02]  /*4200*/  UIADD3 UR15, UPT, UPT, UR15, 0x40, URZ ;  /* 0x000000400f0f7890 */ /* 0x000fe4000fffe0ff */
[----:B------:R-:W4:Y:S01]  /*4210*/  LDL R202, [R1+0x18] ;  /* 0x0000180001ca7983 */ /* 0x000f220000100800 */
[----:B------:R-:W-:Y:S01]  /*4220*/  FMUL.FTZ R200, R237, 1.4426950216293334961 ;  /* 0x3fb8aa3bedc87820 */ /* 0x000fe20000410000 */
[----:B------:R-:W-:Y:S01]  /*4230*/  FSEL R199, R199, RZ, P2 ;  /* 0x000000ffc7c77208 */ /* 0x000fe20001000000 */
[----:B------:R-:W-:Y:S02]  /*4240*/  UISETP.LT.AND UP0, UPT, UR15, UR38, UP0 ;  /* 0x000000260f00728c */ /* 0x000fe40008701270 */
[----:B------:R-:W4:Y:S01]  /*4250*/  LDL R205, [R1+0x14] ;  /* 0x0000140001cd7983 */ /* 0x000f220000100800 */
[----:B------:R-:W-:Y:S01]  /*4260*/  FSETP.NEU.FTZ.AND P1, PT, R237, -INF , PT ;  /* 0xff800000ed00780b */ /* 0x000fe20003f3d000 */
[----:B------:R-:W-:Y:S02]  /*4270*/  UIADD3 UR45, UPT, UPT, UR45, -0x1, URZ ;  /* 0xffffffff2d2d7890 */ /* 0x000fe4000fffe0ff */
[----:B------:R-:W-:Y:S02]  /*4280*/  PLOP3.LUT P0, PT, PT, PT, UP0, 0x80, 0x8 ;  /* 0x000000000008781c */ /* 0x000fe40003f0f008 */
[----:B------:R-:W-:Y:S01]  /*4290*/  UISETP.GT.AND UP0, UPT, UR45, UR47, UPT ;  /* 0x0000002f2d00728c */ /* 0x000fe2000bf04270 */
[----:B------:R-:W-:Y:S10]  /*42a0*/  FSEL R200, R200, RZ, P1 ;  /* 0x000000ffc8c87208 */ /* 0x000ff40000800000 */
[C---:B------:R-:W-:Y:S02]  /*42b0*/  @!P0 IADD3 R130, PT, PT, R244.reuse, 0x1, RZ ;  /* 0x00000001f4828810 */ /* 0x040fe40007ffe0ff */
[C---:B------:R-:W-:Y:S02]  /*42c0*/  @!P0 IADD3 R196, PT, PT, R244.reuse, 0x8, RZ ;  /* 0x00000008f4c48810 */ /* 0x040fe40007ffe0ff */
[C---:B------:R-:W-:Y:S02]  /*42d0*/  @!P0 IADD3 R198, PT, PT, R244.reuse, 0x9, RZ ;  /* 0x00000009f4c68810 */ /* 0x040fe40007ffe0ff */
[----:B------:R-:W-:Y:S01]  /*42e0*/  @!P0 IADD3 R208, PT, PT, R244, 0x10, RZ ;  /* 0x00000010f4d08810 */ /* 0x000fe20007ffe0ff */
        /* <DEDUP_REMOVED lines=37> */
[----:B------:R-:W2:Y:S02]  /*4540*/  LDSM.16.M88.4 R96, [R222+0x1a000] ;  /* 0x01a00000de60783b */ /* 0x000ea40000000200 */
        /* <DEDUP_REMOVED lines=10> */
[C---:B------:R-:W-:Y:S08]  /*45f0*/  HMMA.16816.F32.BF16 R12, R108.reuse, R88, R12 ;  /* 0x000000586c0c723c */ /* 0x040ff0000004180c */
[----:B------:R-:W-:Y:S01]  /*4600*/  HMMA.16816.F32.BF16 R16, R108, R90, R16 ;  /* 0x0000005a6c10723c */ /* 0x000fe20000041810 */
[----:B------:R-:W4:Y:S05]  /*4610*/  LDSM.16.M88.4 R88, [R0+0x1a800] ;  /* 0x01a800000058783b */ /* 0x000f2a0000000200 */
[----:B------:R-:W4:Y:S01]  /*4620*/  LDSM.16.M88.4 R108, [R231+0x4000] ;  /* 0x00400000e76c783b */ /* 0x000f220000000200 */
[C---:B--2---:R-:W-:Y:S01]  /*4630*/  @!P0 VIADDMNMX R201, R131.reuse, -R251, UR38, PT ;  /* 0x0000002683c98e46 */ /* 0x044fe2000b8009fb */
[C---:B------:R-:W-:Y:S05]  /*4640*/  HMMA.16816.F32.BF16 R4, R92.reuse, R96, R4 ;  /* 0x000000605c04723c */ /* 0x040fea0000041804 */
[----:B------:R-:W-:Y:S02]  /*4650*/  @!P0 VIADDMNMX R197, R131, -R245, UR38, PT ;  /* 0x0000002683c58e46 */ /* 0x000fe4000b8009f5 */
[C---:B------:R-:W-:Y:S01]  /*4660*/  @!P0 ISETP.GE.AND P4, PT, R130.reuse, R201, PT ;  /* 0x000000c98200820c */ /* 0x040fe20003f86270 */
[C---:B------:R-:W-:Y:S01]  /*4670*/  HMMA.16816.F32.BF16 R8, R92.reuse, R98, R8 ;  /* 0x000000625c08723c */ /* 0x040fe20000041808 */
[----:B------:R-:W-:Y:S02]  /*4680*/  LDSM.16.M88.4 R96, [R223+0x1c000] ;  /* 0x01c00000df60783b */ /* 0x000fe40000000200 */
[----:B------:R-:W-:Y:S02]  /*4690*/  @!P0 ISETP.GE.AND P2, PT, R130, R197, PT ;  /* 0x000000c58200820c */ /* 0x000fe40003f46270 */
[----:B------:R-:W-:Y:S03]  /*46a0*/  @!P0 ISETP.GE.AND P1, PT, R244, R201, PT ;  /* 0x000000c9f400820c */ /* 0x000fe60003f26270 */
[C---:B-1----:R-:W-:Y:S08]  /*46b0*/  HMMA.16816.F32.BF16 R12, R92.reuse, R84, R12 ;  /* 0x000000545c0c723c */ /* 0x042ff0000004180c */
        /* <DEDUP_REMOVED lines=51> */
[C---:B------:R-:W-:Y:S01]  /*49f0*/  HMMA.16816.F32.BF16 R8, R108.reuse, R114, R8 ;  /* 0x000000726c08723c */ /* 0x040fe20000041808 */
[----:B------:R-:W-:Y:S07]  /*4a00*/  MOV R115, UR11 ;  /* 0x0000000b00737c02 */ /* 0x000fee0008000f00 */
[C---:B---3--:R-:W-:Y:S08]  /*4a10*/  HMMA.16816.F32.BF16 R12, R108.reuse, R84, R12 ;  /* 0x000000546c0c723c */ /* 0x048ff0000004180c */
[----:B------:R-:W-:Y:S01]  /*4a20*/  HMMA.16816.F32.BF16 R16, R108, R86, R16 ;  /* 0x000000566c10723c */ /* 0x000fe20000041810 */
[----:B------:R-:W1:Y:S02]  /*4a30*/  LDSM.16.M88.4 R84, [R0+0x1e800] ;  /* 0x01e800000054783b */ /* 0x000e640000000200 */
[----:B------:R-:W-:Y:S02]  /*4a40*/  LEA R111, R3, UR4, 0x1 ;  /* 0x00000004036f7c11 */ /* 0x000fe4000f8e08ff */
[-C--:B------:R-:W-:Y:S02]  /*4a50*/  IADD3 R108, PT, PT, R232, R227.reuse, RZ ;  /* 0x000000e3e86c7210 */ /* 0x080fe40007ffe0ff */
[----:B------:R-:W-:Y:S01]  /*4a60*/  IADD3 R109, PT, PT, R111, R227, RZ ;  /* 0x000000e36f6d7210 */ /* 0x000fe20007ffe0ff */
[C---:B----4-:R-:W-:Y:S08]  /*4a70*/  HMMA.16816.F32.BF16 R4, R92.reuse, R96, R4 ;  /* 0x000000605c04723c */ /* 0x050ff00000041804 */
[C---:B------:R-:W-:Y:S11]  /*4a80*/  HMMA.16816.F32.BF16 R8, R92.reuse, R98, R8 ;  /* 0x000000625c08723c */ /* 0x040ff60000041808 */
[----:B------:R-:W-:Y:S01]  /*4a90*/  FMUL.FTZ R120, R5, UR12 ;  /* 0x0000000c05787c20 */ /* 0x000fe20008410000 */
[----:B------:R-:W-:Y:S01]  /*4aa0*/  FMUL.FTZ R119, R4, UR12 ;  /* 0x0000000c04777c20 */ /* 0x000fe20008410000 */
[----:B------:R-:W2:Y:S01]  /*4ab0*/  LDL R5, [R1+0x10] ;  /* 0x0000100001057983 */ /* 0x000ea20000100800 */
[----:B------:R-:W-:Y:S01]  /*4ac0*/  FMUL.FTZ R121, R6, UR12 ;  /* 0x0000000c06797c20 */ /* 0x000fe20008410000 */
[----:B------:R-:W-:Y:S03]  /*4ad0*/  FMUL.FTZ R122, R7, UR12 ;  /* 0x0000000c077a7c20 */ /* 0x000fe60008410000 */
[----:B------:R-:W3:Y:S01]  /*4ae0*/  LDL R4, [R1+0x8] ;  /* 0x0000080001047983 */ /* 0x000ee20000100800 */
[----:B------:R-:W4:Y:S01]  /*4af0*/  MUFU.TANH R119, R119 ;  /* 0x0000007700777308 */ /* 0x000f220000002400 */
[----:B------:R-:W-:Y:S01]  /*4b00*/  FMUL.FTZ R123, R8, UR12 ;  /* 0x0000000c087b7c20 */ /* 0x000fe20008410000 */
[----:B------:R-:W-:Y:S02]  /*4b10*/  FMUL.FTZ R124, R9, UR12 ;  /* 0x0000000c097c7c20 */ /* 0x000fe40008410000 */
[----:B------:R-:W3:Y:S01]  /*4b20*/  LDL R8, [R1+0xc] ;  /* 0x00000c0001087983 */ /* 0x000ee20000100800 */
[----:B------:R-:W-:Y:S01]  /*4b30*/  FMUL.FTZ R126, R11, UR12 ;  /* 0x0000000c0b7e7c20 */ /* 0x000fe20008410000 */
[----:B------:R-:W-:Y:S01]  /*4b40*/  FMUL.FTZ R125, R10, UR12 ;  /* 0x0000000c0a7d7c20 */ /* 0x000fe20008410000 */
[C---:B-1----:R-:W-:Y:S03]  /*4b50*/  HMMA.16816.F32.BF16 R12, R92.reuse, R84, R12 ;  /* 0x000000545c0c723c */ /* 0x042fe6000004180c */
[----:B------:R-:W-:Y:S01]  /*4b60*/  MUFU.TANH R124, R124 ;  /* 0x0000007c007c7308 */ /* 0x000fe20000002400 */
[----:B------:R-:W3:Y:S05]  /*4b70*/  LDL R6, [R1+0x4] ;  /* 0x0000040001067983 */ /* 0x000eea0000100800 */
[----:B------:R-:W3:Y:S01]  /*4b80*/  LDL R7, [R1+0x24] ;  /* 0x0000240001077983 */ /* 0x000ee20000100800 */
[----:B------:R-:W-:Y:S03]  /*4b90*/  HMMA.16816.F32.BF16 R16, R92, R86, R16 ;  /* 0x000000565c10723c */ /* 0x000fe60000041810 */
[----:B------:R-:W-:Y:S01]  /*4ba0*/  MUFU.TANH R126, R126 ;  /* 0x0000007e007e7308 */ /* 0x000fe20000002400 */
[----:B----4-:R-:W-:Y:S01]  /*4bb0*/  FADD.FTZ R206, R203, R119 ;  /* 0x00000077cbce7221 */ /* 0x010fe20000010000 */
[----:B------:R-:W-:Y:S04]  /*4bc0*/  FFMA.FTZ R119, -R119, R119, 1 ;  /* 0x3f80000077777423 */ /* 0x000fe80000010177 */
[----:B------:R-:W-:Y:S04]  /*4bd0*/  @!P0 FSEL R206, R206, -INF , !P1 ;  /* 0xff800000cece8808 */ /* 0x000fe80004800000 */
[----:B------:R-:W1:Y:S01]  /*4be0*/  MUFU.TANH R121, R121 ;  /* 0x0000007900797308 */ /* 0x000e620000002400 */
[-C--:B------:R-:W-:Y:S01]  /*4bf0*/  @!P0 ISETP.GE.AND P1, PT, R244, R197.reuse, PT ;  /* 0x000000c5f400820c */ /* 0x080fe20003f26270 */
[----:B------:R-:W-:Y:S01]  /*4c00*/  FMUL.FTZ R127, R12, UR12 ;  /* 0x0000000c0c7f7c20 */ /* 0x000fe20008410000 */
[----:B------:R-:W-:Y:S01]  /*4c10*/  FMUL.FTZ R128, R13, UR12 ;  /* 0x0000000c0d807c20 */ /* 0x000fe20008410000 */
[----:B------:R-:W-:Y:S01]  /*4c20*/  FMUL.FTZ R130, R15, UR12 ;  /* 0x0000000c0f827c20 */ /* 0x000fe20008410000 */
[----:B------:R-:W-:Y:S01]  /*4c30*/  FFMA.FTZ R215, R206, UR13, -R199 ;  /* 0x0000000dced77c23 */ /* 0x000fe200080108c7 */
[----:B------:R-:W-:Y:S01]  /*4c40*/  @!P0 IADD3 R206, PT, PT, R244, 0x11, RZ ;  /* 0x00000011f4ce8810 */ /* 0x000fe20007ffe0ff */
[----:B------:R-:W-:Y:S03]  /*4c50*/  FMUL.FTZ R129, R14, UR12 ;  /* 0x0000000c0e817c20 */ /* 0x000fe60008410000 */
[----:B------:R-:W4:Y:S01]  /*4c60*/  MUFU.TANH R120, R120 ;  /* 0x0000007800787308 */ /* 0x000f220000002400 */
[----:B------:R-:W-:Y:S01]  /*4c70*/  FMUL.FTZ R119, R119, UR12 ;  /* 0x0000000c77777c20 */ /* 0x000fe20008410000 */
[----:B------:R-:W-:Y:S01]  /*4c80*/  FMUL.FTZ R209, R17, UR12 ;  /* 0x0000000c11d17c20 */ /* 0x000fe20008410000 */
[----:B------:R-:W-:Y:S01]  /*4c90*/  FMUL.FTZ R131, R16, UR12 ;  /* 0x0000000c10837c20 */ /* 0x000fe20008410000 */
[----:B------:R-:W-:Y:S06]  /*4ca0*/  FMUL.FTZ R233, R19, UR12 ;  /* 0x0000000c13e97c20 */ /* 0x000fec0008410000 */
[----:B------:R-:W4:Y:S01]  /*4cb0*/  MUFU.TANH R122, R122 ;  /* 0x0000007a007a7308 */ /* 0x000f220000002400 */
[----:B-1----:R-:W-:Y:S05]  /*4cc0*/  FADD.FTZ R207, R203, R121 ;  /* 0x00000079cbcf7221 */ /* 0x002fea0000010000 */
[----:B------:R-:W-:Y:S04]  /*4cd0*/  @!P0 FSEL R207, R207, -INF , !P1 ;  /* 0xff800000cfcf8808 */ /* 0x000fe80004800000 */
[----:B------:R-:W1:Y:S01]  /*4ce0*/  MUFU.TANH R123, R123 ;  /* 0x0000007b007b7308 */ /* 0x000e620000002400 */
[----:B------:R-:W-:Y:S01]  /*4cf0*/  @!P0 ISETP.GE.AND P1, PT, R196, R197, PT ;  /* 0x000000c5c400820c */ /* 0x000fe20003f26270 */
[----:B----4-:R-:W-:Y:S01]  /*4d00*/  FADD.FTZ R204, R202, R120 ;  /* 0x00000078cacc7221 */ /* 0x010fe20000010000 */
[----:B------:R-:W-:Y:S01]  /*4d10*/  FFMA.FTZ R120, -R120, R120, 1 ;  /* 0x3f80000078787423 */ /* 0x000fe20000010178 */
[----:B------:R-:W-:Y:S03]  /*4d20*/  FFMA.FTZ R207, R207, UR13, -R200 ;  /* 0x0000000dcfcf7c23 */ /* 0x000fe600080108c8 */
[----:B------:R-:W-:Y:S03]  /*4d30*/  @!P0 FSEL R204, R204, -INF , !P4 ;  /* 0xff800000cccc8808 */ /* 0x000fe60006000000 */
[----:B------:R-:W-:Y:S01]  /*4d40*/  MUFU.TANH R127, R127 ;  /* 0x0000007f007f7308 */ /* 0x000fe20000002400 */
[-C--:B------:R-:W-:Y:S01]  /*4d50*/  @!P0 ISETP.GE.AND P4, PT, R196, R201.reuse, PT ;  /* 0x000000c9c400820c */ /* 0x080fe20003f86270 */
[----:B------:R-:W-:Y:S01]  /*4d60*/  FADD.FTZ R203, R202, R122 ;  /* 0x0000007acacb7221 */ /* 0x000fe20000010000 */
[----:B------:R-:W-:Y:S01]  /*4d70*/  FMUL.FTZ R120, R120, UR12 ;  /* 0x0000000c78787c20 */ /* 0x000fe20008410000 */
[----:B------:R-:W-:Y:S03]  /*4d80*/  FFMA.FTZ R214, R204, UR13, -R199 ;  /* 0x0000000dccd67c23 */ /* 0x000fe600080108c7 */
[----:B------:R-:W-:Y:S03]  /*4d90*/  @!P0 FSEL R203, R203, -INF , !P2 ;  /* 0xff800000cbcb8808 */ /* 0x000fe60005000000 */
[----:B------:R-:W-:Y:S01]  /*4da0*/  MUFU.TANH R128, R128 ;  /* 0x0000008000807308 */ /* 0x000fe20000002400 */
[----:B------:R-:W-:Y:S01]  /*4db0*/  @!P0 ISETP.GE.AND P2, PT, R198, R201, PT ;  /* 0x000000c9c600820c */ /* 0x000fe20003f46270 */
[----:B-1----:R-:W-:Y:S01]  /*4dc0*/  FADD.FTZ R202, R205, R123 ;  /* 0x0000007bcdca7221 */ /* 0x002fe20000010000 */
[----:B------:R-:W-:Y:S04]  /*4dd0*/  FFMA.FTZ R123, -R123, R123, 1 ;  /* 0x3f8000007b7b7423 */ /* 0x000fe8000001017b */
[----:B------:R-:W-:Y:S03]  /*4de0*/  @!P0 FSEL R202, R202, -INF , !P4 ;  /* 0xff800000caca8808 */ /* 0x000fe60006000000 */
[----:B------:R-:W-:Y:S01]  /*4df0*/  MUFU.TANH R130, R130 ;  /* 0x0000008200827308 */ /* 0x000fe20000002400 */
[-C--:B------:R-:W-:Y:S01]  /*4e00*/  @!P0 ISETP.GE.AND P4, PT, R198, R197.reuse, PT ;  /* 0x000000c5c600820c */ /* 0x080fe20003f86270 */
[----:B------:R-:W-:Y:S01]  /*4e10*/  FMUL.FTZ R198, R18, UR12 ;  /* 0x0000000c12c67c20 */ /* 0x000fe20008410000 */
[----:B------:R-:W-:Y:S01]  /*4e20*/  FFMA.FTZ R213, R202, UR13, -R199 ;  /* 0x0000000dcad57c23 */ /* 0x000fe200080108c7 */
[----:B------:R-:W-:Y:S06]  /*4e30*/  @!P0 IADD3 R202, PT, PT, R244, 0x19, RZ ;  /* 0x00000019f4ca8810 */ /* 0x000fec0007ffe0ff */
[----:B------:R-:W1:Y:S10]  /*4e40*/  MUFU.TANH R125, R125 ;  /* 0x0000007d007d7308 */ /* 0x000e740000002400 */
[----:B------:R-:W4:Y:S10]  /*4e50*/  MUFU.TANH R129, R129 ;  /* 0x0000008100817308 */ /* 0x000f340000002400 */
[----:B------:R4:W-:Y:S01]  /*4e60*/  MUFU.TANH R196, R209 ;  /* 0x000000d100c47308 */ /* 0x0009e20000002400 */
[----:B-1----:R-:W-:Y:S05]  /*4e70*/  FADD.FTZ R205, R205, R125 ;  /* 0x0000007dcdcd7221 */ /* 0x002fea0000010000 */
[----:B------:R-:W-:Y:S04]  /*4e80*/  @!P0 FSEL R205, R205, -INF , !P1 ;  /* 0xff800000cdcd8808 */ /* 0x000fe80004800000 */
[----:B------:R-:W1:Y:S01]  /*4e90*/  MUFU.TANH R131, R131 ;  /* 0x0000008300837308 */ /* 0x000e620000002400 */
[----:B------:R-:W-:Y:S01]  /*4ea0*/  @!P0 ISETP.GE.AND P1, PT, R208, R197, PT ;  /* 0x000000c5d000820c */ /* 0x000fe20003f26270 */
[----:B------:R-:W-:Y:S08]  /*4eb0*/  FFMA.FTZ R205, R205, UR13, -R200 ;  /* 0x0000000dcdcd7c23 */ /* 0x000ff000080108c8 */
[----:B------:R-:W1:Y:S10]  /*4ec0*/  MUFU.TANH R198, R198 ;  /* 0x000000c600c67308 */ /* 0x000e740000002400 */
[----:B------:R-:W1:Y:S10]  /*4ed0*/  MUFU.TANH R233, R233 ;  /* 0x000000e900e97308 */ /* 0x000e740000002400 */
[----:B------:R-:W-:Y:S10]  /*4ee0*/  MUFU.EX2 R215, R215 ;  /* 0x000000d700d77308 */ /* 0x000ff40000000800 */
[----:B------:R-:W4:Y:S10]  /*4ef0*/  MUFU.EX2 R214, R214 ;  /* 0x000000d600d67308 */ /* 0x000f340000000800 */
[----:B------:R-:W-:Y:S10]  /*4f00*/  MUFU.EX2 R207, R207 ;  /* 0x000000cf00cf7308 */ /* 0x000ff40000000800 */
[----:B------:R-:W-:Y:S10]  /*4f10*/  MUFU.EX2 R213, R213 ;  /* 0x000000d500d57308 */ /* 0x000ff40000000800 */
[----:B------:R-:W-:Y:S01]  /*4f20*/  MUFU.EX2 R205, R205 ;  /* 0x000000cd00cd7308 */ /* 0x000fe20000000800 */
[----:B----4-:R-:W-:Y:S01]  /*4f30*/  F2FP.BF16.F32.PACK_AB R19, R214, R215 ;  /* 0x000000d7d613723e */ /* 0x010fe200000010ff */
[C---:B--2---:R-:W-:Y:S01]  /*4f40*/  FADD.FTZ R212, R5.reuse, R124 ;  /* 0x0000007c05d47221 */ /* 0x044fe20000010000 */
[----:B------:R-:W-:Y:S01]  /*4f50*/  FADD.FTZ R211, R5, R126 ;  /* 0x0000007e05d37221 */ /* 0x000fe20000010000 */
[----:B------:R-:W-:Y:S01]  /*4f60*/  FFMA.FTZ R124, -R124, R124, 1 ;  /* 0x3f8000007c7c7423 */ /* 0x000fe2000001017c */
[----:B------:R-:W2:Y:S01]  /*4f70*/  LDL R5, [R1] ;  /* 0x0000000001057983 */ /* 0x000ea20000100800 */
[----:B---3--:R-:W-:Y:S01]  /*4f80*/  FADD.FTZ R210, R4, R128 ;  /* 0x0000008004d27221 */ /* 0x008fe20000010000 */
[----:B------:R-:W-:Y:S01]  /*4f90*/  @!P0 FSEL R212, R212, -INF , !P2 ;  /* 0xff800000d4d48808 */ /* 0x000fe20005000000 */
[----:B------:R-:W-:Y:S01]  /*4fa0*/  FFMA.FTZ R128, -R128, R128, 1 ;  /* 0x3f80000080807423 */ /* 0x000fe20000010180 */
[-C--:B------:R-:W-:Y:S01]  /*4fb0*/  @!P0 ISETP.GE.AND P2, PT, R208, R201.reuse, PT ;  /* 0x000000c9d000820c */ /* 0x080fe20003f46270 */
[C---:B------:R-:W-:Y:S01]  /*4fc0*/  FADD.FTZ R234, R8.reuse, R127 ;  /* 0x0000007f08ea7221 */ /* 0x040fe20000010000 */
[----:B------:R-:W-:Y:S01]  /*4fd0*/  @!P0 FSEL R211, R211, -INF , !P4 ;  /* 0xff800000d3d38808 */ /* 0x000fe20006000000 */
[----:B------:R-:W-:Y:S01]  /*4fe0*/  FADD.FTZ R209, R8, R129 ;  /* 0x0000008108d17221 */ /* 0x000fe20000010000 */
[----:B------:R-:W-:Y:S01]  /*4ff0*/  @!P0 ISETP.GE.AND P4, PT, R206, R201, PT ;  /* 0x000000c9ce00820c */ /* 0x000fe20003f86270 */
[----:B------:R-:W-:Y:S01]  /*5000*/  FFMA.FTZ R212, R212, UR13, -R199 ;  /* 0x0000000dd4d47c23 */ /* 0x000fe200080108c7 */
[----:B------:R-:W-:Y:S01]  /*5010*/  @!P0 FSEL R234, R234, -INF , !P2 ;  /* 0xff800000eaea8808 */ /* 0x000fe20005000000 */
[----:B-1----:R-:W-:Y:S01]  /*5020*/  FADD.FTZ R236, R6, R131 ;  /* 0x0000008306ec7221 */ /* 0x002fe20000010000 */
[----:B------:R-:W-:Y:S01]  /*5030*/  @!P0 ISETP.GE.AND P2, PT, R206, R197, PT ;  /* 0x000000c5ce00820c */ /* 0x000fe20003f46270 */
[----:B------:R-:W-:Y:S01]  /*5040*/  FFMA.FTZ R206, R203, UR13, -R200 ;  /* 0x0000000dcbce7c23 */ /* 0x000fe200080108c8 */
[----:B------:R-:W-:Y:S01]  /*5050*/  FADD.FTZ R203, R4, R130 ;  /* 0x0000008204cb7221 */ /* 0x000fe20000010000 */
[----:B------:R-:W-:Y:S01]  /*5060*/  @!P0 IADD3 R208, PT, PT, R244, 0x18, RZ ;  /* 0x00000018f4d08810 */ /* 0x000fe20007ffe0ff */
[----:B------:R-:W3:Y:S01]  /*5070*/  LDL R4, [R1+0x20] ;  /* 0x0000200001047983 */ /* 0x000ee20000100800 */
[----:B------:R-:W-:Y:S01]  /*5080*/  @!P0 FSEL R210, R210, -INF , !P4 ;  /* 0xff800000d2d28808 */ /* 0x000fe20006000000 */
[--C-:B------:R-:W-:Y:S01]  /*5090*/  FFMA.FTZ R204, R211, UR13, -R200.reuse ;  /* 0x0000000dd3cc7c23 */ /* 0x100fe200080108c8 */
[----:B------:R-:W-:Y:S01]  /*50a0*/  @!P0 FSEL R209, R209, -INF , !P1 ;  /* 0xff800000d1d18808 */ /* 0x000fe20004800000 */
[--C-:B------:R-:W-:Y:S01]  /*50b0*/  FFMA.FTZ R211, R234, UR13, -R199.reuse ;  /* 0x0000000dead37c23 */ /* 0x100fe200080108c7 */
[-C--:B------:R-:W-:Y:S01]  /*50c0*/  @!P0 ISETP.GE.AND P4, PT, R208, R201.reuse, PT ;  /* 0x000000c9d000820c */ /* 0x080fe20003f86270 */
[--C-:B------:R-:W-:Y:S01]  /*50d0*/  FFMA.FTZ R210, R210, UR13, -R199.reuse ;  /* 0x0000000dd2d27c23 */ /* 0x100fe200080108c7 */
[----:B------:R-:W-:Y:S01]  /*50e0*/  @!P0 FSEL R203, R203, -INF , !P2 ;  /* 0xff800000cbcb8808 */ /* 0x000fe20005000000 */
[----:B------:R-:W1:Y:S01]  /*50f0*/  MUFU.EX2 R206, R206 ;  /* 0x000000ce00ce7308 */ /* 0x000e620000000800 */
[----:B------:R-:W-:Y:S01]  /*5100*/  @!P0 ISETP.GE.AND P1, PT, R202, R201, PT ;  /* 0x000000c9ca00820c */ /* 0x000fe20003f26270 */
[--C-:B------:R-:W-:Y:S01]  /*5110*/  FFMA.FTZ R201, R209, UR13, -R200.reuse ;  /* 0x0000000dd1c97c23 */ /* 0x100fe200080108c8 */
[----:B------:R-:W-:Y:S07]  /*5120*/  @!P0 FSEL R236, R236, -INF , !P4 ;  /* 0xff800000ecec8808 */ /* 0x000fee0006000000 */
[----:B------:R-:W4:Y:S01]  /*5130*/  MUFU.EX2 R212, R212 ;  /* 0x000000d400d47308 */ /* 0x000f220000000800 */
[-C--:B------:R-:W-:Y:S01]  /*5140*/  @!P0 ISETP.GE.AND P4, PT, R202, R197.reuse, PT ;  /* 0x000000c5ca00820c */ /* 0x080fe20003f86270 */
[----:B------:R-:W-:Y:S01]  /*5150*/  FFMA.FTZ R202, R203, UR13, -R200 ;  /* 0x0000000dcbca7c23 */ /* 0x000fe200080108c8 */
[----:B------:R-:W-:Y:S07]  /*5160*/  @!P0 ISETP.GE.AND P2, PT, R208, R197, PT ;  /* 0x000000c5d000820c */ /* 0x000fee0003f46270 */
[----:B------:R4:W-:Y:S01]  /*5170*/  MUFU.EX2 R203, R201 ;  /* 0x000000c900cb7308 */ /* 0x0009e20000000800 */
[----:B------:R-:W-:Y:S01]  /*5180*/  FADD.FTZ R208, R6, R198 ;  /* 0x000000c606d07221 */ /* 0x000fe20000010000 */
[----:B------:R-:W-:Y:S01]  /*5190*/  FFMA.FTZ R209, R236, UR13, -R199 ;  /* 0x0000000decd17c23 */ /* 0x000fe200080108c7 */
[----:B------:R-:W-:Y:S07]  /*51a0*/  LEA R197, R7, UR4, 0x1 ;  /* 0x0000000407c57c11 */ /* 0x000fee000f8e08ff */
[----:B------:R-:W4:Y:S01]  /*51b0*/  MUFU.EX2 R204, R204 ;  /* 0x000000cc00cc7308 */ /* 0x000f220000000800 */
[----:B------:R-:W-:Y:S01]  /*51c0*/  FFMA.FTZ R127, -R127, R127, 1 ;  /* 0x3f8000007f7f7423 */ /* 0x000fe2000001017f */
[----:B------:R-:W-:Y:S01]  /*51d0*/  @!P0 FSEL R208, R208, -INF , !P2 ;  /* 0xff800000d0d08808 */ /* 0x000fe20005000000 */
[----:B------:R-:W-:Y:S07]  /*51e0*/  FMUL.FTZ R124, R124, UR12 ;  /* 0x0000000c7c7c7c20 */ /* 0x000fee0008410000 */
[----:B------:R-:W-:Y:S01]  /*51f0*/  MUFU.EX2 R211, R211 ;  /* 0x000000d300d37308 */ /* 0x000fe20000000800 */
[----:B-1----:R-:W-:Y:S01]  /*5200*/  F2FP.BF16.F32.PACK_AB R114, R206, R207 ;  /* 0x000000cfce72723e */ /* 0x002fe200000010ff */
[----:B------:R-:W-:Y:S01]  /*5210*/  STS [R197+0x2a000], R19 ;  /* 0x02a00013c5007388 */ /* 0x000fe20000000800 */
[----:B----4-:R-:W-:Y:S07]  /*5220*/  F2FP.BF16.F32.PACK_AB R110, R212, R213 ;  /* 0x000000d5d46e723e */ /* 0x010fee00000010ff */
[----:B------:R-:W1:Y:S01]  /*5230*/  MUFU.EX2 R210, R210 ;  /* 0x000000d200d27308 */ /* 0x000e620000000800 */
[----:B------:R-:W-:Y:S01]  /*5240*/  FMUL.FTZ R127, R127, UR12 ;  /* 0x0000000c7f7f7c20 */ /* 0x000fe20008410000 */
[----:B------:R-:W-:Y:S01]  /*5250*/  FFMA.FTZ R201, R208, UR13, -R200 ;  /* 0x0000000dd0c97c23 */ /* 0x000fe200080108c8 */
[----:B------:R4:W-:Y:S07]  /*5260*/  STS [R197+0x2a400], R114 ;  /* 0x02a40072c5007388 */ /* 0x0009ee0000000800 */
[----:B------:R-:W1:Y:S01]  /*5270*/  MUFU.EX2 R202, R202 ;  /* 0x000000ca00ca7308 */ /* 0x000e620000000800 */
[----:B------:R-:W-:Y:S01]  /*5280*/  FMUL.FTZ R128, R128, UR12 ;  /* 0x0000000c80807c20 */ /* 0x000fe20008410000 */
[----:B------:R-:W-:Y:S01]  /*5290*/  F2FP.BF16.F32.PACK_AB R106, R204, R205 ;  /* 0x000000cdcc6a723e */ /* 0x000fe200000010ff */
[----:B------:R-:W-:Y:S07]  /*52a0*/  FFMA.FTZ R131, -R131, R131, 1 ;  /* 0x3f80000083837423 */ /* 0x000fee0000010183 */
[----:B------:R-:W-:Y:S01]  /*52b0*/  MUFU.EX2 R209, R209 ;  /* 0x000000d100d17308 */ /* 0x000fe20000000800 */
[----:B------:R-:W-:Y:S09]  /*52c0*/  FMUL.FTZ R131, R131, UR12 ;  /* 0x0000000c83837c20 */ /* 0x000ff20008410000 */
[----:B------:R-:W-:Y:S01]  /*52d0*/  MUFU.EX2 R201, R201 ;  /* 0x000000c900c97308 */ /* 0x000fe20000000800 */
[----:B-1----:R-:W-:Y:S02]  /*52e0*/  F2FP.BF16.F32.PACK_AB R17, R210, R211 ;  /* 0x000000d3d211723e */ /* 0x002fe400000010ff */
[----:B------:R-:W-:Y:S02]  /*52f0*/  F2FP.BF16.F32.PACK_AB R13, R202, R203 ;  /* 0x000000cbca0d723e */ /* 0x000fe400000010ff */
[----:B----4-:R-:W-:Y:S01]  /*5300*/  MOV R114, UR10 ;  /* 0x0000000a00727c02 */ /* 0x010fe20008000f00 */
[C---:B--2---:R-:W-:Y:S01]  /*5310*/  FADD.FTZ R234, R5.reuse, R196 ;  /* 0x000000c405ea7221 */ /* 0x044fe20000010000 */
[----:B------:R-:W-:Y:S01]  /*5320*/  FADD.FTZ R235, R5, R233 ;  /* 0x000000e905eb7221 */ /* 0x000fe20000010000 */
[----:B------:R-:W-:Y:S03]  /*5330*/  FFMA.FTZ R196, -R196, R196, 1 ;  /* 0x3f800000c4c47423 */ /* 0x000fe600000101c4 */
[----:B------:R-:W-:Y:S01]  /*5340*/  @!P0 FSEL R234, R234, -INF , !P1 ;  /* 0xff800000eaea8808 */ /* 0x000fe20004800000 */
[----:B------:R-:W-:Y:S01]  /*5350*/  FMUL.FTZ R196, R196, UR12 ;  /* 0x0000000cc4c47c20 */ /* 0x000fe20008410000 */
[----:B------:R-:W-:Y:S03]  /*5360*/  @!P0 FSEL R235, R235, -INF , !P4 ;  /* 0xff800000ebeb8808 */ /* 0x000fe60006000000 */
[----:B------:R-:W-:Y:S01]  /*5370*/  FFMA.FTZ R199, R234, UR13, -R199 ;  /* 0x0000000deac77c23 */ /* 0x000fe200080108c7 */
[----:B------:R-:W-:Y:S01]  /*5380*/  IADD3 R234, PT, PT, R197, 0x2a020, RZ ;  /* 0x0002a020c5ea7810 */ /* 0x000fe20007ffe0ff */
[----:B------:R-:W-:Y:S02]  /*5390*/  FFMA.FTZ R200, R235, UR13, -R200 ;  /* 0x0000000debc87c23 */ /* 0x000fe400080108c8 */
[----:B------:R1:W2:Y:S01]  /*53a0*/  MUFU.EX2 R208, R199 ;  /* 0x000000c700d07308 */ /* 0x0002a20000000800 */
[----:B------:R-:W-:Y:S02]  /*53b0*/  MOV R236, R234 ;  /* 0x000000ea00ec7202 */ /* 0x000fe40000000f00 */
[C---:B---3--:R-:W-:Y:S07]  /*53c0*/  IADD3 R15, PT, PT, R197.reuse, R4, RZ ;  /* 0x00000004c50f7210 */ /* 0x048fee0007ffe0ff */
[----:B------:R-:W3:Y:S01]  /*53d0*/  MUFU.EX2 R200, R200 ;  /* 0x000000c800c87308 */ /* 0x000ee20000000800 */
[----:B------:R4:W-:Y:S05]  /*53e0*/  STS [R15+0x2a000], R110 ;  /* 0x02a0006e0f007388 */ /* 0x0009ea0000000800 */
[----:B------:R-:W-:Y:S01]  /*53f0*/  STS [R15+0x2a400], R106 ;  /* 0x02a4006a0f007388 */ /* 0x000fe20000000800 */
[----:B-1----:R-:W-:Y:S02]  /*5400*/  IADD3 R199, PT, PT, R197, 0x2a000, RZ ;  /* 0x0002a000c5c77810 */ /* 0x002fe40007ffe0ff */
[----:B--2---:R-:W-:Y:S02]  /*5410*/  F2FP.BF16.F32.PACK_AB R18, R208, R209 ;  /* 0x000000d1d012723e */ /* 0x004fe400000010ff */
[----:B------:R-:W-:Y:S02]  /*5420*/  @P5 IADD3 R236, PT, PT, R199, -0x20, RZ ;  /* 0xffffffe0c7ec5810 */ /* 0x000fe40007ffe0ff */
[----:B---3--:R-:W-:Y:S02]  /*5430*/  F2FP.BF16.F32.PACK_AB R14, R200, R201 ;  /* 0x000000c9c80e723e */ /* 0x008fe400000010ff */
[----:B------:R-:W-:Y:S01]  /*5440*/  IADD3 R235, PT, PT, R4, R236, RZ ;  /* 0x000000ec04eb7210 */ /* 0x000fe20007ffe0ff */
[----:B------:R-:W-:Y:S05]  /*5450*/  STS [R236], R17 ;  /* 0x00000011ec007388 */ /* 0x000fea0000000800 */
[----:B------:R-:W-:Y:S05]  /*5460*/  STS [R236+0x400], R13 ;  /* 0x0004000dec007388 */ /* 0x000fea0000000800 */
[----:B------:R-:W-:Y:S01]  /*5470*/  STS [R235], R18 ;  /* 0x00000012eb007388 */ /* 0x000fe20000000800 */
[----:B----4-:R-:W-:Y:S04]  /*5480*/  IADD3 R110, PT, PT, R111, R226, RZ ;  /* 0x000000e26f6e7210 */ /* 0x010fe80007ffe0ff */
[----:B------:R-:W-:Y:S05]  /*5490*/  STS [R235+0x400], R14 ;  /* 0x0004000eeb007388 */ /* 0x000fea0000000800 */
[----:B------:R-:W-:Y:S05]  /*54a0*/  LDSM.16.M88.4 R84, [R111+0x10000] ;  /* 0x010000006f54783b */ /* 0x000fea0000000200 */
[----:B------:R-:W1:Y:S05]  /*54b0*/  LDSM.16.M88.4 R88, [R232+0x20000] ;  /* 0x02000000e858783b */ /* 0x000e6a0000000200 */
[----:B------:R-:W2:Y:S05]  /*54c0*/  LDSM.16.M88.4 R92, [R232+0x20800] ;  /* 0x02080000e85c783b */ /* 0x000eaa0000000200 */
[----:B------:R-:W-:Y:S05]  /*54d0*/  LDSM.16.M88.4 R96, [R109+0x10000] ;  /* 0x010000006d60783b */ /* 0x000fea0000000200 */
[----:B------:R-:W3:Y:S05]  /*54e0*/  LDSM.16.M88.4 R100, [R108+0x20000] ;  /* 0x020000006c64783b */ /* 0x000eea0000000200 */
[----:B------:R-:W4:Y:S01]  /*54f0*/  LDSM.16.M88.4 R104, [R108+0x20800] ;  /* 0x020800006c68783b */ /* 0x000f220000000200 */
[C---:B-1----:R-:W-:Y:S08]  /*5500*/  HMMA.16816.F32.BF16 R4, R84.reuse, R88, RZ ;  /* 0x000000585404723c */ /* 0x042ff000000418ff */
[C---:B------:R-:W-:Y:S08]  /*5510*/  HMMA.16816.F32.BF16 R8, R84.reuse, R90, RZ ;  /* 0x0000005a5408723c */ /* 0x040ff000000418ff */
[C---:B--2---:R-:W-:Y:S08]  /*5520*/  HMMA.16816.F32.BF16 R12, R84.reuse, R92, RZ ;  /* 0x0000005c540c723c */ /* 0x044ff000000418ff */
[----:B------:R-:W-:Y:S01]  /*5530*/  HMMA.16816.F32.BF16 R16, R84, R94, RZ ;  /* 0x0000005e5410723c */ /* 0x000fe200000418ff */
[----:B------:R-:W-:Y:S07]  /*5540*/  LDSM.16.M88.4 R84, [R110+0x10000] ;  /* 0x010000006e54783b */ /* 0x000fee0000000200 */
[C---:B---3--:R-:W-:Y:S05]  /*5550*/  HMMA.16816.F32.BF16 R4, R96.reuse, R100, R4 ;  /* 0x000000646004723c */ /* 0x048fea0000041804 */
[C---:B------:R-:W-:Y:S03]  /*5560*/  IADD3 R101, PT, PT, R227.reuse, R110, RZ ;  /* 0x0000006ee3657210 */ /* 0x040fe60007ffe0ff */
[C---:B------:R-:W-:Y:S03]  /*5570*/  HMMA.16816.F32.BF16 R8, R96.reuse, R102, R8 ;  /* 0x000000666008723c */ /* 0x040fe60000041808 */
[----:B------:R-:W-:Y:S04]  /*5580*/  IADD3 R102, PT, PT, R232, R226, RZ ;  /* 0x000000e2e8667210 */ /* 0x000fe80007ffe0ff */
[----:B------:R-:W-:Y:S01]  /*5590*/  IADD3 R100, PT, PT, R227, R102, RZ ;  /* 0x00000066e3647210 */ /* 0x000fe20007ffe0ff */
[C---:B----4-:R-:W-:Y:S01]  /*55a0*/  HMMA.16816.F32.BF16 R12, R96.reuse, R104, R12 ;  /* 0x00000068600c723c */ /* 0x050fe2000004180c */
[----:B------:R-:W1:Y:S02]  /*55b0*/  LDSM.16.M88.4 R88, [R102+0x20000] ;  /* 0x020000006658783b */ /* 0x000e640000000200 */
[----:B------:R-:W-:Y:S02]  /*55c0*/  MOV R105, R234 ;  /* 0x000000ea00697202 */ /* 0x000fe40000000f00 */
[----:B------:R-:W-:Y:S01]  /*55d0*/  @P6 IADD3 R105, PT, PT, R199, -0x20, RZ ;  /* 0xffffffe0c7696810 */ /* 0x000fe20007ffe0ff */
[----:B------:R-:W2:Y:S02]  /*55e0*/  LDSM.16.M88.4 R92, [R102+0x20800] ;  /* 0x02080000665c783b */ /* 0x000ea40000000200 */
[----:B------:R-:W-:Y:S03]  /*55f0*/  HMMA.16816.F32.BF16 R16, R96, R106, R16 ;  /* 0x0000006a6010723c */ /* 0x000fe60000041810 */
[----:B------:R-:W-:Y:S01]  /*5600*/  LDSM.16.M88.4 R96, [R100+0x26000] ;  /* 0x026000006460783b */ /* 0x000fe20000000200 */
[C---:B------:R-:W-:Y:S04]  /*5610*/  LEA R106, P0, R239.reuse, R114, 0x2 ;  /* 0x00000072ef6a7211 */ /* 0x040fe800078010ff */
[----:B------:R-:W-:Y:S05]  /*5620*/  LEA.HI.X R107, R239, R115, RZ, 0x2, P0 ;  /* 0x00000073ef6b7211 */ /* 0x000fea00000f14ff */
[----:B------:R-:W3:Y:S05]  /*5630*/  LDG.E R235, desc[UR36][R106.64] ;  /* 0x000000246aeb7981 */ /* 0x000eea000c1e1900 */
[----:B------:R4:W4:Y:S01]  /*5640*/  LDG.E R236, desc[UR36][R106.64+0x20] ;  /* 0x000020246aec7981 */ /* 0x000922000c1e1900 */
        /* <DEDUP_REMOVED lines=62> */
[----:B------:R-:W-:Y:S02]  /*5a30*/  LDSM.16.M88.4 R92, [R232+0x26800] ;  /* 0x02680000e85c783b */ /* 0x000fe40000000200 */
[C---:B-1----:R-:W-:Y:S08]  /*5a40*/  HMMA.16816.F32.BF16 R4, R84.reuse, R88, R4 ;  /* 0x000000585404723c */ /* 0x042ff00000041804 */
[C---:B------:R-:W-:Y:S01]  /*5a50*/  HMMA.16816.F32.BF16 R8, R84.reuse, R90, R8 ;  /* 0x0000005a5408723c */ /* 0x040fe20000041808 */
[----:B------:R-:W1:Y:S07]  /*5a60*/  LDSM.16.M88.4 R88, [R100+0x24800] ;  /* 0x024800006458783b */ /* 0x000e6e0000000200 */
[C---:B-1----:R-:W-:Y:S08]  /*5a70*/  HMMA.16816.F32.BF16 R12, R84.reuse, R88, R12 ;  /* 0x00000058540c723c */ /* 0x042ff0000004180c */
[----:B------:R-:W-:Y:S01]  /*5a80*/  HMMA.16816.F32.BF16 R16, R84, R90, R16 ;  /* 0x0000005a5410723c */ /* 0x000fe20000041810 */
[----:B------:R-:W-:Y:S05]  /*5a90*/  LDSM.16.M88.4 R84, [R111+0x16000] ;  /* 0x016000006f54783b */ /* 0x000fea0000000200 */
[----:B------:R-:W1:Y:S02]  /*5aa0*/  LDSM.16.M88.4 R88, [R232+0x26000] ;  /* 0x02600000e858783b */ /* 0x000e640000000200 */
[C---:B-1----:R-:W-:Y:S08]  /*5ab0*/  HMMA.16816.F32.BF16 R4, R84.reuse, R88, R4 ;  /* 0x000000585404723c */ /* 0x042ff00000041804 */
[C---:B------:R-:W-:Y:S01]  /*5ac0*/  HMMA.16816.F32.BF16 R8, R84.reuse, R90, R8 ;  /* 0x0000005a5408723c */ /* 0x040fe20000041808 */
[----:B------:R-:W-:Y:S07]  /*5ad0*/  LDSM.16.M88.4 R88, [R108+0x26000] ;  /* 0x026000006c58783b */ /* 0x000fee0000000200 */
[C---:B------:R-:W-:Y:S08]  /*5ae0*/  HMMA.16816.F32.BF16 R12, R84.reuse, R92, R12 ;  /* 0x0000005c540c723c */ /* 0x040ff0000004180c */
        /* <DEDUP_REMOVED lines=15> */
[----:B------:R-:W2:Y:S07]  /*5be0*/  LDSM.16.M88.4 R84, [R100+0x26800] ;  /* 0x026800006454783b */ /* 0x000eae0000000200 */
[C---:B-1----:R-:W-:Y:S08]  /*5bf0*/  HMMA.16816.F32.BF16 R4, R88.reuse, R96, R4 ;  /* 0x000000605804723c */ /* 0x042ff00000041804 */
[C---:B------:R-:W-:Y:S08]  /*5c00*/  HMMA.16816.F32.BF16 R8, R88.reuse, R98, R8 ;  /* 0x000000625808723c */ /* 0x040ff00000041808 */
[C---:B--2---:R-:W-:Y:S03]  /*5c10*/  HMMA.16816.F32.BF16 R12, R88.reuse, R84, R12 ;  /* 0x00000054580c723c */ /* 0x044fe6000004180c */
[C---:B---3--:R-:W-:Y:S01]  /*5c20*/  FADD.FTZ R234, -R235.reuse, R4 ;  /* 0x00000004ebea7221 */ /* 0x048fe20000010100 */
[----:B----4-:R-:W-:Y:S01]  /*5c30*/  FADD.FTZ R107, -R235, R5 ;  /* 0x00000005eb6b7221 */ /* 0x010fe20000010100 */
[----:B------:R-:W-:Y:S02]  /*5c40*/  LOP3.LUT R85, R2, 0x20, RZ, 0xc0, !PT ;  /* 0x0000002002557812 */ /* 0x000fe400078ec0ff */
        /* <DEDUP_REMOVED lines=8> */
[----:B------:R-:W-:Y:S01]  /*5cd0*/  FMUL.FTZ R120, R120, R214 ;  /* 0x000000d678787220 */ /* 0x000fe20000410000 */
[----:B------:R-:W-:Y:S01]  /*5ce0*/  FMUL.FTZ R234, R123, UR12 ;  /* 0x0000000c7bea7c20 */ /* 0x000fe20008410000 */
[C---:B------:R-:W-:Y:S01]  /*5cf0*/  FADD.FTZ R212, -R235.reuse, R12 ;  /* 0x0000000cebd47221 */ /* 0x040fe20000010100 */
[----:B------:R-:W-:Y:S01]  /*5d00*/  FADD.FTZ R213, -R235, R13 ;  /* 0x0000000debd57221 */ /* 0x000fe20000010100 */
[----:B------:R-:W-:Y:S01]  /*5d10*/  FMUL.FTZ R124, R124, R215 ;  /* 0x000000d77c7c7220 */ /* 0x000fe20000410000 */
[----:B------:R-:W-:Y:S01]  /*5d20*/  FMUL.FTZ R199, R234, R199 ;  /* 0x000000c7eac77220 */ /* 0x000fe20000410000 */
[----:B------:R-:W-:Y:S01]  /*5d30*/  FMUL.FTZ R212, R211, R212 ;  /* 0x000000d4d3d47220 */ /* 0x000fe20000410000 */
[----:B------:R-:W-:Y:S01]  /*5d40*/  SHF.R.U32.HI R84, RZ, 0x3, R221 ;  /* 0x00000003ff547819 */ /* 0x000fe200000116dd */
[----:B------:R-:W-:Y:S01]  /*5d50*/  FMUL.FTZ R213, R210, R213 ;  /* 0x000000d5d2d57220 */ /* 0x000fe20000410000 */
[----:B------:R-:W-:Y:S01]  /*5d60*/  F2FP.BF16.F32.PACK_AB R120, R120, R119 ;  /* 0x000000777878723e */ /* 0x000fe200000010ff */
[C---:B------:R-:W-:Y:S01]  /*5d70*/  FADD.FTZ R214, -R235.reuse, R16 ;  /* 0x00000010ebd67221 */ /* 0x040fe20000010100 */
[----:B------:R-:W-:Y:S01]  /*5d80*/  FADD.FTZ R235, -R235, R17 ;  /* 0x00000011ebeb7221 */ /* 0x000fe20000010100 */
[----:B------:R-:W-:Y:S01]  /*5d90*/  FMUL.FTZ R127, R127, R212 ;  /* 0x000000d47f7f7220 */ /* 0x000fe20000410000 */
[----:B------:R-:W-:Y:S01]  /*5da0*/  LOP3.LUT R84, R85, 0x18, R84, 0xf8, !PT ;  /* 0x0000001855547812 */ /* 0x000fe200078ef854 */
[----:B------:R-:W-:Y:S01]  /*5db0*/  FMUL.FTZ R128, R128, R213 ;  /* 0x000000d580807220 */ /* 0x000fe20000410000 */
[----:B------:R-:W-:Y:S01]  /*5dc0*/  FMUL.FTZ R214, R209, R214 ;  /* 0x000000d6d1d67220 */ /* 0x000fe20000410000 */
[----:B------:R-:W-:Y:S01]  /*5dd0*/  F2FP.BF16.F32.PACK_AB R124, R124, R199 ;  /* 0x000000c77c7c723e */ /* 0x000fe200000010ff */
[----:B------:R-:W-:Y:S01]  /*5de0*/  FMUL.FTZ R235, R208, R235 ;  /* 0x000000ebd0eb7220 */ /* 0x000fe20000410000 */
[----:B------:R-:W-:Y:S01]  /*5df0*/  FADD.FTZ R208, -R236, R6 ;  /* 0x00000006ecd07221 */ /* 0x000fe20000010100 */
[----:B------:R-:W-:Y:S01]  /*5e00*/  F2FP.BF16.F32.PACK_AB R128, R128, R127 ;  /* 0x0000007f8080723e */ /* 0x000fe200000010ff */
[----:B------:R-:W-:Y:S01]  /*5e10*/  FMUL.FTZ R131, R131, R214 ;  /* 0x000000d683837220 */ /* 0x000fe20000410000 */
[----:B------:R-:W-:Y:S01]  /*5e20*/  FMUL.FTZ R196, R196, R235 ;  /* 0x000000ebc4c47220 */ /* 0x000fe20000410000 */
[----:B------:R-:W-:Y:S01]  /*5e30*/  LOP3.LUT R123, R220, 0x38, RZ, 0xc0, !PT ;  /* 0x00000038dc7b7812 */ /* 0x000fe200078ec0ff */
        /* <DEDUP_REMOVED lines=21> */
[----:B------:R-:W-:Y:S02]  /*5f90*/  LEA R6, P0, R7, R248, 0x6 ;  /* 0x000000f807067211 */ /* 0x000fe400078030ff */
        /* <DEDUP_REMOVED lines=54> */
.L_x_1217:
[----:B------:R-:W-:Y:S01]  /*6300*/  FFMA.FTZ R121, -R121, R121, 1 ;  /* 0x3f80000079797423 */ /* 0x000fe20000010179 */
[----:B------:R-:W-:Y:S01]  /*6310*/  FFMA.FTZ R122, -R122, R122, 1 ;  /* 0x3f8000007a7a7423 */ /* 0x000fe2000001017a */
[----:B------:R-:W-:Y:S01]  /*6320*/  FMUL.FTZ R119, R206, R119 ;  /* 0x00000077ce777220 */ /* 0x000fe20000410000 */
[----:B------:R-:W-:Y:S01]  /*6330*/  FMUL.FTZ R208, R207, R208 ;  /* 0x000000d0cfd07220 */ /* 0x000fe20000410000 */
[----:B------:R-:W-:Y:S01]  /*6340*/  FMUL.FTZ R121, R121, UR12 ;  /* 0x0000000c79797c20 */ /* 0x000fe20008410000 */
[----:B------:R-:W-:Y:S01]  /*6350*/  FMUL.FTZ R122, R122, UR12 ;  /* 0x0000000c7a7a7c20 */ /* 0x000fe20008410000 */
[----:B------:R-:W-:Y:S01]  /*6360*/  FADD.FTZ R11, -R236, R11 ;  /* 0x0000000bec0b7221 */ /* 0x000fe20000010100 */
        /* <DEDUP_REMOVED lines=13> */
[----:B------:R-:W-:Y:S01]  /*6440*/  MOV R4, 0x10 ;  /* 0x0000001000047802 */ /* 0x000fe20000000f00 */
[----:B------:R-:W-:Y:S01]  /*6450*/  FMUL.FTZ R11, R126, R11 ;  /* 0x0000000b7e0b7220 */ /* 0x000fe20000410000 */
[----:B------:R-:W-:Y:S01]  /*6460*/  FMUL.FTZ R15, R202, R15 ;  /* 0x0000000fca0f7220 */ /* 0x000fe20000410000 */
[----:B------:R-:W-:Y:S01]  /*6470*/  FMUL.FTZ R10, R125, R10 ;  /* 0x0000000a7d0a7220 */ /* 0x000fe20000410000 */
[----:B------:R-:W-:Y:S01]  /*6480*/  FMUL.FTZ R130, R130, UR12 ;  /* 0x0000000c82827c20 */ /* 0x000fe20008410000 */
[----:B------:R-:W-:Y:S01]  /*6490*/  FFMA.FTZ R8, -R233, R233, 1 ;  /* 0x3f800000e9087423 */ /* 0x000fe200000101e9 */
[C---:B------:R-:W-:Y:S01]  /*64a0*/  FADD.FTZ R18, -R236.reuse, R18 ;  /* 0x00000012ec127221 */ /* 0x040fe20000010100 */
[----:B------:R-:W-:Y:S01]  /*64b0*/  FADD.FTZ R19, -R236, R19 ;  /* 0x00000013ec137221 */ /* 0x000fe20000010100 */
[----:B------:R-:W-:Y:S01]  /*64c0*/  FMUL.FTZ R14, R203, R14 ;  /* 0x0000000ecb0e7220 */ /* 0x000fe20000410000 */
[----:B------:R-:W-:Y:S01]  /*64d0*/  FMUL.FTZ R129, R129, UR12 ;  /* 0x0000000c81817c20 */ /* 0x000fe20008410000 */
[----:B------:R-:W-:Y:S01]  /*64e0*/  FFMA.FTZ R5, -R198, R198, 1 ;  /* 0x3f800000c6057423 */ /* 0x000fe200000101c6 */
[----:B------:R-:W-:Y:S01]  /*64f0*/  F2FP.BF16.F32.PACK_AB R122, R122, R121 ;  /* 0x000000797a7a723e */ /* 0x000fe200000010ff */
[----:B------:R-:W-:Y:S01]  /*6500*/  FMUL.FTZ R15, R130, R15 ;  /* 0x0000000f820f7220 */ /* 0x000fe20000410000 */
[----:B-1----:R-:W-:Y:S01]  /*6510*/  SEL R6, R4, 0xfffffff0, !P3 ;  /* 0xfffffff004067807 */ /* 0x002fe20005800000 */
[----:B------:R-:W-:Y:S01]  /*6520*/  FMUL.FTZ R8, R8, UR12 ;  /* 0x0000000c08087c20 */ /* 0x000fe20008410000 */
[----:B------:R-:W-:Y:S01]  /*6530*/  FMUL.FTZ R18, R201, R18 ;  /* 0x00000012c9127220 */ /* 0x000fe20000410000 */
[----:B------:R-:W-:Y:S01]  /*6540*/  FMUL.FTZ R19, R200, R19 ;  /* 0x00000013c8137220 */ /* 0x000fe20000410000 */
[----:B------:R-:W-:Y:S01]  /*6550*/  FMUL.FTZ R14, R129, R14 ;  /* 0x0000000e810e7220 */ /* 0x000fe20000410000 */
[----:B------:R-:W-:Y:S01]  /*6560*/  FMUL.FTZ R5, R5, UR12 ;  /* 0x0000000c05057c20 */ /* 0x000fe20008410000 */
[----:B------:R-:W-:Y:S01]  /*6570*/  F2FP.BF16.F32.PACK_AB R10, R11, R10 ;  /* 0x0000000a0b0a723e */ /* 0x000fe200000010ff */
[----:B------:R1:W-:Y:S01]  /*6580*/  STS [R197+0x28000], R120 ;  /* 0x02800078c5007388 */ /* 0x0003e20000000800 */
[----:B------:R-:W-:Y:S01]  /*6590*/  IADD3 R7, PT, PT, R197, R6, RZ ;  /* 0x00000006c5077210 */ /* 0x000fe20007ffe0ff */
[----:B------:R-:W-:Y:S01]  /*65a0*/  FMUL.FTZ R18, R5, R18 ;  /* 0x0000001205127220 */ /* 0x000fe20000410000 */
[----:B------:R-:W-:Y:S01]  /*65b0*/  FMUL.FTZ R19, R8, R19 ;  /* 0x0000001308137220 */ /* 0x000fe20000410000 */
[----:B------:R-:W-:Y:S01]  /*65c0*/  STS [R197+0x28400], R122 ;  /* 0x0284007ac5007388 */ /* 0x000fe20000000800 */
[----:B------:R-:W-:Y:S01]  /*65d0*/  F2FP.BF16.F32.PACK_AB R14, R15, R14 ;  /* 0x0000000e0f0e723e */ /* 0x000fe200000010ff */
[----:B------:R-:W2:Y:S01]  /*65e0*/  LDC R121, c[0x0][0x44c] ;  /* 0x00011300ff797b82 */ /* 0x000ea20000000800 */
[----:B------:R-:W-:Y:S01]  /*65f0*/  LOP3.LUT R5, R84, 0x1c0, R217, 0xf8, !PT ;  /* 0x000001c054057812 */ /* 0x000fe200078ef8d9 */
[----:B------:R-:W-:Y:S01]  /*6600*/  STS [R7+0x28000], R124 ;  /* 0x0280007c07007388 */ /* 0x000fe20000000800 */
[----:B------:R-:W-:Y:S02]  /*6610*/  F2FP.BF16.F32.PACK_AB R16, R196, R131 ;  /* 0x00000083c410723e */ /* 0x000fe400000010ff */
[----:B------:R-:W-:Y:S01]  /*6620*/  F2FP.BF16.F32.PACK_AB R84, R19, R18 ;  /* 0x000000121354723e */ /* 0x000fe200000010ff */
[----:B------:R-:W-:Y:S01]  /*6630*/  STS [R7+0x28400], R10 ;  /* 0x0284000a07007388 */ /* 0x000fe20000000800 */
[----:B------:R-:W-:Y:S02]  /*6640*/  IADD3 R85, PT, PT, R6, R105, RZ ;  /* 0x0000006906557210 */ /* 0x000fe40007ffe0ff */
[--C-:B------:R-:W-:Y:S01]  /*6650*/  SHF.R.U32.HI R234, RZ, 0x1, R221.reuse ;  /* 0x00000001ffea7819 */ /* 0x100fe200000116dd */
[----:B------:R-:W-:Y:S01]  /*6660*/  STS [R105+-0x2000], R128 ;  /* 0xffe0008069007388 */ /* 0x000fe20000000800 */
[----:B------:R-:W-:Y:S02]  /*6670*/  SEL R212, R219, 0xffffffc0, !P3 ;  /* 0xffffffc0dbd47807 */ /* 0x000fe40005800000 */
[----:B------:R-:W-:Y:S01]  /*6680*/  LOP3.LUT R4, R234, 0x10, RZ, 0xc0, !PT ;  /* 0x00000010ea047812 */ /* 0x000fe200078ec0ff */
[----:B------:R-:W-:Y:S03]  /*6690*/  STS [R105+-0x1c00], R14 ;  /* 0xffe4000e69007388 */ /* 0x000fe60000000800 */
[----:B------:R-:W-:Y:S01]  /*66a0*/  LOP3.LUT R13, R4, 0x8, R221, 0xf8, !PT ;  /* 0x00000008040d7812 */ /* 0x000fe200078ef8dd */
[----:B------:R-:W-:Y:S01]  /*66b0*/  STS [R85+-0x2000], R16 ;  /* 0xffe0001055007388 */ /* 0x000fe20000000800 */
[----:B------:R-:W-:Y:S02]  /*66c0*/  LOP3.LUT R4, R5, 0x38, R220, 0x78, !PT ;  /* 0x0000003805047812 */ /* 0x000fe400078e78dc */
[----:B------:R-:W-:Y:S01]  /*66d0*/  LOP3.LUT R13, R13, R216, RZ, 0x3c, !PT ;  /* 0x000000d80d0d7212 */ /* 0x000fe200078e3cff */
[----:B------:R-:W-:Y:S01]  /*66e0*/  STS [R85+-0x1c00], R84 ;  /* 0xffe4005455007388 */ /* 0x000fe20000000800 */
[----:B------:R-:W-:Y:S01]  /*66f0*/  LOP3.LUT R4, R4, 0x200, R217, 0xf8, !PT ;  /* 0x0000020004047812 */ /* 0x000fe200078ef8d9 */
[----:B--2---:R-:W-:Y:S01]  /*6700*/  IMAD R121, R121, UR9, RZ ;  /* 0x0000000979797c24 */ /* 0x004fe2000f8e02ff */
[----:B------:R-:W-:Y:S01]  /*6710*/  LOP3.LUT R13, R13, 0x200, R218, 0xf8, !PT ;  /* 0x000002000d0d7812 */ /* 0x000fe200078ef8da */
[----:B------:R-:W-:Y:S01]  /*6720*/  BAR.SYNC.DEFER_BLOCKING 0x0 ;  /* 0x0000000000007b1d */ /* 0x000fe20000010000 */
[----:B------:R-:W-:Y:S02]  /*6730*/  LEA R235, R4, UR4, 0x1 ;  /* 0x0000000404eb7c11 */ /* 0x000fe4000f8e08ff */
[C---:B------:R-:W-:Y:S02]  /*6740*/  LEA R233, R13.reuse, UR4, 0x1 ;  /* 0x000000040de97c11 */ /* 0x040fe4000f8e08ff */
[----:B------:R-:W-:Y:S04]  /*6750*/  LEA R13, R13, UR5, 0x1 ;  /* 0x000000050d0d7c11 */ /* 0x000fe8000f8e08ff */
[----:B-1----:R-:W-:Y:S01]  /*6760*/  IADD3 R120, PT, PT, R212, R13, RZ ;  /* 0x0000000dd4787210 */ /* 0x002fe20007ffe0ff */
        /* <DEDUP_REMOVED lines=99> */
[C---:B------:R-:W-:Y:S02]  /*6da0*/  LOP3.LUT R6, R123.reuse, 0x80, RZ, 0xfc, !PT ;  /* 0x000000807b067812 */ /* 0x040fe400078efcff */
        /* <DEDUP_REMOVED lines=56> */
.L_x_1218:
[----:B------:R-:W-:Y:S01]  /*7130*/  LEA R213, R224, UR4, 0x1 ;  /* 0x00000004e0d57c11 */ /* 0x000fe2000f8e08ff */
[----:B------:R-:W-:Y:S01]  /*7140*/  LDSM.16.MT88.4 R16, [R235+0x18000] ;  /* 0x01800000eb10783b */ /* 0x000fe20000004200 */
[----:B------:R-:W-:Y:S01]  /*7150*/  PLOP3.LUT P2, PT, PT, PT, UP0, 0x80, 0x8 ;  /* 0x000000000008781c */ /* 0x000fe20003f4f008 */
[----:B------:R-:W-:Y:S02]  /*7160*/  @UP0 UIADD3 UR17, UP1, UPT, UR58, -0x100, URZ ;  /* 0xffffff003a110890 */ /* 0x000fe4000ff3e0ff */
[----:B------:R-:W2:Y:S01]  /*7170*/  LDSM.16.M88.4 R128, [R213+0x28000] ;  /* 0x02800000d580783b */ /* 0x000ea20000000200 */
[C-C-:B------:R-:W-:Y:S01]  /*7180*/  IMAD.IADD R214, R225.reuse, 0x1, R213.reuse ;  /* 0x00000001e1d67824 */ /* 0x140fe200078e02d5 */
[----:B------:R-:W-:Y:S01]  /*7190*/  @UP0 UIADD3.X UR16, UPT, UPT, UR59, -0x1, URZ, UP1, !UPT ;  /* 0xffffffff3b100890 */ /* 0x000fe20008ffe4ff */
[----:B------:R-:W-:Y:S01]  /*71a0*/  IMAD.IADD R236, R212, 0x1, R213 ;  /* 0x00000001d4ec7824 */ /* 0x000fe200078e02d5 */
        /* <DEDUP_REMOVED lines=600> */
.L_x_1220:
        /* <DEDUP_REMOVED lines=12> */
.L_x_1221:
[----:B------:R-:W2:Y:S01]  /*97f0*/  LDCU.64 UR8, c[0x0][0x5c8] ;  /* 0x0000b900ff0877ac */ /* 0x000ea20008000a00 */
[----:B------:R-:W-:-:S04]  /*9800*/  UIADD3 UR12, UPT, UPT, UR39, UR41, URZ ;  /* 0x00000029270c7290 */ /* 0x000fc8000fffe0ff */
[----:B--2---:R-:W-:Y:S02]  /*9810*/  UIMAD.WIDE.U32 UR44, UR12, UR8, URZ ;  /* 0x000000080c2c72a5 */ /* 0x004fe4000f8e00ff */
[----:B------:R-:W-:-:S04]  /*9820*/  UIMAD UR12, UR12, UR9, URZ ;  /* 0x000000090c0c72a4 */ /* 0x000fc8000f8e02ff */
[----:B------:R-:W-:-:S06]  /*9830*/  UIADD3 UR12, UPT, UPT, UR45, UR12, URZ ;  /* 0x0000000c2d0c7290 */ /* 0x000fcc000fffe0ff */
[----:B------:R-:W-:-:S07]  /*9840*/  MOV R0, UR12 ;  /* 0x0000000c00007c02 */ /* 0x000fce0008000f00 */
.L_x_1222:
[----:B------:R-:W-:Y:S01]  /*9850*/  BAR.SYNC.DEFER_BLOCKING 0x0 ;  /* 0x0000000000007b1d */ /* 0x000fe20000010000 */
[----:B------:R-:W-:Y:S01]  /*9860*/  LOP3.LUT R2, R220, 0x1f8, RZ, 0xc0, !PT ;  /* 0x000001f8dc027812 */ /* 0x000fe200078ec0ff */
[----:B------:R-:W-:-:S03]  /*9870*/  USHF.L.U32 UR14, UR40, 0x6, URZ ;  /* 0x00000006280e7899 */ /* 0x000fc600080006ff */
[----:B------:R-:W-:Y:S01]  /*9880*/  LOP3.LUT R221, R2, 0x38, R221, 0x78, !PT ;  /* 0x0000003802dd7812 */ /* 0x000fe200078e78dd */
[----:B------:R-:W-:Y:S02]  /*9890*/  USHF.R.S32.HI UR15, URZ, 0x1f, UR14 ;  /* 0x0000001fff0f7899 */ /* 0x000fe4000801140e */
[----:B-1----:R-:W1:Y:S01]  /*98a0*/  LDC.64 R2, c[0x0][0x5d8] ;  /* 0x00017600ff027b82 */ /* 0x002e620000000a00 */
[----:B------:R-:W2:Y:S01]  /*98b0*/  S2R R80, SR_TID.X ;  /* 0x0000000000507919 */ /* 0x000ea20000002100 */
[----:B------:R-:W-:Y:S01]  /*98c0*/  LOP3.LUT R4, R221, 0x1e00, R220, 0xf8, !PT ;  /* 0x00001e00dd047812 */ /* 0x000fe200078ef8dc */
[----:B------:R-:W-:Y:S01]  /*98d0*/  UIMAD UR12, UR15, UR10, URZ ;  /* 0x0000000a0f0c72a4 */ /* 0x000fe2000f8e02ff */
[----:B------:R-:W-:Y:S01]  /*98e0*/  BSSY.RECONVERGENT B0, `(.L_x_1223) ;  /* 0x000003b000007945 */ /* 0x000fe20003800200 */
        /* <DEDUP_REMOVED lines=20> */
[----:B--2---:R-:W-:Y:S01]  /*9a30*/  IMAD.SHL.U32 R80, R80, 0x8, RZ ;  /* 0x0000000850507824 */ /* 0x004fe200078e00ff */
[C---:B------:R-:W-:Y:S01]  /*9a40*/  IADD3 R68, P0, PT, R5.reuse, 0x20, RZ ;  /* 0x0000002005447810 */ /* 0x040fe20007f1e0ff */
[----:B------:R-:W-:Y:S01]  /*9a50*/  VIADD R52, R5, 0x20 ;  /* 0x0000002005347836 */ /* 0x000fe20000000000 */
[----:B------:R2:W2:Y:S01]  /*9a60*/  LDS.128 R28, [R4+0x22000] ;  /* 0x02200000041c7984 */ /* 0x0004a20000000c00 */
[----:B-1----:R-:W-:Y:S01]  /*9a70*/  IMAD.WIDE.U32 R74, R2, UR21, R74 ;  /* 0x00000015024a7c25 */ /* 0x002fe2000f8e004a */
        /* <DEDUP_REMOVED lines=13> */
[----:B----4-:R-:W-:Y:S05]  /*9b50*/  @P4 BRA `(.L_x_1224) ;  /* 0x00000000004c4947 */ /* 0x010fea0003800000 */
[----:B------:R-:W4:Y:S01]  /*9b60*/  LDCU UR16, c[0x0][0x440] ;  /* 0x00008800ff1077ac */ /* 0x000f220008000800 */
[----:B------:R-:W3:Y:S01]  /*9b70*/  LDS.128 R64, [R4+0x1a000] ;  /* 0x01a0000004407984 */ /* 0x000ee20000000c00 */
[----:B------:R-:W-:Y:S01]  /*9b80*/  IMAD.MOV.U32 R72, RZ, RZ, R74 ;  /* 0x000000ffff487224 */ /* 0x000fe200078e004a */
[----:B------:R-:W2:Y:S02]  /*9b90*/  LDCU.64 UR12, c[0x0][0x560] ;  /* 0x0000ac00ff0c77ac */ /* 0x000ea40008000a00 */
[----:B------:R-:W1:Y:S01]  /*9ba0*/  LDS.128 R60, [R4+0x1c000] ;  /* 0x01c00000043c7984 */ /* 0x000e620000000c00 */
[----:B------:R-:W-:-:S03]  /*9bb0*/  IMAD.WIDE.U32 R78, R5, UR10, R72 ;  /* 0x0000000a054e7c25 */ /* 0x000fc6000f8e0048 */
[----:B------:R-:W1:Y:S01]  /*9bc0*/  LDS.128 R56, [R4+0x1e000] ;  /* 0x01e0000004387984 */ /* 0x000e620000000c00 */
[----:B------:R-:W-:Y:S01]  /*9bd0*/  IMAD R72, R5, UR11, R79 ;  /* 0x0000000b05487c24 */ /* 0x000fe2000f8e024f */
[----:B----4-:R-:W-:Y:S02]  /*9be0*/  ISETP.GE.AND P3, PT, R80, UR16, PT ;  /* 0x0000001050007c0c */ /* 0x010fe4000bf66270 */
[----:B------:R-:W-:Y:S02]  /*9bf0*/  ISETP.GE.AND P2, PT, R69, UR16, PT ;  /* 0x0000001045007c0c */ /* 0x000fe4000bf46270 */
[----:B------:R-:W-:Y:S02]  /*9c00*/  ISETP.GE.AND P1, PT, R70, UR16, PT ;  /* 0x0000001046007c0c */ /* 0x000fe4000bf26270 */
[----:B------:R-:W-:Y:S02]  /*9c10*/  ISETP.GE.AND P0, PT, R71, UR16, PT ;  /* 0x0000001047007c0c */ /* 0x000fe4000bf06270 */
[----:B--2---:R-:W-:-:S04]  /*9c20*/  LEA R76, P5, R78, UR12, 0x1 ;  /* 0x0000000c4e4c7c11 */ /* 0x004fc8000f8a08ff */
[----:B------:R-:W-:Y:S01]  /*9c30*/  LEA.HI.X R77, R78, UR13, R72, 0x1, P5 ;  /* 0x0000000d4e4d7c11 */ /* 0x000fe2000a8f0c48 */
[----:B------:R-:W2:Y:S04]  /*9c40*/  @!P3 LDS.128 R52, [R4+0x18000] ;  /* 0x018000000434b984 */ /* 0x000ea80000000c00 */
[----:B---3--:R4:W-:Y:S04]  /*9c50*/  @!P2 STG.E.128 desc[UR36][R76.64+0x80], R64 ;  /* 0x000080404c00a986 */ /* 0x0089e8000c101d24 */
[----:B-1----:R4:W-:Y:S04]  /*9c60*/  @!P1 STG.E.128 desc[UR36][R76.64+0x100], R60 ;  /* 0x0001003c4c009986 */ /* 0x0029e8000c101d24 */
[----:B------:R4:W-:Y:S04]  /*9c70*/  @!P0 STG.E.128 desc[UR36][R76.64+0x180], R56 ;  /* 0x000180384c008986 */ /* 0x0009e8000c101d24 */
[----:B--2---:R4:W-:Y:S02]  /*9c80*/  @!P3 STG.E.128 desc[UR36][R76.64], R52 ;  /* 0x000000344c00b986 */ /* 0x0049e4000c101d24 */
.L_x_1224:
[----:B------:R-:W-:Y:S05]  /*9c90*/  BSYNC.RECONVERGENT B0 ;  /* 0x0000000000007941 */ /* 0x000fea0003800200 */
.L_x_1223:
[----:B----4-:R4:W1:Y:S01]  /*9ca0*/  LDS.128 R52, [R4+0x1f000] ;  /* 0x01f0000004347984 */ /* 0x0108620000000c00 */
        /* <DEDUP_REMOVED lines=18> */
[----:B-1----:R2:W-:Y:S02]  /*9dd0*/  @!P0 STG.E.128 desc[UR36][R56.64+0x180], R52 ;  /* 0x0001803438008986 */ /* 0x0025e4000c101d24 */
.L_x_1226:
[----:B------:R-:W-:Y:S05]  /*9de0*/  BSYNC.RECONVERGENT B0 ;  /* 0x0000000000007941 */ /* 0x000fea0003800200 */
.L_x_1225:
[----:B--23--:R-:W-:Y:S01]  /*9df0*/  MOV R40, R80 ;  /* 0x0000005000287202 */ /* 0x00cfe20000000f00 */
        /* <DEDUP_REMOVED lines=19> */
[----:B-1--4-:R-:W-:-:S04]  /*9f30*/  LEA R4, P4, R42, UR10, 0x1 ;  /* 0x0000000a2a047c11 */ /* 0x012fc8000f8808ff */
[----:B------:R-:W-:-:S05]  /*9f40*/  LEA.HI.X R5, R42, UR11, R5, 0x1, P4 ;  /* 0x0000000b2a057c11 */ /* 0x000fca000a0f0c05 */
[----:B------:R2:W-:Y:S04]  /*9f50*/  @!P3 STG.E.128 desc[UR36][R4.64], R36 ;  /* 0x000000240400b986 */ /* 0x0005e8000c101d24 */
[----:B------:R2:W-:Y:S04]  /*9f60*/  @!P2 STG.E.128 desc[UR36][R4.64+0x80], R28 ;  /* 0x0000801c0400a986 */ /* 0x0005e8000c101d24 */
[----:B------:R2:W-:Y:S04]  /*9f70*/  @!P1 STG.E.128 desc[UR36][R4.64+0x100], R20 ;  /* 0x0001001404009986 */ /* 0x0005e8000c101d24 */
[----:B------:R2:W-:Y:S02]  /*9f80*/  @!P0 STG.E.128 desc[UR36][R4.64+0x180], R12 ;  /* 0x0001800c04008986 */ /* 0x0005e4000c101d24 */
.L_x_1228:
[----:B------:R-:W-:Y:S05]  /*9f90*/  BSYNC.RECONVERGENT B0 ;  /* 0x0000000000007941 */ /* 0x000fea0003800200 */
.L_x_1227:
[----:B------:R-:W-:Y:S05]  /*9fa0*/  @P6 BRA `(.L_x_1196) ;  /* 0x0000000000446947 */ /* 0x000fea0003800000 */
[----:B------:R-:W3:Y:S01]  /*9fb0*/  LDCU UR12, c[0x0][0x440] ;  /* 0x00008800ff0c77ac */ /* 0x000ee20008000800 */
[----:B------:R-:W-:Y:S02]  /*9fc0*/  IMAD R3, R3, UR8, RZ ;  /* 0x0000000803037c24 */ /* 0x000fe4000f8e02ff */
[----:B------:R-:W-:Y:S01]  /*9fd0*/  IMAD.MOV.U32 R6, RZ, RZ, R40 ;  /* 0x000000ffff067224 */ /* 0x000fe200078e0028 */
[----:B------:R-:W3:Y:S01]  /*9fe0*/  LDCU.64 UR10, c[0x0][0x568] ;  /* 0x0000ad00ff0a77ac */ /* 0x000ee20008000a00 */
[C---:B------:R-:W-:Y:S02]  /*9ff0*/  IMAD R3, R68.reuse, UR9, R3 ;  /* 0x0000000944037c24 */ /* 0x040fe4000f8e0203 */
[----:B-12-4-:R-:W-:-:S04]  /*a000*/  IMAD.WIDE.U32 R4, R68, UR8, R6 ;  /* 0x0000000844047c25 */ /* 0x016fc8000f8e0006 */
[----:B------:R-:W-:Y:S01]  /*a010*/  IMAD.IADD R3, R3, 0x1, R5 ;  /* 0x0000000103037824 */ /* 0x000fe200078e0205 */
[----:B---3--:R-:W-:Y:S02]  /*a020*/  ISETP.GE.AND P3, PT, R80, UR12, PT ;  /* 0x0000000c50007c0c */ /* 0x008fe4000bf66270 */
[----:B------:R-:W-:Y:S02]  /*a030*/  ISETP.GE.AND P2, PT, R69, UR12, PT ;  /* 0x0000000c45007c0c */ /* 0x000fe4000bf46270 */
[----:B------:R-:W-:Y:S02]  /*a040*/  ISETP.GE.AND P1, PT, R70, UR12, PT ;  /* 0x0000000c46007c0c */ /* 0x000fe4000bf26270 */
[----:B------:R-:W-:Y:S02]  /*a050*/  ISETP.GE.AND P0, PT, R71, UR12, PT ;  /* 0x0000000c47007c0c */ /* 0x000fe4000bf06270 */
[----:B------:R-:W-:-:S04]  /*a060*/  LEA R2, P4, R4, UR10, 0x1 ;  /* 0x0000000a04027c11 */ /* 0x000fc8000f8808ff */
[----:B------:R-:W-:-:S05]  /*a070*/  LEA.HI.X R3, R4, UR11, R3, 0x1, P4 ;  /* 0x0000000b04037c11 */ /* 0x000fca000a0f0c03 */
[----:B------:R3:W-:Y:S04]  /*a080*/  @!P3 STG.E.128 desc[UR36][R2.64], R32 ;  /* 0x000000200200b986 */ /* 0x0007e8000c101d24 */
[----:B------:R3:W-:Y:S04]  /*a090*/  @!P2 STG.E.128 desc[UR36][R2.64+0x80], R24 ;  /* 0x000080180200a986 */ /* 0x0007e8000c101d24 */
[----:B------:R3:W-:Y:S04]  /*a0a0*/  @!P1 STG.E.128 desc[UR36][R2.64+0x100], R16 ;  /* 0x0001001002009986 */ /* 0x0007e8000c101d24 */
[----:B------:R3:W-:Y:S02]  /*a0b0*/  @!P0 STG.E.128 desc[UR36][R2.64+0x180], R8 ;  /* 0x0001800802008986 */ /* 0x0007e4000c101d24 */
.L_x_1196:
[----:B------:R-:W-:Y:S05]  /*a0c0*/  BSYNC.RECONVERGENT B1 ;  /* 0x0000000000017941 */ /* 0x000fea0003800200 */
.L_x_1174:
        /* <DEDUP_REMOVED lines=11> */
.L_x_1230:
        /* <DEDUP_REMOVED lines=16> */
.L_x_1285:


//--------------------- .text._ZN5flash25flash_bwd_dot_do_o_kernelILb0E23Flash_bwd_kernel_traitsILi256ELi64ELi64ELi8ELi4ELi2ELi2ELb0ELb0EN7cutlass10bfloat16_tE19Flash_kernel_traitsILi256ELi64ELi64ELi8ES3_EEEEvNS_16Flash_bwd_paramsE --------------------------
	.section	.text._ZN5flash25flash_bwd_dot_do_o_kernelILb0E23Flash_bwd_kernel_traitsILi256ELi64ELi64ELi8ELi4ELi2ELi2ELb0ELb0EN7cutlass10bfloat16_tE19Flash_kernel_traitsILi256ELi64ELi64ELi8ES3_EEEEvNS_16Flash_bwd_paramsE,"ax",@progbits
	.align	128
        .global         _ZN5flash25flash_bwd_dot_do_o_kernelILb0E23Flash_bwd_kernel_traitsILi256ELi64ELi64ELi8ELi4ELi2ELi2ELb0ELb0EN7cutlass10bfloat16_tE19Flash_kernel_traitsILi256ELi64ELi64ELi8ES3_EEEEvNS_16Flash_bwd_paramsE
        .type           _ZN5flash25flash_bwd_dot_do_o_kernelILb0E23Flash_bwd_kernel_traitsILi256ELi64ELi64ELi8ELi4ELi2ELi2ELb0ELb0EN7cutlass10bfloat16_tE19Flash_kernel_traitsILi256ELi64ELi64ELi8ES3_EEEEvNS_16Flash_bwd_paramsE,@function
        .size           _ZN5flash25flash_bwd_dot_do_o_kernelILb0E23Flash_bwd_kernel_traitsILi256ELi64ELi64ELi8ELi4ELi2ELi2ELb0ELb0EN7cutlass10bfloat16_tE19Flash_kernel_traitsILi256ELi64ELi64ELi8ES3_EEEEvNS_16Flash_bwd_paramsE,(.L_x_1286 - _ZN5flash25flash_bwd_dot_do_o_kernelILb0E23Flash_bwd_kernel_traitsILi256ELi64ELi64ELi8ELi4ELi2ELi2ELb0ELb0EN7cutlass10bfloat16_tE19Flash_kernel_traitsILi256ELi64ELi64ELi8ES3_EEEEvNS_16Flash_bwd_paramsE)
        .other          _ZN5flash25flash_bwd_dot_do_o_kernelILb0E23Flash_bwd_kernel_traitsILi256ELi64ELi64ELi8ELi4ELi2ELi2ELb0ELb0EN7cutlass10bfloat16_tE19Flash_kernel_traitsILi256ELi64ELi64ELi8ES3_EEEEvNS_16Flash_bwd_paramsE,@"STO_CUDA_ENTRY STV_DEFAULT"
_ZN5flash25flash_bwd_dot_do_o_kernelILb0E23Flash_bwd_kernel_traitsILi256ELi64ELi64ELi8ELi4ELi2ELi2ELb0ELb0EN7cutlass10bfloat16_tE19Flash_kernel_traitsILi256ELi64ELi64ELi8ES3_EEEEvNS_16Flash_bwd_paramsE:
.text._ZN5flash25flash_bwd_dot_do_o_kernelILb0E23Flash_bwd_kernel_traitsILi256ELi64ELi64ELi8ELi4ELi2ELi2ELb0ELb0EN7cutlass10bfloat16_tE19Flash_kernel_traitsILi256ELi64ELi64ELi8ES3_EEEEvNS_16Flash_bwd_paramsE:
        /* <DEDUP_REMOVED lines=51> */
.L_x_1231:
[----:B------:R-:W0:Y:S08]  /*0330*/  LDC R10, c[0x0][0x3e0] ;  /* 0x0000f800ff0a7b82 */ /* 0x000e300000000800 */
[----:B------:R-:W1:Y:S01]  /*0340*/  LDC R3, c[0x0][0x444] ;  /* 0x00011100ff037b82 */ /* 0x000e620000000800 */
[----:B0-----:R-:W-:-:S04]  /*0350*/  IMAD R10, R7, R10, UR5 ;  /* 0x00000005070a7e24 */ /* 0x001fc8000f8e020a */
[----:B-1----:R-:W-:-:S07]  /*0360*/  IMAD R10, R10, R3, RZ ;  /* 0x000000030a0a7224 */ /* 0x002fce00078e02ff */
.L_x_1232:
        /* <DEDUP_REMOVED lines=63> */
.L_x_1234:
[----:B------:R-:W-:Y:S05]  /*0760*/  BSYNC.RECONVERGENT B0 ;  /* 0x0000000000007941 */ /* 0x000fea0003800200 */
.L_x_1233:
        /* <DEDUP_REMOVED lines=22> */
.L_x_1236:
[----:B------:R-:W-:Y:S05]  /*08d0*/  BSYNC.RECONVERGENT B0 ;  /* 0x0000000000007941 */ /* 0x000fea0003800200 */
.L_x_1235:
        /* <DEDUP_REMOVED lines=25> */
.L_x_1238:
[----:B------:R-:W-:Y:S05]  /*0a70*/  BSYNC.RECONVERGENT B0 ;  /* 0x0000000000007941 */ /* 0x000fea0003800200 */
.L_x_1237:
        /* <DEDUP_REMOVED lines=30> */
.L_x_1240:
[----:B------:R-:W-:Y:S05]  /*0c60*/  BSYNC.RECONVERGENT B0 ;  /* 0x0000000000007941 */ /* 0x000fea0003800200 */
.L_x_1239:
        /* <DEDUP_REMOVED lines=221> */
.L_x_1241:
        /* <DEDUP_REMOVED lines=12> */
.L_x_1286:


//--------------------- .text._ZN5flash25flash_bwd_dot_do_o_kernelILb1E23Flash_bwd_kernel_traitsILi256ELi64ELi64ELi8ELi4ELi2ELi2ELb0ELb0EN7cutlass10bfloat16_tE19Flash_kernel_traitsILi256ELi64ELi64ELi8ES3_EEEEvNS_16Flash_bwd_paramsE --------------------------
	.section	.text._ZN5flash25flash_bwd_dot_do_o_kernelILb1E23Flash_bwd_kernel_traitsILi256ELi64ELi64ELi8ELi4ELi2ELi2ELb0ELb0EN7cutlass10bfloat16_tE19Flash_kernel_traitsILi256ELi64ELi64ELi8ES3_EEEEvNS_16Flash_bwd_paramsE,"ax",@progbits
	.align	128
        .global         _ZN5flash25flash_bwd_dot_do_o_kernelILb1E23Flash_bwd_kernel_traitsILi256ELi64ELi64ELi8ELi4ELi2ELi2ELb0ELb0EN7cutlass10bfloat16_tE19Flash_kernel_traitsILi256ELi64ELi64ELi8ES3_EEEEvNS_16Flash_bwd_paramsE
        .type           _ZN5flash25flash_bwd_dot_do_o_kernelILb1E23Flash_bwd_kernel_traitsILi256ELi64ELi64ELi8ELi4ELi2ELi2ELb0ELb0EN7cutlass10bfloat16_tE19Flash_kernel_traitsILi256ELi64ELi64ELi8ES3_EEEEvNS_16Flash_bwd_paramsE,@function
        .size           _ZN5flash25flash_bwd_dot_do_o_kernelILb1E23Flash_bwd_kernel_traitsILi256ELi64ELi64ELi8ELi4ELi2ELi2ELb0ELb0EN7cutlass10bfloat16_tE19Flash_kernel_traitsILi256ELi64ELi64ELi8ES3_EEEEvNS_16Flash_bwd_paramsE,(.L_x_1287 - _ZN5flash25flash_bwd_dot_do_o_kernelILb1E23Flash_bwd_kernel_traitsILi256ELi64ELi64ELi8ELi4ELi2ELi2ELb0ELb0EN7cutlass10bfloat16_tE19Flash_kernel_traitsILi256ELi64ELi64ELi8ES3_EEEEvNS_16Flash_bwd_paramsE)
        .other          _ZN5flash25flash_bwd_dot_do_o_kernelILb1E23Flash_bwd_kernel_traitsILi256ELi64ELi64ELi8ELi4ELi2ELi2ELb0ELb0EN7cutlass10bfloat16_tE19Flash_kernel_traitsILi256ELi64ELi64ELi8ES3_EEEEvNS_16Flash_bwd_paramsE,@"STO_CUDA_ENTRY STV_DEFAULT"
_ZN5flash25flash_bwd_dot_do_o_kernelILb1E23Flash_bwd_kernel_traitsILi256ELi64ELi64ELi8ELi4ELi2ELi2ELb0ELb0EN7cutlass10bfloat16_tE19Flash_kernel_traitsILi256ELi64ELi64ELi8ES3_EEEEvNS_16Flash_bwd_paramsE:
.text._ZN5flash25flash_bwd_dot_do_o_kernelILb1E23Flash_bwd_kernel_traitsILi256ELi64ELi64ELi8ELi4ELi2ELi2ELb0ELb0EN7cutlass10bfloat16_tE19Flash_kernel_traitsILi256ELi64ELi64ELi8ES3_EEEEvNS_16Flash_bwd_paramsE:
        /* <DEDUP_REMOVED lines=60> */
.L_x_1242:
[-C--:B------:R-:W-:Y:S02]  /*03c0*/  IMAD R7, R3, R13.reuse, RZ ;  /* 0x0000000d03077224 */ /* 0x080fe400078e02ff */
[----:B------:R-:W-:-:S04]  /*03d0*/  IMAD.WIDE.U32 R4, R2, R13, RZ ;  /* 0x0000000d02047225 */ /* 0x000fc800078e00ff */
[----:B------:R-:W-:Y:S01]  /*03e0*/  IMAD.MOV.U32 R6, RZ, RZ, R4 ;  /* 0x000000ffff067224 */ /* 0x000fe200078e0004 */
[----:B------:R-:W-:-:S07]  /*03f0*/  IADD3 R14, PT, PT, R5, R7, RZ ;  /* 0x00000007050e7210 */ /* 0x000fce0007ffe0ff */
.L_x_1243:
        /* <DEDUP_REMOVED lines=21> */
.L_x_1244:
[----:B------:R-:W0:Y:S01]  /*0550*/  LDC R0, c[0x0][0x444] ;  /* 0x00011100ff007b82 */ /* 0x000e220000000800 */
[----:B------:R-:W-:-:S04]  /*0560*/  IMAD R71, R71, R22, R9 ;  /* 0x0000001647477224 */ /* 0x000fc800078e0209 */
[----:B0-----:R-:W-:-:S07]  /*0570*/  IMAD R71, R71, R0, RZ ;  /* 0x0000000047477224 */ /* 0x001fce00078e02ff */
.L_x_1245:
        /* <DEDUP_REMOVED lines=66> */
.L_x_1247:
[----:B------:R-:W-:Y:S05]  /*09a0*/  BSYNC.RECONVERGENT B0 ;  /* 0x0000000000007941 */ /* 0x000fea0003800200 */
.L_x_1246:
        /* <DEDUP_REMOVED lines=22> */
.L_x_1249:
[----:B------:R-:W-:Y:S05]  /*0b10*/  BSYNC.RECONVERGENT B0 ;  /* 0x0000000000007941 */ /* 0x000fea0003800200 */
.L_x_1248:
        /* <DEDUP_REMOVED lines=36> */
.L_x_1251:
[----:B------:R-:W-:Y:S05]  /*0d60*/  BSYNC.RECONVERGENT B0 ;  /* 0x0000000000007941 */ /* 0x000fea0003800200 */
.L_x_1250:
        /* <DEDUP_REMOVED lines=26> */
.L_x_1253:
[----:B------:R-:W-:Y:S05]  /*0f10*/  BSYNC.RECONVERGENT B0 ;  /* 0x0000000000007941 */ /* 0x000fea0003800200 */
.L_x_1252:
        /* <DEDUP_REMOVED lines=253> */
.L_x_1254:
        /* <DEDUP_REMOVED lines=9> */
.L_x_1287:


//--------------------- .nv.shared._ZN5flash27flash_bwd_convert_dq_kernelI23Flash_bwd_kernel_traitsILi256ELi64ELi32ELi8ELi4ELi1ELi2ELb1ELb1EN7cutlass10bfloat16_tE19Flash_kernel_traitsILi256ELi64ELi32ELi8ES3_EEEEvNS_16Flash_bwd_paramsEi --------------------------
	.section	.nv.shared._ZN5flash27flash_bwd_convert_dq_kernelI23Flash_bwd_kernel_traitsILi256ELi64ELi32ELi8ELi4ELi1ELi2ELb1ELb1EN7cutlass10bfloat16_tE19Flash_kernel_traitsILi256ELi64ELi32ELi8ES3_EEEEvNS_16Flash_bwd_paramsEi,"aw",@nobits
	.sectionflags	@""
	.align	16
	.zero		1024


//--------------------- .nv.shared.reserved.0     --------------------------
	.section	.nv.shared.reserved.0,"aw",@nobits
	.weak		__nv_reservedSMEM_offset_0_alias
	.size		__nv_reservedSMEM_offset_0_alias, 0, 64
	.other		__nv_reservedSMEM_offset_0_alias,@"STO_CUDA_RESERVED_SHARED STV_DEFAULT"
__nv_reservedSMEM_offset_0_alias:
	.zero		0
	.zero		64


//--------------------- .nv.global                --------------------------
	.section	.nv.global,"aw",@nobits
.nv.global:
	.type		_ZN73_INTERNAL_7983b5e8_37_flash_bwd_hdim256_bf16_causal_sm80_cu_a6473388_30914cute1_E,@object
	.size		_ZN73_INTERNAL_7983b5e8_37_flash_bwd_hdim256_bf16_causal_sm80_cu_a6473388_30914cute1_E,(_ZN73_INTERNAL_7983b5e8_37_flash_bwd_hdim256_bf16_causal_sm80_cu_a6473388_30914cuda3std3__45__cpo6cbeginE - _ZN73_INTERNAL_7983b5e8_37_flash_bwd_hdim256_bf16_causal_sm80_cu_a6473388_30914cute1_E)
_ZN73_INTERNAL_7983b5e8_37_flash_bwd_hdim256_bf16_causal_sm80_cu_a6473388_30914cute1_E:
	.zero		1
	.type		_ZN73_INTERNAL_7983b5e8_37_flash_bwd_hdim256_bf16_causal_sm80_cu_a6473388_30914cuda3std3__45__cpo6cbeginE,@object
	.size		_ZN73_INTERNAL_7983b5e8_37_flash_bwd_hdim256_bf16_causal_sm80_cu_a6473388_30914cuda3std3__45__cpo6cbeginE,(_ZN73_INTERNAL_7983b5e8_37_flash_bwd_hdim256_bf16_causal_sm80_cu_a6473388_30914cuda3std3__48in_placeE - _ZN73_INTERNAL_7983b5e8_37_flash_bwd_hdim256_bf16_causal_sm80_cu_a6473388_30914cuda3std3__45__cpo6cbeginE)
_ZN73_INTERNAL_7983b5e8_37_flash_bwd_hdim256_bf16_causal_sm80_cu_a6473388_30914cuda3std3__45__cpo6cbeginE:
	.zero		1
	.type		_ZN73_INTERNAL_7983b5e8_37_flash_bwd_hdim256_bf16_causal_sm80_cu_a6473388_30914cuda3std3__48in_placeE,@object
	.size		_ZN73_INTERNAL_7983b5e8_37_flash_bwd_hdim256_bf16_causal_sm80_cu_a6473388_30914cuda3std3__48in_placeE,(_ZN73_INTERNAL_7983b5e8_37_flash_bwd_hdim256_bf16_causal_sm80_cu_a6473388_30914cuda3std6ranges3__45__cpo9iter_moveE - _ZN73_INTERNAL_7983b5e8_37_flash_bwd_hdim256_bf16_causal_sm80_cu_a6473388_30914cuda3std3__48in_placeE)
_ZN73_INTERNAL_7983b5e8_37_flash_bwd_hdim256_bf16_causal_sm80_cu_a6473388_30914cuda3std3__48in_placeE:
	.zero		1
	.type		_ZN73_INTERNAL_7983b5e8_37_flash_bwd_hdim256_bf16_causal_sm80_cu_a6473388_30914cuda3std6ranges3__45__cpo9iter_moveE,@object
	.size		_ZN73_INTERNAL_7983b5e8_37_flash_bwd_hdim256_bf16_causal_sm80_cu_a6473388_30914cuda3std6ranges3__45__cpo9iter_moveE,(_ZN73_INTERNAL_7983b5e8_37_flash_bwd_hdim256_bf16_causal_sm80_cu_a6473388_30914cuda3std3__45__cpo5beginE - _ZN73_INTERNAL_7983b5e8_37_flash_bwd_hdim256_bf16_causal_sm80_cu_a6473388_30914cuda3std6ranges3__45__cpo9iter_moveE)
_ZN73_INTERNAL_7983b5e8_37_flash_bwd_hdim256_bf16_causal_sm80_cu_a6473388_30914cuda3std6ranges3__45__cpo9iter_moveE:
	.zero		1
	.type		_ZN73_INTERNAL_7983b5e8_37_flash_bwd_hdim256_bf16_causal_sm80_cu_a6473388_30914cuda3std3__45__cpo5beginE,@object
	.size		_ZN73_INTERNAL_7983b5e8_37_flash_bwd_hdim256_bf16_causal_sm80_cu_a6473388_30914cuda3std3__45__cpo5beginE,(_ZN73_INTERNAL_7983b5e8_37_flash_bwd_hdim256_bf16_causal_sm80_cu_a6473388_30914cuda3std3__475_GLOBAL__N__7983b5e8_37_flash_bwd_hdim256_bf16_causal_sm80_cu_a6473388_30916ignoreE - _ZN73_INTERNAL_7983b5e8_37_flash_bwd_hdim256_bf16_causal_sm80_cu_a6473388_30914cuda3std3__45__cpo5beginE)
_ZN73_INTERNAL_7983b5e8_37_flash_bwd_hdim256_bf16_causal_sm80_cu_a6473388_30914cuda3std3__45__cpo5beginE:
	.zero		1
	.type		_ZN73_INTERNAL_7983b5e8_37_flash_bwd_hdim256_bf16_causal_sm80_cu_a6473388_30914cuda3std3__475_GLOBAL__N__7983b5e8_37_flash_bwd_hdim256_bf16_causal_sm80_cu_a6473388_30916ignoreE,@object
	.size		_ZN73_INTERNAL_7983b5e8_37_flash_bwd_hdim256_bf16_causal_sm80_cu_a6473388_30914cuda3std3__475_GLOBAL__N__7983b5e8_37_flash_bwd_hdim256_bf16_causal_sm80_cu_a6473388_30916ignoreE,(_ZN73_INTERNAL_7983b5e8_37_flash_bwd_hdim256_bf16_causal_sm80_cu_a6473388_30914cute7productE - _ZN73_INTERNAL_7983b5e8_37_flash_bwd_hdim256_bf16_causal_sm80_cu_a6473388_30914cuda3std3__475_GLOBAL__N__7983b5e8_37_flash_bwd_hdim256_bf16_causal_sm80_cu_a6473388_30916ignoreE)
_ZN73_INTERNAL_7983b5e8_37_flash_bwd_hdim256_bf16_causal_sm80_cu_a6473388_30914cuda3std3__475_GLOBAL__N__7983b5e8_37_flash_bwd_hdim256_bf16_causal_sm80_cu_a6473388_30916ignoreE:
	.zero		1
	.type		_ZN73_INTERNAL_7983b5e8_37_flash_bwd_hdim256_bf16_causal_sm80_cu_a6473388_30914cute7productE,@object
	.size		_ZN73_INTERNAL_7983b5e8_37_flash_bwd_hdim256_bf16_causal_sm80_cu_a6473388_30914cute7productE,(_ZN73_INTERNAL_7983b5e8_37_flash_bwd_hdim256_bf16_causal_sm80_cu_a6473388_30914cuda3std3__45__cpo3endE - _ZN73_INTERNAL_7983b5e8_37_flash_bwd_hdim256_bf16_causal_sm80_cu_a6473388_30914cute7productE)
_ZN73_INTERNAL_7983b5e8_37_flash_bwd_hdim256_bf16_causal_sm80_cu_a6473388_30914cute7productE:
	.zero		1
	.type		_ZN73_INTERNAL_7983b5e8_37_flash_bwd_hdim256_bf16_causal_sm80_cu_a6473388_30914cuda3std3__45__cpo3endE,@object
	.size		_ZN73_INTERNAL_7983b5e8_37_flash_bwd_hdim256_bf16_causal_sm80_cu_a6473388_30914cuda3std3__45__cpo3endE,(_ZN73_INTERNAL_7983b5e8_37_flash_bwd_hdim256_bf16_causal_sm80_cu_a6473388_30914cuda3std3__419piecewise_constructE - _ZN73_INTERNAL_7983b5e8_37_flash_bwd_hdim256_bf16_causal_sm80_cu_a6473388_30914cuda3std3__45__cpo3endE)
_ZN73_INTERNAL_7983b5e8_37_flash_bwd_hdim256_bf16_causal_sm80_cu_a6473388_30914cuda3std3__45__cpo3endE:
	.zero		1
	.type		_ZN73_INTERNAL_7983b5e8_37_flash_bwd_hdim256_bf16_causal_sm80_cu_a6473388_30914cuda3std3__419piecewise_constructE,@object
	.size		_ZN73_INTERNAL_7983b5e8_37_flash_bwd_hdim256_bf16_causal_sm80_cu_a6473388_30914cuda3std3__419piecewise_constructE,(_ZN73_INTERNAL_7983b5e8_37_flash_bwd_hdim256_bf16_causal_sm80_cu_a6473388_30914cuda3std3__45__cpo4cendE - _ZN73_INTERNAL_7983b5e8_37_flash_bwd_hdim256_bf16_causal_sm80_cu_a6473388_30914cuda3std3__419piecewise_constructE)
_ZN73_INTERNAL_7983b5e8_37_flash_bwd_hdim256_bf16_causal_sm80_cu_a6473388_30914cuda3std3__419piecewise_constructE:
	.zero		1
	.type		_ZN73_INTERNAL_7983b5e8_37_flash_bwd_hdim256_bf16_causal_sm80_cu_a6473388_30914cuda3std3__45__cpo4cendE,@object
	.size		_ZN73_INTERNAL_7983b5e8_37_flash_bwd_hdim256_bf16_causal_sm80_cu_a6473388_30914cuda3std3__45__cpo4cendE,(_ZN73_INTERNAL_7983b5e8_37_flash_bwd_hdim256_bf16_causal_sm80_cu_a6473388_30914cuda3std6ranges3__45__cpo4swapE - _ZN73_INTERNAL_7983b5e8_37_flash_bwd_hdim256_bf16_causal_sm80_cu_a6473388_30914cuda3std3__45__cpo4cendE)
_ZN73_INTERNAL_7983b5e8_37_flash_bwd_hdim256_bf16_causal_sm80_cu_a6473388_30914cuda3std3__45__cpo4cendE:
	.zero		1
	.type		_ZN73_INTERNAL_7983b5e8_37_flash_bwd_hdim256_bf16_causal_sm80_cu_a6473388_30914cuda3std6ranges3__45__cpo4swapE,@object
	.size		_ZN73_INTERNAL_7983b5e8_37_flash_bwd_hdim256_bf16_causal_sm80_cu_a6473388_30914cuda3std6ranges3__45__cpo4swapE,(.L_7 - _ZN73_INTERNAL_7983b5e8_37_flash_bwd_hdim256_bf16_causal_sm80_cu_a6473388_30914cuda3std6ranges3__45__cpo4swapE)
_ZN73_INTERNAL_7983b5e8_37_flash_bwd_hdim256_bf16_causal_sm80_cu_a6473388_30914cuda3std6ranges3__45__cpo4swapE:
	.zero		1
.L_7:


//--------------------- .nv.shared._ZN5flash44flash_bwd_dq_dk_dv_loop_seqk_parallel_kernelI23Flash_bwd_kernel_traitsILi256ELi64ELi32ELi8ELi4ELi1ELi2ELb1ELb1EN7cutlass10bfloat16_tE19Flash_kernel_traitsILi256ELi64ELi32ELi8ES3_EELb0ELb1ELb0ELb0ELb0ELb0ELb0EEEvNS_16Flash_bwd_paramsE --------------------------
	.section	.nv.shared._ZN5flash44flash_bwd_dq_dk_dv_loop_seqk_parallel_kernelI23Flash_bwd_kernel_traitsILi256ELi64ELi32ELi8ELi4ELi1ELi2ELb1ELb1EN7cutlass10bfloat16_tE19Flash_kernel_traitsILi256ELi64ELi32ELi8ES3_EELb0ELb1ELb0ELb0ELb0ELb0ELb0EEEvNS_16Flash_bwd_paramsE,"aw",@nobits
	.sectionflags	@""
	.align	16
	.zero		1024


//--------------------- .nv.shared._ZN5flash44flash_bwd_dq_dk_dv_loop_seqk_parallel_kernelI23Flash_bwd_kernel_traitsILi256ELi64ELi32ELi8ELi4ELi1ELi2ELb1ELb1EN7cutlass10bfloat16_tE19Flash_kernel_traitsILi256ELi64ELi32ELi8ES3_EELb0ELb1ELb0ELb0ELb0ELb0ELb1EEEvNS_16Flash_bwd_paramsE --------------------------
	.section	.nv.shared._ZN5flash44flash_bwd_dq_dk_dv_loop_seqk_parallel_kernelI23Flash_bwd_kernel_traitsILi256ELi64ELi32ELi8ELi4ELi1ELi2ELb1ELb1EN7cutlass10bfloat16_tE19Flash_kernel_traitsILi256ELi64ELi32ELi8ES3_EELb0ELb1ELb0ELb0ELb0ELb0ELb1EEEvNS_16Flash_bwd_paramsE,"aw",@nobits
	.sectionflags	@""
	.align	16
	.zero		1024


//--------------------- .nv.shared._ZN5flash44flash_bwd_dq_dk_dv_loop_seqk_parallel_kernelI23Flash_bwd_kernel_traitsILi256ELi64ELi32ELi8ELi4ELi1ELi2ELb1ELb1EN7cutlass10bfloat16_tE19Flash_kernel_traitsILi256ELi64ELi32ELi8ES3_EELb0ELb1ELb0ELb0ELb0ELb1ELb0EEEvNS_16Flash_bwd_paramsE --------------------------
	.section	.nv.shared._ZN5flash44flash_bwd_dq_dk_dv_loop_seqk_parallel_kernelI23Flash_bwd_kernel_traitsILi256ELi64ELi32ELi8ELi4ELi1ELi2ELb1ELb1EN7cutlass10bfloat16_tE19Flash_kernel_traitsILi256ELi64ELi32ELi8ES3_EELb0ELb1ELb0ELb0ELb0ELb1ELb0EEEvNS_16Flash_bwd_paramsE,"aw",@nobits
	.sectionflags	@""
	.align	16
	.zero		1024


//--------------------- .nv.shared._ZN5flash44flash_bwd_dq_dk_dv_loop_seqk_parallel_kernelI23Flash_bwd_kernel_traitsILi256ELi64ELi32ELi8ELi4ELi1ELi2ELb1ELb1EN7cutlass10bfloat16_tE19Flash_kernel_traitsILi256ELi64ELi32ELi8ES3_EELb0ELb1ELb0ELb0ELb0ELb1ELb1EEEvNS_16Flash_bwd_paramsE --------------------------
	.section	.nv.shared._ZN5flash44flash_bwd_dq_dk_dv_loop_seqk_parallel_kernelI23Flash_bwd_kernel_traitsILi256ELi64ELi32ELi8ELi4ELi1ELi2ELb1ELb1EN7cutlass10bfloat16_tE19Flash_kernel_traitsILi256ELi64ELi32ELi8ES3_EELb0ELb1ELb0ELb0ELb0ELb1ELb1EEEvNS_16Flash_bwd_paramsE,"aw",@nobits
	.sectionflags	@""
	.align	16
	.zero		1024


//--------------------- .nv.shared._ZN5flash44flash_bwd_dq_dk_dv_loop_seqk_parallel_kernelI23Flash_bwd_kernel_traitsILi256ELi64ELi32ELi8ELi4ELi1ELi2ELb1ELb1EN7cutlass10bfloat16_tE19Flash_kernel_traitsILi256ELi64ELi32ELi8ES3_EELb0ELb1ELb0ELb1ELb0ELb0ELb0EEEvNS_16Flash_bwd_paramsE --------------------------
	.section	.nv.shared._ZN5flash44flash_bwd_dq_dk_dv_loop_seqk_parallel_kernelI23Flash_bwd_kernel_traitsILi256ELi64ELi32ELi8ELi4ELi1ELi2ELb1ELb1EN7cutlass10bfloat16_tE19Flash_kernel_traitsILi256ELi64ELi32ELi8ES3_EELb0ELb1ELb0ELb1ELb0ELb0ELb0EEEvNS_16Flash_bwd_paramsE,"aw",@nobits
	.sectionflags	@""
	.align	16
	.zero		1024


//--------------------- .nv.shared._ZN5flash44flash_bwd_dq_dk_dv_loop_seqk_parallel_kernelI23Flash_bwd_kernel_traitsILi256ELi64ELi32ELi8ELi4ELi1ELi2ELb1ELb1EN7cutlass10bfloat16_tE19Flash_kernel_traitsILi256ELi64ELi32ELi8ES3_EELb0ELb1ELb0ELb1ELb0ELb0ELb1EEEvNS_16Flash_bwd_paramsE --------------------------
	.section	.nv.shared._ZN5flash44flash_bwd_dq_dk_dv_loop_seqk_parallel_kernelI23Flash_bwd_kernel_traitsILi256ELi64ELi32ELi8ELi4ELi1ELi2ELb1ELb1EN7cutlass10bfloat16_tE19Flash_kernel_traitsILi256ELi64ELi32ELi8ES3_EELb0ELb1ELb0ELb1ELb0ELb0ELb1EEEvNS_16Flash_bwd_paramsE,"aw",@nobits
	.sectionflags	@""
	.align	16
	.zero		1024


//--------------------- .nv.shared._ZN5flash25flash_bwd_dot_do_o_kernelILb0E23Flash_bwd_kernel_traitsILi256ELi64ELi32ELi8ELi4ELi1ELi2ELb1ELb1EN7cutlass10bfloat16_tE19Flash_kernel_traitsILi256ELi64ELi32ELi8ES3_EEEEvNS_16Flash_bwd_paramsE --------------------------
	.section	.nv.shared._ZN5flash25flash_bwd_dot_do_o_kernelILb0E23Flash_bwd_kernel_traitsILi256ELi64ELi32ELi8ELi4ELi1ELi2ELb1ELb1EN7cutlass10bfloat16_tE19Flash_kernel_traitsILi256ELi64ELi32ELi8ES3_EEEEvNS_16Flash_bwd_paramsE,"aw",@nobits
	.sectionflags	@""
	.align	16
	.zero		1024


//--------------------- .nv.shared._ZN5flash25flash_bwd_dot_do_o_kernelILb1E23Flash_bwd_kernel_traitsILi256ELi64ELi32ELi8ELi4ELi1ELi2ELb1ELb1EN7cutlass10bfloat16_tE19Flash_kernel_traitsILi256ELi64ELi32ELi8ES3_EEEEvNS_16Flash_bwd_paramsE --------------------------
	.section	.nv.shared._ZN5flash25flash_bwd_dot_do_o_kernelILb1E23Flash_bwd_kernel_traitsILi256ELi64ELi32ELi8ELi4ELi1ELi2ELb1ELb1EN7cutlass10bfloat16_tE19Flash_kernel_traitsILi256ELi64ELi32ELi8ES3_EEEEvNS_16Flash_bwd_paramsE,"aw",@nobits
	.sectionflags	@""
	.align	16
	.zero		1024


//--------------------- .nv.shared._ZN5flash44flash_bwd_dq_dk_dv_loop_seqk_parallel_kernelI23Flash_bwd_kernel_traitsILi256ELi64ELi64ELi8ELi4ELi2ELi2ELb0ELb1EN7cutlass10bfloat16_tE19Flash_kernel_traitsILi256ELi64ELi64ELi8ES3_EELb0ELb1ELb0ELb0ELb0ELb0ELb0EEEvNS_16Flash_bwd_paramsE --------------------------
	.section	.nv.shared._ZN5flash44flash_bwd_dq_dk_dv_loop_seqk_parallel_kernelI23Flash_bwd_kernel_traitsILi256ELi64ELi64ELi8ELi4ELi2ELi2ELb0ELb1EN7cutlass10bfloat16_tE19Flash_kernel_traitsILi256ELi64ELi64ELi8ES3_EELb0ELb1ELb0ELb0ELb0ELb0ELb0EEEvNS_16Flash_bwd_paramsE,"aw",@nobits
	.sectionflags	@""
	.align	16
	.zero		1024


//--------------------- .nv.shared._ZN5flash44flash_bwd_dq_dk_dv_loop_seqk_parallel_kernelI23Flash_bwd_kernel_traitsILi256ELi64ELi64ELi8ELi4ELi2ELi2ELb0ELb1EN7cutlass10bfloat16_tE19Flash_kernel_traitsILi256ELi64ELi64ELi8ES3_EELb0ELb1ELb0ELb0ELb0ELb1ELb0EEEvNS_16Flash_bwd_paramsE --------------------------
	.section	.nv.shared._ZN5flash44flash_bwd_dq_dk_dv_loop_seqk_parallel_kernelI23Flash_bwd_kernel_traitsILi256ELi64ELi64ELi8ELi4ELi2ELi2ELb0ELb1EN7cutlass10bfloat16_tE19Flash_kernel_traitsILi256ELi64ELi64ELi8ES3_EELb0ELb1ELb0ELb0ELb0ELb1ELb0EEEvNS_16Flash_bwd_paramsE,"aw",@nobits
	.sectionflags	@""
	.align	16
	.zero		1024


//--------------------- .nv.shared._ZN5flash44flash_bwd_dq_dk_dv_loop_seqk_parallel_kernelI23Flash_bwd_kernel_traitsILi256ELi64ELi64ELi8ELi4ELi2ELi2ELb0ELb1EN7cutlass10bfloat16_tE19Flash_kernel_traitsILi256ELi64ELi64ELi8ES3_EELb0ELb1ELb0ELb1ELb0ELb0ELb0EEEvNS_16Flash_bwd_paramsE --------------------------
	.section	.nv.shared._ZN5flash44flash_bwd_dq_dk_dv_loop_seqk_parallel_kernelI23Flash_bwd_kernel_traitsILi256ELi64ELi64ELi8ELi4ELi2ELi2ELb0ELb1EN7cutlass10bfloat16_tE19Flash_kernel_traitsILi256ELi64ELi64ELi8ES3_EELb0ELb1ELb0ELb1ELb0ELb0ELb0EEEvNS_16Flash_bwd_paramsE,"aw",@nobits
	.sectionflags	@""
	.align	16
	.zero		1024


//--------------------- .nv.shared._ZN5flash44flash_bwd_dq_dk_dv_loop_seqk_parallel_kernelI23Flash_bwd_kernel_traitsILi256ELi64ELi64ELi8ELi4ELi2ELi2ELb0ELb0EN7cutlass10bfloat16_tE19Flash_kernel_traitsILi256ELi64ELi64ELi8ES3_EELb0ELb1ELb0ELb0ELb0ELb0ELb0EEEvNS_16Flash_bwd_paramsE --------------------------
	.section	.nv.shared._ZN5flash44flash_bwd_dq_dk_dv_loop_seqk_parallel_kernelI23Flash_bwd_kernel_traitsILi256ELi64ELi64ELi8ELi4ELi2ELi2ELb0ELb0EN7cutlass10bfloat16_tE19Flash_kernel_traitsILi256ELi64ELi64ELi8ES3_EELb0ELb1ELb0ELb0ELb0ELb0ELb0EEEvNS_16Flash_bwd_paramsE,"aw",@nobits
	.sectionflags	@""
	.align	16
	.zero		1024


//--------------------- .nv.shared._ZN5flash44flash_bwd_dq_dk_dv_loop_seqk_parallel_kernelI23Flash_bwd_kernel_traitsILi256ELi64ELi64ELi8ELi4ELi2ELi2ELb0ELb0EN7cutlass10bfloat16_tE19Flash_kernel_traitsILi256ELi64ELi64ELi8ES3_EELb0ELb1ELb0ELb0ELb0ELb1ELb0EEEvNS_16Flash_bwd_paramsE --------------------------
	.section	.nv.shared._ZN5flash44flash_bwd_dq_dk_dv_loop_seqk_parallel_kernelI23Flash_bwd_kernel_traitsILi256ELi64ELi64ELi8ELi4ELi2ELi2ELb0ELb0EN7cutlass10bfloat16_tE19Flash_kernel_traitsILi256ELi64ELi64ELi8ES3_EELb0ELb1ELb0ELb0ELb0ELb1ELb0EEEvNS_16Flash_bwd_paramsE,"aw",@nobits
	.sectionflags	@""
	.align	16
	.zero		1024


//--------------------- .nv.shared._ZN5flash44flash_bwd_dq_dk_dv_loop_seqk_parallel_kernelI23Flash_bwd_kernel_traitsILi256ELi64ELi64ELi8ELi4ELi2ELi2ELb0ELb0EN7cutlass10bfloat16_tE19Flash_kernel_traitsILi256ELi64ELi64ELi8ES3_EELb0ELb1ELb0ELb1ELb0ELb0ELb0EEEvNS_16Flash_bwd_paramsE --------------------------
	.section	.nv.shared._ZN5flash44flash_bwd_dq_dk_dv_loop_seqk_parallel_kernelI23Flash_bwd_kernel_traitsILi256ELi64ELi64ELi8ELi4ELi2ELi2ELb0ELb0EN7cutlass10bfloat16_tE19Flash_kernel_traitsILi256ELi64ELi64ELi8ES3_EELb0ELb1ELb0ELb1ELb0ELb0ELb0EEEvNS_16Flash_bwd_paramsE,"aw",@nobits
	.sectionflags	@""
	.align	16
	.zero		1024


//--------------------- .nv.shared._ZN5flash27flash_bwd_convert_dq_kernelI23Flash_bwd_kernel_traitsILi256ELi64ELi64ELi8ELi4ELi2ELi2ELb0ELb1EN7cutlass10bfloat16_tE19Flash_kernel_traitsILi256ELi64ELi64ELi8ES3_EEEEvNS_16Flash_bwd_paramsEi --------------------------
	.section	.nv.shared._ZN5flash27flash_bwd_convert_dq_kernelI23Flash_bwd_kernel_traitsILi256ELi64ELi64ELi8ELi4ELi2ELi2ELb0ELb1EN7cutlass10bfloat16_tE19Flash_kernel_traitsILi256ELi64ELi64ELi8ES3_EEEEvNS_16Flash_bwd_paramsEi,"aw",@nobits
	.sectionflags	@""
	.align	16
	.zero		1024


//--------------------- .nv.shared._ZN5flash44flash_bwd_dq_dk_dv_loop_seqk_parallel_kernelI23Flash_bwd_kernel_traitsILi256ELi64ELi64ELi8ELi4ELi2ELi2ELb0ELb1EN7cutlass10bfloat16_tE19Flash_kernel_traitsILi256ELi64ELi64ELi8ES3_EELb1ELb1ELb0ELb0ELb0ELb0ELb0EEEvNS_16Flash_bwd_paramsE --------------------------
	.section	.nv.shared._ZN5flash44flash_bwd_dq_dk_dv_loop_seqk_parallel_kernelI23Flash_bwd_kernel_traitsILi256ELi64ELi64ELi8ELi4ELi2ELi2ELb0ELb1EN7cutlass10bfloat16_tE19Flash_kernel_traitsILi256ELi64ELi64ELi8ES3_EELb1ELb1ELb0ELb0ELb0ELb0ELb0EEEvNS_16Flash_bwd_paramsE,"aw",@nobits
	.sectionflags	@""
	.align	16
	.zero		1024


//--------------------- .nv.shared._ZN5flash44flash_bwd_dq_dk_dv_loop_seqk_parallel_kernelI23Flash_bwd_kernel_traitsILi256ELi64ELi64ELi8ELi4ELi2ELi2ELb0ELb1EN7cutlass10bfloat16_tE19Flash_kernel_traitsILi256ELi64ELi64ELi8ES3_EELb0ELb1ELb0ELb0ELb0ELb0ELb1EEEvNS_16Flash_bwd_paramsE --------------------------
	.section	.nv.shared._ZN5flash44flash_bwd_dq_dk_dv_loop_seqk_parallel_kernelI23Flash_bwd_kernel_traitsILi256ELi64ELi64ELi8ELi4ELi2ELi2ELb0ELb1EN7cutlass10bfloat16_tE19Flash_kernel_traitsILi256ELi64ELi64ELi8ES3_EELb0ELb1ELb0ELb0ELb0ELb0ELb1EEEvNS_16Flash_bwd_paramsE,"aw",@nobits
	.sectionflags	@""
	.align	16
	.zero		1024


//--------------------- .nv.shared._ZN5flash44flash_bwd_dq_dk_dv_loop_seqk_parallel_kernelI23Flash_bwd_kernel_traitsILi256ELi64ELi64ELi8ELi4ELi2ELi2ELb0ELb1EN7cutlass10bfloat16_tE19Flash_kernel_traitsILi256ELi64ELi64ELi8ES3_EELb1ELb1ELb0ELb0ELb0ELb1ELb0EEEvNS_16Flash_bwd_paramsE --------------------------
	.section	.nv.shared._ZN5flash44flash_bwd_dq_dk_dv_loop_seqk_parallel_kernelI23Flash_bwd_kernel_traitsILi256ELi64ELi64ELi8ELi4ELi2ELi2ELb0ELb1EN7cutlass10bfloat16_tE19Flash_kernel_traitsILi256ELi64ELi64ELi8ES3_EELb1ELb1ELb0ELb0ELb0ELb1ELb0EEEvNS_16Flash_bwd_paramsE,"aw",@nobits
	.sectionflags	@""
	.align	16
	.zero		1024


//--------------------- .nv.shared._ZN5flash44flash_bwd_dq_dk_dv_loop_seqk_parallel_kernelI23Flash_bwd_kernel_traitsILi256ELi64ELi64ELi8ELi4ELi2ELi2ELb0ELb1EN7cutlass10bfloat16_tE19Flash_kernel_traitsILi256ELi64ELi64ELi8ES3_EELb0ELb1ELb0ELb0ELb0ELb1ELb1EEEvNS_16Flash_bwd_paramsE --------------------------
	.section	.nv.shared._ZN5flash44flash_bwd_dq_dk_dv_loop_seqk_parallel_kernelI23Flash_bwd_kernel_traitsILi256ELi64ELi64ELi8ELi4ELi2ELi2ELb0ELb1EN7cutlass10bfloat16_tE19Flash_kernel_traitsILi256ELi64ELi64ELi8ES3_EELb0ELb1ELb0ELb0ELb0ELb1ELb1EEEvNS_16Flash_bwd_paramsE,"aw",@nobits
	.sectionflags	@""
	.align	16
	.zero		1024


//--------------------- .nv.shared._ZN5flash44flash_bwd_dq_dk_dv_loop_seqk_parallel_kernelI23Flash_bwd_kernel_traitsILi256ELi64ELi64ELi8ELi4ELi2ELi2ELb0ELb1EN7cutlass10bfloat16_tE19Flash_kernel_traitsILi256ELi64ELi64ELi8ES3_EELb1ELb1ELb0ELb1ELb0ELb0ELb0EEEvNS_16Flash_bwd_paramsE --------------------------
	.section	.nv.shared._ZN5flash44flash_bwd_dq_dk_dv_loop_seqk_parallel_kernelI23Flash_bwd_kernel_traitsILi256ELi64ELi64ELi8ELi4ELi2ELi2ELb0ELb1EN7cutlass10bfloat16_tE19Flash_kernel_traitsILi256ELi64ELi64ELi8ES3_EELb1ELb1ELb0ELb1ELb0ELb0ELb0EEEvNS_16Flash_bwd_paramsE,"aw",@nobits
	.sectionflags	@""
	.align	16
	.zero		1024


//--------------------- .nv.shared._ZN5flash44flash_bwd_dq_dk_dv_loop_seqk_parallel_kernelI23Flash_bwd_kernel_traitsILi256ELi64ELi64ELi8ELi4ELi2ELi2ELb0ELb1EN7cutlass10bfloat16_tE19Flash_kernel_traitsILi256ELi64ELi64ELi8ES3_EELb0ELb1ELb0ELb1ELb0ELb0ELb1EEEvNS_16Flash_bwd_paramsE --------------------------
	.section	.nv.shared._ZN5flash44flash_bwd_dq_dk_dv_loop_seqk_parallel_kernelI23Flash_bwd_kernel_traitsILi256ELi64ELi64ELi8ELi4ELi2ELi2ELb0ELb1EN7cutlass10bfloat16_tE19Flash_kernel_traitsILi256ELi64ELi64ELi8ES3_EELb0ELb1ELb0ELb1ELb0ELb0ELb1EEEvNS_16Flash_bwd_paramsE,"aw",@nobits
	.sectionflags	@""
	.align	16
	.zero		1024


//--------------------- .nv.shared._ZN5flash25flash_bwd_dot_do_o_kernelILb0E23Flash_bwd_kernel_traitsILi256ELi64ELi64ELi8ELi4ELi2ELi2ELb0ELb1EN7cutlass10bfloat16_tE19Flash_kernel_traitsILi256ELi64ELi64ELi8ES3_EEEEvNS_16Flash_bwd_paramsE --------------------------
	.section	.nv.shared._ZN5flash25flash_bwd_dot_do_o_kernelILb0E23Flash_bwd_kernel_traitsILi256ELi64ELi64ELi8ELi4ELi2ELi2ELb0ELb1EN7cutlass10bfloat16_tE19Flash_kernel_traitsILi256ELi64ELi64ELi8ES3_EEEEvNS_16Flash_bwd_paramsE,"aw",@nobits
	.sectionflags	@""
	.align	16
	.zero		1024


//--------------------- .nv.shared._ZN5flash25flash_bwd_dot_do_o_kernelILb1E23Flash_bwd_kernel_traitsILi256ELi64ELi64ELi8ELi4ELi2ELi2ELb0ELb1EN7cutlass10bfloat16_tE19Flash_kernel_traitsILi256ELi64ELi64ELi8ES3_EEEEvNS_16Flash_bwd_paramsE --------------------------
	.section	.nv.shared._ZN5flash25flash_bwd_dot_do_o_kernelILb1E23Flash_bwd_kernel_traitsILi256ELi64ELi64ELi8ELi4ELi2ELi2ELb0ELb1EN7cutlass10bfloat16_tE19Flash_kernel_traitsILi256ELi64ELi64ELi8ES3_EEEEvNS_16Flash_bwd_paramsE,"aw",@nobits
	.sectionflags	@""
	.align	16
	.zero		1024


//--------------------- .nv.shared._ZN5flash27flash_bwd_convert_dq_kernelI23Flash_bwd_kernel_traitsILi256ELi64ELi64ELi8ELi4ELi2ELi2ELb0ELb0EN7cutlass10bfloat16_tE19Flash_kernel_traitsILi256ELi64ELi64ELi8ES3_EEEEvNS_16Flash_bwd_paramsEi --------------------------
	.section	.nv.shared._ZN5flash27flash_bwd_convert_dq_kernelI23Flash_bwd_kernel_traitsILi256ELi64ELi64ELi8ELi4ELi2ELi2ELb0ELb0EN7cutlass10bfloat16_tE19Flash_kernel_traitsILi256ELi64ELi64ELi8ES3_EEEEvNS_16Flash_bwd_paramsEi,"aw",@nobits
	.sectionflags	@""
	.align	16
	.zero		1024


//--------------------- .nv.shared._ZN5flash44flash_bwd_dq_dk_dv_loop_seqk_parallel_kernelI23Flash_bwd_kernel_traitsILi256ELi64ELi64ELi8ELi4ELi2ELi2ELb0ELb0EN7cutlass10bfloat16_tE19Flash_kernel_traitsILi256ELi64ELi64ELi8ES3_EELb1ELb1ELb0ELb0ELb0ELb0ELb0EEEvNS_16Flash_bwd_paramsE --------------------------
	.section	.nv.shared._ZN5flash44flash_bwd_dq_dk_dv_loop_seqk_parallel_kernelI23Flash_bwd_kernel_traitsILi256ELi64ELi64ELi8ELi4ELi2ELi2ELb0ELb0EN7cutlass10bfloat16_tE19Flash_kernel_traitsILi256ELi64ELi64ELi8ES3_EELb1ELb1ELb0ELb0ELb0ELb0ELb0EEEvNS_16Flash_bwd_paramsE,"aw",@nobits
	.sectionflags	@""
	.align	16
	.zero		1024


//--------------------- .nv.shared._ZN5flash44flash_bwd_dq_dk_dv_loop_seqk_parallel_kernelI23Flash_bwd_kernel_traitsILi256ELi64ELi64ELi8ELi4ELi2ELi2ELb0ELb0EN7cutlass10bfloat16_tE19Flash_kernel_traitsILi256ELi64ELi64ELi8ES3_EELb0ELb1ELb0ELb0ELb0ELb0ELb1EEEvNS_16Flash_bwd_paramsE --------------------------
	.section	.nv.shared._ZN5flash44flash_bwd_dq_dk_dv_loop_seqk_parallel_kernelI23Flash_bwd_kernel_traitsILi256ELi64ELi64ELi8ELi4ELi2ELi2ELb0ELb0EN7cutlass10bfloat16_tE19Flash_kernel_traitsILi256ELi64ELi64ELi8ES3_EELb0ELb1ELb0ELb0ELb0ELb0ELb1EEEvNS_16Flash_bwd_paramsE,"aw",@nobits
	.sectionflags	@""
	.align	16
	.zero		1024


//--------------------- .nv.shared._ZN5flash44flash_bwd_dq_dk_dv_loop_seqk_parallel_kernelI23Flash_bwd_kernel_traitsILi256ELi64ELi64ELi8ELi4ELi2ELi2ELb0ELb0EN7cutlass10bfloat16_tE19Flash_kernel_traitsILi256ELi64ELi64ELi8ES3_EELb1ELb1ELb0ELb0ELb0ELb1ELb0EEEvNS_16Flash_bwd_paramsE --------------------------
	.section	.nv.shared._ZN5flash44flash_bwd_dq_dk_dv_loop_seqk_parallel_kernelI23Flash_bwd_kernel_traitsILi256ELi64ELi64ELi8ELi4ELi2ELi2ELb0ELb0EN7cutlass10bfloat16_tE19Flash_kernel_traitsILi256ELi64ELi64ELi8ES3_EELb1ELb1ELb0ELb0ELb0ELb1ELb0EEEvNS_16Flash_bwd_paramsE,"aw",@nobits
	.sectionflags	@""
	.align	16
	.zero		1024


//--------------------- .nv.shared._ZN5flash44flash_bwd_dq_dk_dv_loop_seqk_parallel_kernelI23Flash_bwd_kernel_traitsILi256ELi64ELi64ELi8ELi4ELi2ELi2ELb0ELb0EN7cutlass10bfloat16_tE19Flash_kernel_traitsILi256ELi64ELi64ELi8ES3_EELb0ELb1ELb0ELb0ELb0ELb1ELb1EEEvNS_16Flash_bwd_paramsE --------------------------
	.section	.nv.shared._ZN5flash44flash_bwd_dq_dk_dv_loop_seqk_parallel_kernelI23Flash_bwd_kernel_traitsILi256ELi64ELi64ELi8ELi4ELi2ELi2ELb0ELb0EN7cutlass10bfloat16_tE19Flash_kernel_traitsILi256ELi64ELi64ELi8ES3_EELb0ELb1ELb0ELb0ELb0ELb1ELb1EEEvNS_16Flash_bwd_paramsE,"aw",@nobits
	.sectionflags	@""
	.align	16
	.zero		1024


//--------------------- .nv.shared._ZN5flash44flash_bwd_dq_dk_dv_loop_seqk_parallel_kernelI23Flash_bwd_kernel_traitsILi256ELi64ELi64ELi8ELi4ELi2ELi2ELb0ELb0EN7cutlass10bfloat16_tE19Flash_kernel_traitsILi256ELi64ELi64ELi8ES3_EELb1ELb1ELb0ELb1ELb0ELb0ELb0EEEvNS_16Flash_bwd_paramsE --------------------------
	.section	.nv.shared._ZN5flash44flash_bwd_dq_dk_dv_loop_seqk_parallel_kernelI23Flash_bwd_kernel_traitsILi256ELi64ELi64ELi8ELi4ELi2ELi2ELb0ELb0EN7cutlass10bfloat16_tE19Flash_kernel_traitsILi256ELi64ELi64ELi8ES3_EELb1ELb1ELb0ELb1ELb0ELb0ELb0EEEvNS_16Flash_bwd_paramsE,"aw",@nobits
	.sectionflags	@""
	.align	16
	.zero		1024


//--------------------- .nv.shared._ZN5flash44flash_bwd_dq_dk_dv_loop_seqk_parallel_kernelI23Flash_bwd_kernel_traitsILi256ELi64ELi64ELi8ELi4ELi2ELi2ELb0ELb0EN7cutlass10bfloat16_tE19Flash_kernel_traitsILi256ELi64ELi64ELi8ES3_EELb0ELb1ELb0ELb1ELb0ELb0ELb1EEEvNS_16Flash_bwd_paramsE --------------------------
	.section	.nv.shared._ZN5flash44flash_bwd_dq_dk_dv_loop_seqk_parallel_kernelI23Flash_bwd_kernel_traitsILi256ELi64ELi64ELi8ELi4ELi2ELi2ELb0ELb0EN7cutlass10bfloat16_tE19Flash_kernel_traitsILi256ELi64ELi64ELi8ES3_EELb0ELb1ELb0ELb1ELb0ELb0ELb1EEEvNS_16Flash_bwd_paramsE,"aw",@nobits
	.sectionflags	@""
	.align	16
	.zero		1024


//--------------------- .nv.shared._ZN5flash25flash_bwd_dot_do_o_kernelILb0E23Flash_bwd_kernel_traitsILi256ELi64ELi64ELi8ELi4ELi2ELi2ELb0ELb0EN7cutlass10bfloat16_tE19Flash_kernel_traitsILi256ELi64ELi64ELi8ES3_EEEEvNS_16Flash_bwd_paramsE --------------------------
	.section	.nv.shared._ZN5flash25flash_bwd_dot_do_o_kernelILb0E23Flash_bwd_kernel_traitsILi256ELi64ELi64ELi8ELi4ELi2ELi2ELb0ELb0EN7cutlass10bfloat16_tE19Flash_kernel_traitsILi256ELi64ELi64ELi8ES3_EEEEvNS_16Flash_bwd_paramsE,"aw",@nobits
	.sectionflags	@""
	.align	16
	.zero		1024


//--------------------- .nv.shared._ZN5flash25flash_bwd_dot_do_o_kernelILb1E23Flash_bwd_kernel_traitsILi256ELi64ELi64ELi8ELi4ELi2ELi2ELb0ELb0EN7cutlass10bfloat16_tE19Flash_kernel_traitsILi256ELi64ELi64ELi8ES3_EEEEvNS_16Flash_bwd_paramsE --------------------------
	.section	.nv.shared._ZN5flash25flash_bwd_dot_do_o_kernelILb1E23Flash_bwd_kernel_traitsILi256ELi64ELi64ELi8ELi4ELi2ELi2ELb0ELb0EN7cutlass10bfloat16_tE19Flash_kernel_traitsILi256ELi64ELi64ELi8ES3_EEEEvNS_16Flash_bwd_paramsE,"aw",@nobits
	.sectionflags	@""
	.align	16
	.zero		1024


//--------------------- .nv.constant0._ZN5flash27flash_bwd_convert_dq_kernelI23Flash_bwd_kernel_traitsILi256ELi64ELi32ELi8ELi4ELi1ELi2ELb1ELb1EN7cutlass10bfloat16_tE19Flash_kernel_traitsILi256ELi64ELi32ELi8ES3_EEEEvNS_16Flash_bwd_paramsEi --------------------------
	.section	.nv.constant0._ZN5flash27flash_bwd_convert_dq_kernelI23Flash_bwd_kernel_traitsILi256ELi64ELi32ELi8ELi4ELi1ELi2ELb1ELb1EN7cutlass10bfloat16_tE19Flash_kernel_traitsILi256ELi64ELi32ELi8ES3_EEEEvNS_16Flash_bwd_paramsEi,"a",@progbits
	.sectionflags	@""
	.align	4
.nv.constant0._ZN5flash27flash_bwd_convert_dq_kernelI23Flash_bwd_kernel_traitsILi256ELi64ELi32ELi8ELi4ELi1ELi2ELb1ELb1EN7cutlass10bfloat16_tE19Flash_kernel_traitsILi256ELi64ELi32ELi8ES3_EEEEvNS_16Flash_bwd_paramsEi:
	.zero		1540


//--------------------- .nv.constant0._ZN5flash44flash_bwd_dq_dk_dv_loop_seqk_parallel_kernelI23Flash_bwd_kernel_traitsILi256ELi64ELi32ELi8ELi4ELi1ELi2ELb1ELb1EN7cutlass10bfloat16_tE19Flash_kernel_traitsILi256ELi64ELi32ELi8ES3_EELb0ELb1ELb0ELb0ELb0ELb0ELb0EEEvNS_16Flash_bwd_paramsE --------------------------
	.section	.nv.constant0._ZN5flash44flash_bwd_dq_dk_dv_loop_seqk_parallel_kernelI23Flash_bwd_kernel_traitsILi256ELi64ELi32ELi8ELi4ELi1ELi2ELb1ELb1EN7cutlass10bfloat16_tE19Flash_kernel_traitsILi256ELi64ELi32ELi8ES3_EELb0ELb1ELb0ELb0ELb0ELb0ELb0EEEvNS_16Flash_bwd_paramsE,"a",@progbits
	.sectionflags	@""
	.align	4
.nv.constant0._ZN5flash44flash_bwd_dq_dk_dv_loop_seqk_parallel_kernelI23Flash_bwd_kernel_traitsILi256ELi64ELi32ELi8ELi4ELi1ELi2ELb1ELb1EN7cutlass10bfloat16_tE19Flash_kernel_traitsILi256ELi64ELi32ELi8ES3_EELb0ELb1ELb0ELb0ELb0ELb0ELb0EEEvNS_16Flash_bwd_paramsE:
	.zero		1536


//--------------------- .nv.constant0._ZN5flash44flash_bwd_dq_dk_dv_loop_seqk_parallel_kernelI23Flash_bwd_kernel_traitsILi256ELi64ELi32ELi8ELi4ELi1ELi2ELb1ELb1EN7cutlass10bfloat16_tE19Flash_kernel_traitsILi256ELi64ELi32ELi8ES3_EELb0ELb1ELb0ELb0ELb0ELb0ELb1EEEvNS_16Flash_bwd_paramsE --------------------------
	.section	.nv.constant0._ZN5flash44flash_bwd_dq_dk_dv_loop_seqk_parallel_kernelI23Flash_bwd_kernel_traitsILi256ELi64ELi32ELi8ELi4ELi1ELi2ELb1ELb1EN7cutlass10bfloat16_tE19Flash_kernel_traitsILi256ELi64ELi32ELi8ES3_EELb0ELb1ELb0ELb0ELb0ELb0ELb1EEEvNS_16Flash_bwd_paramsE,"a",@progbits
	.sectionflags	@""
	.align	4
.nv.constant0._ZN5flash44flash_bwd_dq_dk_dv_loop_seqk_parallel_kernelI23Flash_bwd_kernel_traitsILi256ELi64ELi32ELi8ELi4ELi1ELi2ELb1ELb1EN7cutlass10bfloat16_tE19Flash_kernel_traitsILi256ELi64ELi32ELi8ES3_EELb0ELb1ELb0ELb0ELb0ELb0ELb1EEEvNS_16Flash_bwd_paramsE:
	.zero		1536


//--------------------- .nv.constant0._ZN5flash44flash_bwd_dq_dk_dv_loop_seqk_parallel_kernelI23Flash_bwd_kernel_traitsILi256ELi64ELi32ELi8ELi4ELi1ELi2ELb1ELb1EN7cutlass10bfloat16_tE19Flash_kernel_traitsILi256ELi64ELi32ELi8ES3_EELb0ELb1ELb0ELb0ELb0ELb1ELb0EEEvNS_16Flash_bwd_paramsE --------------------------
	.section	.nv.constant0._ZN5flash44flash_bwd_dq_dk_dv_loop_seqk_parallel_kernelI23Flash_bwd_kernel_traitsILi256ELi64ELi32ELi8ELi4ELi1ELi2ELb1ELb1EN7cutlass10bfloat16_tE19Flash_kernel_traitsILi256ELi64ELi32ELi8ES3_EELb0ELb1ELb0ELb0ELb0ELb1ELb0EEEvNS_16Flash_bwd_paramsE,"a",@progbits
	.sectionflags	@""
	.align	4
.nv.constant0._ZN5flash44flash_bwd_dq_dk_dv_loop_seqk_parallel_kernelI23Flash_bwd_kernel_traitsILi256ELi64ELi32ELi8ELi4ELi1ELi2ELb1ELb1EN7cutlass10bfloat16_tE19Flash_kernel_traitsILi256ELi64ELi32ELi8ES3_EELb0ELb1ELb0ELb0ELb0ELb1ELb0EEEvNS_16Flash_bwd_paramsE:
	.zero		1536


//--------------------- .nv.constant0._ZN5flash44flash_bwd_dq_dk_dv_loop_seqk_parallel_kernelI23Flash_bwd_kernel_traitsILi256ELi64ELi32ELi8ELi4ELi1ELi2ELb1ELb1EN7cutlass10bfloat16_tE19Flash_kernel_traitsILi256ELi64ELi32ELi8ES3_EELb0ELb1ELb0ELb0ELb0ELb1ELb1EEEvNS_16Flash_bwd_paramsE --------------------------
	.section	.nv.constant0._ZN5flash44flash_bwd_dq_dk_dv_loop_seqk_parallel_kernelI23Flash_bwd_kernel_traitsILi256ELi64ELi32ELi8ELi4ELi1ELi2ELb1ELb1EN7cutlass10bfloat16_tE19Flash_kernel_traitsILi256ELi64ELi32ELi8ES3_EELb0ELb1ELb0ELb0ELb0ELb1ELb1EEEvNS_16Flash_bwd_paramsE,"a",@progbits
	.sectionflags	@""
	.align	4
.nv.constant0._ZN5flash44flash_bwd_dq_dk_dv_loop_seqk_parallel_kernelI23Flash_bwd_kernel_traitsILi256ELi64ELi32ELi8ELi4ELi1ELi2ELb1ELb1EN7cutlass10bfloat16_tE19Flash_kernel_traitsILi256ELi64ELi32ELi8ES3_EELb0ELb1ELb0ELb0ELb0ELb1ELb1EEEvNS_16Flash_bwd_paramsE:
	.zero		1536


//--------------------- .nv.constant0._ZN5flash44flash_bwd_dq_dk_dv_loop_seqk_parallel_kernelI23Flash_bwd_kernel_traitsILi256ELi64ELi32ELi8ELi4ELi1ELi2ELb1ELb1EN7cutlass10bfloat16_tE19Flash_kernel_traitsILi256ELi64ELi32ELi8ES3_EELb0ELb1ELb0ELb1ELb0ELb0ELb0EEEvNS_16Flash_bwd_paramsE --------------------------
	.section	.nv.constant0._ZN5flash44flash_bwd_dq_dk_dv_loop_seqk_parallel_kernelI23Flash_bwd_kernel_traitsILi256ELi64ELi32ELi8ELi4ELi1ELi2ELb1ELb1EN7cutlass10bfloat16_tE19Flash_kernel_traitsILi256ELi64ELi32ELi8ES3_EELb0ELb1ELb0ELb1ELb0ELb0ELb0EEEvNS_16Flash_bwd_paramsE,"a",@progbits
	.sectionflags	@""
	.align	4
.nv.constant0._ZN5flash44flash_bwd_dq_dk_dv_loop_seqk_parallel_kernelI23Flash_bwd_kernel_traitsILi256ELi64ELi32ELi8ELi4ELi1ELi2ELb1ELb1EN7cutlass10bfloat16_tE19Flash_kernel_traitsILi256ELi64ELi32ELi8ES3_EELb0ELb1ELb0ELb1ELb0ELb0ELb0EEEvNS_16Flash_bwd_paramsE:
	.zero		1536


//--------------------- .nv.constant0._ZN5flash44flash_bwd_dq_dk_dv_loop_seqk_parallel_kernelI23Flash_bwd_kernel_traitsILi256ELi64ELi32ELi8ELi4ELi1ELi2ELb1ELb1EN7cutlass10bfloat16_tE19Flash_kernel_traitsILi256ELi64ELi32ELi8ES3_EELb0ELb1ELb0ELb1ELb0ELb0ELb1EEEvNS_16Flash_bwd_paramsE --------------------------
	.section	.nv.constant0._ZN5flash44flash_bwd_dq_dk_dv_loop_seqk_parallel_kernelI23Flash_bwd_kernel_traitsILi256ELi64ELi32ELi8ELi4ELi1ELi2ELb1ELb1EN7cutlass10bfloat16_tE19Flash_kernel_traitsILi256ELi64ELi32ELi8ES3_EELb0ELb1ELb0ELb1ELb0ELb0ELb1EEEvNS_16Flash_bwd_paramsE,"a",@progbits
	.sectionflags	@""
	.align	4
.nv.constant0._ZN5flash44flash_bwd_dq_dk_dv_loop_seqk_parallel_kernelI23Flash_bwd_kernel_traitsILi256ELi64ELi32ELi8ELi4ELi1ELi2ELb1ELb1EN7cutlass10bfloat16_tE19Flash_kernel_traitsILi256ELi64ELi32ELi8ES3_EELb0ELb1ELb0ELb1ELb0ELb0ELb1EEEvNS_16Flash_bwd_paramsE:
	.zero		1536


//--------------------- .nv.constant0._ZN5flash25flash_bwd_dot_do_o_kernelILb0E23Flash_bwd_kernel_traitsILi256ELi64ELi32ELi8ELi4ELi1ELi2ELb1ELb1EN7cutlass10bfloat16_tE19Flash_kernel_traitsILi256ELi64ELi32ELi8ES3_EEEEvNS_16Flash_bwd_paramsE --------------------------
	.section	.nv.constant0._ZN5flash25flash_bwd_dot_do_o_kernelILb0E23Flash_bwd_kernel_traitsILi256ELi64ELi32ELi8ELi4ELi1ELi2ELb1ELb1EN7cutlass10bfloat16_tE19Flash_kernel_traitsILi256ELi64ELi32ELi8ES3_EEEEvNS_16Flash_bwd_paramsE,"a",@progbits
	.sectionflags	@""
	.align	4
.nv.constant0._ZN5flash25flash_bwd_dot_do_o_kernelILb0E23Flash_bwd_kernel_traitsILi256ELi64ELi32ELi8ELi4ELi1ELi2ELb1ELb1EN7cutlass10bfloat16_tE19Flash_kernel_traitsILi256ELi64ELi32ELi8ES3_EEEEvNS_16Flash_bwd_paramsE:
	.zero		1536


//--------------------- .nv.constant0._ZN5flash25flash_bwd_dot_do_o_kernelILb1E23Flash_bwd_kernel_traitsILi256ELi64ELi32ELi8ELi4ELi1ELi2ELb1ELb1EN7cutlass10bfloat16_tE19Flash_kernel_traitsILi256ELi64ELi32ELi8ES3_EEEEvNS_16Flash_bwd_paramsE --------------------------
	.section	.nv.constant0._ZN5flash25flash_bwd_dot_do_o_kernelILb1E23Flash_bwd_kernel_traitsILi256ELi64ELi32ELi8ELi4ELi1ELi2ELb1ELb1EN7cutlass10bfloat16_tE19Flash_kernel_traitsILi256ELi64ELi32ELi8ES3_EEEEvNS_16Flash_bwd_paramsE,"a",@progbits
	.sectionflags	@""
	.align	4
.nv.constant0._ZN5flash25flash_bwd_dot_do_o_kernelILb1E23Flash_bwd_kernel_traitsILi256ELi64ELi32ELi8ELi4ELi1ELi2ELb1ELb1EN7cutlass10bfloat16_tE19Flash_kernel_traitsILi256ELi64ELi32ELi8ES3_EEEEvNS_16Flash_bwd_paramsE:
	.zero		1536


//--------------------- .nv.constant0._ZN5flash44flash_bwd_dq_dk_dv_loop_seqk_parallel_kernelI23Flash_bwd_kernel_traitsILi256ELi64ELi64ELi8ELi4ELi2ELi2ELb0ELb1EN7cutlass10bfloat16_tE19Flash_kernel_traitsILi256ELi64ELi64ELi8ES3_EELb0ELb1ELb0ELb0ELb0ELb0ELb0EEEvNS_16Flash_bwd_paramsE --------------------------
	.section	.nv.constant0._ZN5flash44flash_bwd_dq_dk_dv_loop_seqk_parallel_kernelI23Flash_bwd_kernel_traitsILi256ELi64ELi64ELi8ELi4ELi2ELi2ELb0ELb1EN7cutlass10bfloat16_tE19Flash_kernel_traitsILi256ELi64ELi64ELi8ES3_EELb0ELb1ELb0ELb0ELb0ELb0ELb0EEEvNS_16Flash_bwd_paramsE,"a",@progbits
	.sectionflags	@""
	.align	4
.nv.constant0._ZN5flash44flash_bwd_dq_dk_dv_loop_seqk_parallel_kernelI23Flash_bwd_kernel_traitsILi256ELi64ELi64ELi8ELi4ELi2ELi2ELb0ELb1EN7cutlass10bfloat16_tE19Flash_kernel_traitsILi256ELi64ELi64ELi8ES3_EELb0ELb1ELb0ELb0ELb0ELb0ELb0EEEvNS_16Flash_bwd_paramsE:
	.zero		1536


//--------------------- .nv.constant0._ZN5flash44flash_bwd_dq_dk_dv_loop_seqk_parallel_kernelI23Flash_bwd_kernel_traitsILi256ELi64ELi64ELi8ELi4ELi2ELi2ELb0ELb1EN7cutlass10bfloat16_tE19Flash_kernel_traitsILi256ELi64ELi64ELi8ES3_EELb0ELb1ELb0ELb0ELb0ELb1ELb0EEEvNS_16Flash_bwd_paramsE --------------------------
	.section	.nv.constant0._ZN5flash44flash_bwd_dq_dk_dv_loop_seqk_parallel_kernelI23Flash_bwd_kernel_traitsILi256ELi64ELi64ELi8ELi4ELi2ELi2ELb0ELb1EN7cutlass10bfloat16_tE19Flash_kernel_traitsILi256ELi64ELi64ELi8ES3_EELb0ELb1ELb0ELb0ELb0ELb1ELb0EEEvNS_16Flash_bwd_paramsE,"a",@progbits
	.sectionflags	@""
	.align	4
.nv.constant0._ZN5flash44flash_bwd_dq_dk_dv_loop_seqk_parallel_kernelI23Flash_bwd_kernel_traitsILi256ELi64ELi64ELi8ELi4ELi2ELi2ELb0ELb1EN7cutlass10bfloat16_tE19Flash_kernel_traitsILi256ELi64ELi64ELi8ES3_EELb0ELb1ELb0ELb0ELb0ELb1ELb0EEEvNS_16Flash_bwd_paramsE:
	.zero		1536


//--------------------- .nv.constant0._ZN5flash44flash_bwd_dq_dk_dv_loop_seqk_parallel_kernelI23Flash_bwd_kernel_traitsILi256ELi64ELi64ELi8ELi4ELi2ELi2ELb0ELb1EN7cutlass10bfloat16_tE19Flash_kernel_traitsILi256ELi64ELi64ELi8ES3_EELb0ELb1ELb0ELb1ELb0ELb0ELb0EEEvNS_16Flash_bwd_paramsE --------------------------
	.section	.nv.constant0._ZN5flash44flash_bwd_dq_dk_dv_loop_seqk_parallel_kernelI23Flash_bwd_kernel_traitsILi256ELi64ELi64ELi8ELi4ELi2ELi2ELb0ELb1EN7cutlass10bfloat16_tE19Flash_kernel_traitsILi256ELi64ELi64ELi8ES3_EELb0ELb1ELb0ELb1ELb0ELb0ELb0EEEvNS_16Flash_bwd_paramsE,"a",@progbits
	.sectionflags	@""
	.align	4
.nv.constant0._ZN5flash44flash_bwd_dq_dk_dv_loop_seqk_parallel_kernelI23Flash_bwd_kernel_traitsILi256ELi64ELi64ELi8ELi4ELi2ELi2ELb0ELb1EN7cutlass10bfloat16_tE19Flash_kernel_traitsILi256ELi64ELi64ELi8ES3_EELb0ELb1ELb0ELb1ELb0ELb0ELb0EEEvNS_16Flash_bwd_paramsE:
	.zero		1536


//--------------------- .nv.constant0._ZN5flash44flash_bwd_dq_dk_dv_loop_seqk_parallel_kernelI23Flash_bwd_kernel_traitsILi256ELi64ELi64ELi8ELi4ELi2ELi2ELb0ELb0EN7cutlass10bfloat16_tE19Flash_kernel_traitsILi256ELi64ELi64ELi8ES3_EELb0ELb1ELb0ELb0ELb0ELb0ELb0EEEvNS_16Flash_bwd_paramsE --------------------------
	.section	.nv.constant0._ZN5flash44flash_bwd_dq_dk_dv_loop_seqk_parallel_kernelI23Flash_bwd_kernel_traitsILi256ELi64ELi64ELi8ELi4ELi2ELi2ELb0ELb0EN7cutlass10bfloat16_tE19Flash_kernel_traitsILi256ELi64ELi64ELi8ES3_EELb0ELb1ELb0ELb0ELb0ELb0ELb0EEEvNS_16Flash_bwd_paramsE,"a",@progbits
	.sectionflags	@""
	.align	4
.nv.constant0._ZN5flash44flash_bwd_dq_dk_dv_loop_seqk_parallel_kernelI23Flash_bwd_kernel_traitsILi256ELi64ELi64ELi8ELi4ELi2ELi2ELb0ELb0EN7cutlass10bfloat16_tE19Flash_kernel_traitsILi256ELi64ELi64ELi8ES3_EELb0ELb1ELb0ELb0ELb0ELb0ELb0EEEvNS_16Flash_bwd_paramsE:
	.zero		1536


//--------------------- .nv.constant0._ZN5flash44flash_bwd_dq_dk_dv_loop_seqk_parallel_kernelI23Flash_bwd_kernel_traitsILi256ELi64ELi64ELi8ELi4ELi2ELi2ELb0ELb0EN7cutlass10bfloat16_tE19Flash_kernel_traitsILi256ELi64ELi64ELi8ES3_EELb0ELb1ELb0ELb0ELb0ELb1ELb0EEEvNS_16Flash_bwd_paramsE --------------------------
	.section	.nv.constant0._ZN5flash44flash_bwd_dq_dk_dv_loop_seqk_parallel_kernelI23Flash_bwd_kernel_traitsILi256ELi64ELi64ELi8ELi4ELi2ELi2ELb0ELb0EN7cutlass10bfloat16_tE19Flash_kernel_traitsILi256ELi64ELi64ELi8ES3_EELb0ELb1ELb0ELb0ELb0ELb1ELb0EEEvNS_16Flash_bwd_paramsE,"a",@progbits
	.sectionflags	@""
	.align	4
.nv.constant0._ZN5flash44flash_bwd_dq_dk_dv_loop_seqk_parallel_kernelI23Flash_bwd_kernel_traitsILi256ELi64ELi64ELi8ELi4ELi2ELi2ELb0ELb0EN7cutlass10bfloat16_tE19Flash_kernel_traitsILi256ELi64ELi64ELi8ES3_EELb0ELb1ELb0ELb0ELb0ELb1ELb0EEEvNS_16Flash_bwd_paramsE:
	.zero		1536


//--------------------- .nv.constant0._ZN5flash44flash_bwd_dq_dk_dv_loop_seqk_parallel_kernelI23Flash_bwd_kernel_traitsILi256ELi64ELi64ELi8ELi4ELi2ELi2ELb0ELb0EN7cutlass10bfloat16_tE19Flash_kernel_traitsILi256ELi64ELi64ELi8ES3_EELb0ELb1ELb0ELb1ELb0ELb0ELb0EEEvNS_16Flash_bwd_paramsE --------------------------
	.section	.nv.constant0._ZN5flash44flash_bwd_dq_dk_dv_loop_seqk_parallel_kernelI23Flash_bwd_kernel_traitsILi256ELi64ELi64ELi8ELi4ELi2ELi2ELb0ELb0EN7cutlass10bfloat16_tE19Flash_kernel_traitsILi256ELi64ELi64ELi8ES3_EELb0ELb1ELb0ELb1ELb0ELb0ELb0EEEvNS_16Flash_bwd_paramsE,"a",@progbits
	.sectionflags	@""
	.align	4
.nv.constant0._ZN5flash44flash_bwd_dq_dk_dv_loop_seqk_parallel_kernelI23Flash_bwd_kernel_traitsILi256ELi64ELi64ELi8ELi4ELi2ELi2ELb0ELb0EN7cutlass10bfloat16_tE19Flash_kernel_traitsILi256ELi64ELi64ELi8ES3_EELb0ELb1ELb0ELb1ELb0ELb0ELb0EEEvNS_16Flash_bwd_paramsE:
	.zero		1536


//--------------------- .nv.constant0._ZN5flash27flash_bwd_convert_dq_kernelI23Flash_bwd_kernel_traitsILi256ELi64ELi64ELi8ELi4ELi2ELi2ELb0ELb1EN7cutlass10bfloat16_tE19Flash_kernel_traitsILi256ELi64ELi64ELi8ES3_EEEEvNS_16Flash_bwd_paramsEi --------------------------
	.section	.nv.constant0._ZN5flash27flash_bwd_convert_dq_kernelI23Flash_bwd_kernel_traitsILi256ELi64ELi64ELi8ELi4ELi2ELi2ELb0ELb1EN7cutlass10bfloat16_tE19Flash_kernel_traitsILi256ELi64ELi64ELi8ES3_EEEEvNS_16Flash_bwd_paramsEi,"a",@progbits
	.sectionflags	@""
	.align	4
.nv.constant0._ZN5flash27flash_bwd_convert_dq_kernelI23Flash_bwd_kernel_traitsILi256ELi64ELi64ELi8ELi4ELi2ELi2ELb0ELb1EN7cutlass10bfloat16_tE19Flash_kernel_traitsILi256ELi64ELi64ELi8ES3_EEEEvNS_16Flash_bwd_paramsEi:
	.zero		1540


//--------------------- .nv.constant0._ZN5flash44flash_bwd_dq_dk_dv_loop_seqk_parallel_kernelI23Flash_bwd_kernel_traitsILi256ELi64ELi64ELi8ELi4ELi2ELi2ELb0ELb1EN7cutlass10bfloat16_tE19Flash_kernel_traitsILi256ELi64ELi64ELi8ES3_EELb1ELb1ELb0ELb0ELb0ELb0ELb0EEEvNS_16Flash_bwd_paramsE --------------------------
	.section	.nv.constant0._ZN5flash44flash_bwd_dq_dk_dv_loop_seqk_parallel_kernelI23Flash_bwd_kernel_traitsILi256ELi64ELi64ELi8ELi4ELi2ELi2ELb0ELb1EN7cutlass10bfloat16_tE19Flash_kernel_traitsILi256ELi64ELi64ELi8ES3_EELb1ELb1ELb0ELb0ELb0ELb0ELb0EEEvNS_16Flash_bwd_paramsE,"a",@progbits
	.sectionflags	@""
	.align	4
.nv.constant0._ZN5flash44flash_bwd_dq_dk_dv_loop_seqk_parallel_kernelI23Flash_bwd_kernel_traitsILi256ELi64ELi64ELi8ELi4ELi2ELi2ELb0ELb1EN7cutlass10bfloat16_tE19Flash_kernel_traitsILi256ELi64ELi64ELi8ES3_EELb1ELb1ELb0ELb0ELb0ELb0ELb0EEEvNS_16Flash_bwd_paramsE:
	.zero		1536


//--------------------- .nv.constant0._ZN5flash44flash_bwd_dq_dk_dv_loop_seqk_parallel_kernelI23Flash_bwd_kernel_traitsILi256ELi64ELi64ELi8ELi4ELi2ELi2ELb0ELb1EN7cutlass10bfloat16_tE19Flash_kernel_traitsILi256ELi64ELi64ELi8ES3_EELb0ELb1ELb0ELb0ELb0ELb0ELb1EEEvNS_16Flash_bwd_paramsE --------------------------
	.section	.nv.constant0._ZN5flash44flash_bwd_dq_dk_dv_loop_seqk_parallel_kernelI23Flash_bwd_kernel_traitsILi256ELi64ELi64ELi8ELi4ELi2ELi2ELb0ELb1EN7cutlass10bfloat16_tE19Flash_kernel_traitsILi256ELi64ELi64ELi8ES3_EELb0ELb1ELb0ELb0ELb0ELb0ELb1EEEvNS_16Flash_bwd_paramsE,"a",@progbits
	.sectionflags	@""
	.align	4
.nv.constant0._ZN5flash44flash_bwd_dq_dk_dv_loop_seqk_parallel_kernelI23Flash_bwd_kernel_traitsILi256ELi64ELi64ELi8ELi4ELi2ELi2ELb0ELb1EN7cutlass10bfloat16_tE19Flash_kernel_traitsILi256ELi64ELi64ELi8ES3_EELb0ELb1ELb0ELb0ELb0ELb0ELb1EEEvNS_16Flash_bwd_paramsE:
	.zero		1536


//--------------------- .nv.constant0._ZN5flash44flash_bwd_dq_dk_dv_loop_seqk_parallel_kernelI23Flash_bwd_kernel_traitsILi256ELi64ELi64ELi8ELi4ELi2ELi2ELb0ELb1EN7cutlass10bfloat16_tE19Flash_kernel_traitsILi256ELi64ELi64ELi8ES3_EELb1ELb1ELb0ELb0ELb0ELb1ELb0EEEvNS_16Flash_bwd_paramsE --------------------------
	.section	.nv.constant0._ZN5flash44flash_bwd_dq_dk_dv_loop_seqk_parallel_kernelI23Flash_bwd_kernel_traitsILi256ELi64ELi64ELi8ELi4ELi2ELi2ELb0ELb1EN7cutlass10bfloat16_tE19Flash_kernel_traitsILi256ELi64ELi64ELi8ES3_EELb1ELb1ELb0ELb0ELb0ELb1ELb0EEEvNS_16Flash_bwd_paramsE,"a",@progbits
	.sectionflags	@""
	.align	4
.nv.constant0._ZN5flash44flash_bwd_dq_dk_dv_loop_seqk_parallel_kernelI23Flash_bwd_kernel_traitsILi256ELi64ELi64ELi8ELi4ELi2ELi2ELb0ELb1EN7cutlass10bfloat16_tE19Flash_kernel_traitsILi256ELi64ELi64ELi8ES3_EELb1ELb1ELb0ELb0ELb0ELb1ELb0EEEvNS_16Flash_bwd_paramsE:
	.zero		1536


//--------------------- .nv.constant0._ZN5flash44flash_bwd_dq_dk_dv_loop_seqk_parallel_kernelI23Flash_bwd_kernel_traitsILi256ELi64ELi64ELi8ELi4ELi2ELi2ELb0ELb1EN7cutlass10bfloat16_tE19Flash_kernel_traitsILi256ELi64ELi64ELi8ES3_EELb0ELb1ELb0ELb0ELb0ELb1ELb1EEEvNS_16Flash_bwd_paramsE --------------------------
	.section	.nv.constant0._ZN5flash44flash_bwd_dq_dk_dv_loop_seqk_parallel_kernelI23Flash_bwd_kernel_traitsILi256ELi64ELi64ELi8ELi4ELi2ELi2ELb0ELb1EN7cutlass10bfloat16_tE19Flash_kernel_traitsILi256ELi64ELi64ELi8ES3_EELb0ELb1ELb0ELb0ELb0ELb1ELb1EEEvNS_16Flash_bwd_paramsE,"a",@progbits
	.sectionflags	@""
	.align	4
.nv.constant0._ZN5flash44flash_bwd_dq_dk_dv_loop_seqk_parallel_kernelI23Flash_bwd_kernel_traitsILi256ELi64ELi64ELi8ELi4ELi2ELi2ELb0ELb1EN7cutlass10bfloat16_tE19Flash_kernel_traitsILi256ELi64ELi64ELi8ES3_EELb0ELb1ELb0ELb0ELb0ELb1ELb1EEEvNS_16Flash_bwd_paramsE:
	.zero		1536


//--------------------- .nv.constant0._ZN5flash44flash_bwd_dq_dk_dv_loop_seqk_parallel_kernelI23Flash_bwd_kernel_traitsILi256ELi64ELi64ELi8ELi4ELi2ELi2ELb0ELb1EN7cutlass10bfloat16_tE19Flash_kernel_traitsILi256ELi64ELi64ELi8ES3_EELb1ELb1ELb0ELb1ELb0ELb0ELb0EEEvNS_16Flash_bwd_paramsE --------------------------
	.section	.nv.constant0._ZN5flash44flash_bwd_dq_dk_dv_loop_seqk_parallel_kernelI23Flash_bwd_kernel_traitsILi256ELi64ELi64ELi8ELi4ELi2ELi2ELb0ELb1EN7cutlass10bfloat16_tE19Flash_kernel_traitsILi256ELi64ELi64ELi8ES3_EELb1ELb1ELb0ELb1ELb0ELb0ELb0EEEvNS_16Flash_bwd_paramsE,"a",@progbits
	.sectionflags	@""
	.align	4
.nv.constant0._ZN5flash44flash_bwd_dq_dk_dv_loop_seqk_parallel_kernelI23Flash_bwd_kernel_traitsILi256ELi64ELi64ELi8ELi4ELi2ELi2ELb0ELb1EN7cutlass10bfloat16_tE19Flash_kernel_traitsILi256ELi64ELi64ELi8ES3_EELb1ELb1ELb0ELb1ELb0ELb0ELb0EEEvNS_16Flash_bwd_paramsE:
	.zero		1536


//--------------------- .nv.constant0._ZN5flash44flash_bwd_dq_dk_dv_loop_seqk_parallel_kernelI23Flash_bwd_kernel_traitsILi256ELi64ELi64ELi8ELi4ELi2ELi2ELb0ELb1EN7cutlass10bfloat16_tE19Flash_kernel_traitsILi256ELi64ELi64ELi8ES3_EELb0ELb1ELb0ELb1ELb0ELb0ELb1EEEvNS_16Flash_bwd_paramsE --------------------------
	.section	.nv.constant0._ZN5flash44flash_bwd_dq_dk_dv_loop_seqk_parallel_kernelI23Flash_bwd_kernel_traitsILi256ELi64ELi64ELi8ELi4ELi2ELi2ELb0ELb1EN7cutlass10bfloat16_tE19Flash_kernel_traitsILi256ELi64ELi64ELi8ES3_EELb0ELb1ELb0ELb1ELb0ELb0ELb1EEEvNS_16Flash_bwd_paramsE,"a",@progbits
	.sectionflags	@""
	.align	4
.nv.constant0._ZN5flash44flash_bwd_dq_dk_dv_loop_seqk_parallel_kernelI23Flash_bwd_kernel_traitsILi256ELi64ELi64ELi8ELi4ELi2ELi2ELb0ELb1EN7cutlass10bfloat16_tE19Flash_kernel_traitsILi256ELi64ELi64ELi8ES3_EELb0ELb1ELb0ELb1ELb0ELb0ELb1EEEvNS_16Flash_bwd_paramsE:
	.zero		1536


//--------------------- .nv.constant0._ZN5flash25flash_bwd_dot_do_o_kernelILb0E23Flash_bwd_kernel_traitsILi256ELi64ELi64ELi8ELi4ELi2ELi2ELb0ELb1EN7cutlass10bfloat16_tE19Flash_kernel_traitsILi256ELi64ELi64ELi8ES3_EEEEvNS_16Flash_bwd_paramsE --------------------------
	.section	.nv.constant0._ZN5flash25flash_bwd_dot_do_o_kernelILb0E23Flash_bwd_kernel_traitsILi256ELi64ELi64ELi8ELi4ELi2ELi2ELb0ELb1EN7cutlass10bfloat16_tE19Flash_kernel_traitsILi256ELi64ELi64ELi8ES3_EEEEvNS_16Flash_bwd_paramsE,"a",@progbits
	.sectionflags	@""
	.align	4
.nv.constant0._ZN5flash25flash_bwd_dot_do_o_kernelILb0E23Flash_bwd_kernel_traitsILi256ELi64ELi64ELi8ELi4ELi2ELi2ELb0ELb1EN7cutlass10bfloat16_tE19Flash_kernel_traitsILi256ELi64ELi64ELi8ES3_EEEEvNS_16Flash_bwd_paramsE:
	.zero		1536


//--------------------- .nv.constant0._ZN5flash25flash_bwd_dot_do_o_kernelILb1E23Flash_bwd_kernel_traitsILi256ELi64ELi64ELi8ELi4ELi2ELi2ELb0ELb1EN7cutlass10bfloat16_tE19Flash_kernel_traitsILi256ELi64ELi64ELi8ES3_EEEEvNS_16Flash_bwd_paramsE --------------------------
	.section	.nv.constant0._ZN5flash25flash_bwd_dot_do_o_kernelILb1E23Flash_bwd_kernel_traitsILi256ELi64ELi64ELi8ELi4ELi2ELi2ELb0ELb1EN7cutlass10bfloat16_tE19Flash_kernel_traitsILi256ELi64ELi64ELi8ES3_EEEEvNS_16Flash_bwd_paramsE,"a",@progbits
	.sectionflags	@""
	.align	4
.nv.constant0._ZN5flash25flash_bwd_dot_do_o_kernelILb1E23Flash_bwd_kernel_traitsILi256ELi64ELi64ELi8ELi4ELi2ELi2ELb0ELb1EN7cutlass10bfloat16_tE19Flash_kernel_traitsILi256ELi64ELi64ELi8ES3_EEEEvNS_16Flash_bwd_paramsE:
	.zero		1536


//--------------------- .nv.constant0._ZN5flash27flash_bwd_convert_dq_kernelI23Flash_bwd_kernel_traitsILi256ELi64ELi64ELi8ELi4ELi2ELi2ELb0ELb0EN7cutlass10bfloat16_tE19Flash_kernel_traitsILi256ELi64ELi64ELi8ES3_EEEEvNS_16Flash_bwd_paramsEi --------------------------
	.section	.nv.constant0._ZN5flash27flash_bwd_convert_dq_kernelI23Flash_bwd_kernel_traitsILi256ELi64ELi64ELi8ELi4ELi2ELi2ELb0ELb0EN7cutlass10bfloat16_tE19Flash_kernel_traitsILi256ELi64ELi64ELi8ES3_EEEEvNS_16Flash_bwd_paramsEi,"a",@progbits
	.sectionflags	@""
	.align	4
.nv.constant0._ZN5flash27flash_bwd_convert_dq_kernelI23Flash_bwd_kernel_traitsILi256ELi64ELi64ELi8ELi4ELi2ELi2ELb0ELb0EN7cutlass10bfloat16_tE19Flash_kernel_traitsILi256ELi64ELi64ELi8ES3_EEEEvNS_16Flash_bwd_paramsEi:
	.zero		1540


//--------------------- .nv.constant0._ZN5flash44flash_bwd_dq_dk_dv_loop_seqk_parallel_kernelI23Flash_bwd_kernel_traitsILi256ELi64ELi64ELi8ELi4ELi2ELi2ELb0ELb0EN7cutlass10bfloat16_tE19Flash_kernel_traitsILi256ELi64ELi64ELi8ES3_EELb1ELb1ELb0ELb0ELb0ELb0ELb0EEEvNS_16Flash_bwd_paramsE --------------------------
	.section	.nv.constant0._ZN5flash44flash_bwd_dq_dk_dv_loop_seqk_parallel_kernelI23Flash_bwd_kernel_traitsILi256ELi64ELi64ELi8ELi4ELi2ELi2ELb0ELb0EN7cutlass10bfloat16_tE19Flash_kernel_traitsILi256ELi64ELi64ELi8ES3_EELb1ELb1ELb0ELb0ELb0ELb0ELb0EEEvNS_16Flash_bwd_paramsE,"a",@progbits
	.sectionflags	@""
	.align	4
.nv.constant0._ZN5flash44flash_bwd_dq_dk_dv_loop_seqk_parallel_kernelI23Flash_bwd_kernel_traitsILi256ELi64ELi64ELi8ELi4ELi2ELi2ELb0ELb0EN7cutlass10bfloat16_tE19Flash_kernel_traitsILi256ELi64ELi64ELi8ES3_EELb1ELb1ELb0ELb0ELb0ELb0ELb0EEEvNS_16Flash_bwd_paramsE:
	.zero		1536


//--------------------- .nv.constant0._ZN5flash44flash_bwd_dq_dk_dv_loop_seqk_parallel_kernelI23Flash_bwd_kernel_traitsILi256ELi64ELi64ELi8ELi4ELi2ELi2ELb0ELb0EN7cutlass10bfloat16_tE19Flash_kernel_traitsILi256ELi64ELi64ELi8ES3_EELb0ELb1ELb0ELb0ELb0ELb0ELb1EEEvNS_16Flash_bwd_paramsE --------------------------
	.section	.nv.constant0._ZN5flash44flash_bwd_dq_dk_dv_loop_seqk_parallel_kernelI23Flash_bwd_kernel_traitsILi256ELi64ELi64ELi8ELi4ELi2ELi2ELb0ELb0EN7cutlass10bfloat16_tE19Flash_kernel_traitsILi256ELi64ELi64ELi8ES3_EELb0ELb1ELb0ELb0ELb0ELb0ELb1EEEvNS_16Flash_bwd_paramsE,"a",@progbits
	.sectionflags	@""
	.align	4
.nv.constant0._ZN5flash44flash_bwd_dq_dk_dv_loop_seqk_parallel_kernelI23Flash_bwd_kernel_traitsILi256ELi64ELi64ELi8ELi4ELi2ELi2ELb0ELb0EN7cutlass10bfloat16_tE19Flash_kernel_traitsILi256ELi64ELi64ELi8ES3_EELb0ELb1ELb0ELb0ELb0ELb0ELb1EEEvNS_16Flash_bwd_paramsE:
	.zero		1536


//--------------------- .nv.constant0._ZN5flash44flash_bwd_dq_dk_dv_loop_seqk_parallel_kernelI23Flash_bwd_kernel_traitsILi256ELi64ELi64ELi8ELi4ELi2ELi2ELb0ELb0EN7cutlass10bfloat16_tE19Flash_kernel_traitsILi256ELi64ELi64ELi8ES3_EELb1ELb1ELb0ELb0ELb0ELb1ELb0EEEvNS_16Flash_bwd_paramsE --------------------------
	.section	.nv.constant0._ZN5flash44flash_bwd_dq_dk_dv_loop_seqk_parallel_kernelI23Flash_bwd_kernel_traitsILi256ELi64ELi64ELi8ELi4ELi2ELi2ELb0ELb0EN7cutlass10bfloat16_tE19Flash_kernel_traitsILi256ELi64ELi64ELi8ES3_EELb1ELb1ELb0ELb0ELb0ELb1ELb0EEEvNS_16Flash_bwd_paramsE,"a",@progbits
	.sectionflags	@""
	.align	4
.nv.constant0._ZN5flash44flash_bwd_dq_dk_dv_loop_seqk_parallel_kernelI23Flash_bwd_kernel_traitsILi256ELi64ELi64ELi8ELi4ELi2ELi2ELb0ELb0EN7cutlass10bfloat16_tE19Flash_kernel_traitsILi256ELi64ELi64ELi8ES3_EELb1ELb1ELb0ELb0ELb0ELb1ELb0EEEvNS_16Flash_bwd_paramsE:
	.zero		1536


//--------------------- .nv.constant0._ZN5flash44flash_bwd_dq_dk_dv_loop_seqk_parallel_kernelI23Flash_bwd_kernel_traitsILi256ELi64ELi64ELi8ELi4ELi2ELi2ELb0ELb0EN7cutlass10bfloat16_tE19Flash_kernel_traitsILi256ELi64ELi64ELi8ES3_EELb0ELb1ELb0ELb0ELb0ELb1ELb1EEEvNS_16Flash_bwd_paramsE --------------------------
	.section	.nv.constant0._ZN5flash44flash_bwd_dq_dk_dv_loop_seqk_parallel_kernelI23Flash_bwd_kernel_traitsILi256ELi64ELi64ELi8ELi4ELi2ELi2ELb0ELb0EN7cutlass10bfloat16_tE19Flash_kernel_traitsILi256ELi64ELi64ELi8ES3_EELb0ELb1ELb0ELb0ELb0ELb1ELb1EEEvNS_16Flash_bwd_paramsE,"a",@progbits
	.sectionflags	@""
	.align	4
.nv.constant0._ZN5flash44flash_bwd_dq_dk_dv_loop_seqk_parallel_kernelI23Flash_bwd_kernel_traitsILi256ELi64ELi64ELi8ELi4ELi2ELi2ELb0ELb0EN7cutlass10bfloat16_tE19Flash_kernel_traitsILi256ELi64ELi64ELi8ES3_EELb0ELb1ELb0ELb0ELb0ELb1ELb1EEEvNS_16Flash_bwd_paramsE:
	.zero		1536


//--------------------- .nv.constant0._ZN5flash44flash_bwd_dq_dk_dv_loop_seqk_parallel_kernelI23Flash_bwd_kernel_traitsILi256ELi64ELi64ELi8ELi4ELi2ELi2ELb0ELb0EN7cutlass10bfloat16_tE19Flash_kernel_traitsILi256ELi64ELi64ELi8ES3_EELb1ELb1ELb0ELb1ELb0ELb0ELb0EEEvNS_16Flash_bwd_paramsE --------------------------
	.section	.nv.constant0._ZN5flash44flash_bwd_dq_dk_dv_loop_seqk_parallel_kernelI23Flash_bwd_kernel_traitsILi256ELi64ELi64ELi8ELi4ELi2ELi2ELb0ELb0EN7cutlass10bfloat16_tE19Flash_kernel_traitsILi256ELi64ELi64ELi8ES3_EELb1ELb1ELb0ELb1ELb0ELb0ELb0EEEvNS_16Flash_bwd_paramsE,"a",@progbits
	.sectionflags	@""
	.align	4
.nv.constant0._ZN5flash44flash_bwd_dq_dk_dv_loop_seqk_parallel_kernelI23Flash_bwd_kernel_traitsILi256ELi64ELi64ELi8ELi4ELi2ELi2ELb0ELb0EN7cutlass10bfloat16_tE19Flash_kernel_traitsILi256ELi64ELi64ELi8ES3_EELb1ELb1ELb0ELb1ELb0ELb0ELb0EEEvNS_16Flash_bwd_paramsE:
	.zero		1536


//--------------------- .nv.constant0._ZN5flash44flash_bwd_dq_dk_dv_loop_seqk_parallel_kernelI23Flash_bwd_kernel_traitsILi256ELi64ELi64ELi8ELi4ELi2ELi2ELb0ELb0EN7cutlass10bfloat16_tE19Flash_kernel_traitsILi256ELi64ELi64ELi8ES3_EELb0ELb1ELb0ELb1ELb0ELb0ELb1EEEvNS_16Flash_bwd_paramsE --------------------------
	.section	.nv.constant0._ZN5flash44flash_bwd_dq_dk_dv_loop_seqk_parallel_kernelI23Flash_bwd_kernel_traitsILi256ELi64ELi64ELi8ELi4ELi2ELi2ELb0ELb0EN7cutlass10bfloat16_tE19Flash_kernel_traitsILi256ELi64ELi64ELi8ES3_EELb0ELb1ELb0ELb1ELb0ELb0ELb1EEEvNS_16Flash_bwd_paramsE,"a",@progbits
	.sectionflags	@""
	.align	4
.nv.constant0._ZN5flash44flash_bwd_dq_dk_dv_loop_seqk_parallel_kernelI23Flash_bwd_kernel_traitsILi256ELi64ELi64ELi8ELi4ELi2ELi2ELb0ELb0EN7cutlass10bfloat16_tE19Flash_kernel_traitsILi256ELi64ELi64ELi8ES3_EELb0ELb1ELb0ELb1ELb0ELb0ELb1EEEvNS_16Flash_bwd_paramsE:
	.zero		1536


//--------------------- .nv.constant0._ZN5flash25flash_bwd_dot_do_o_kernelILb0E23Flash_bwd_kernel_traitsILi256ELi64ELi64ELi8ELi4ELi2ELi2ELb0ELb0EN7cutlass10bfloat16_tE19Flash_kernel_traitsILi256ELi64ELi64ELi8ES3_EEEEvNS_16Flash_bwd_paramsE --------------------------
	.section	.nv.constant0._ZN5flash25flash_bwd_dot_do_o_kernelILb0E23Flash_bwd_kernel_traitsILi256ELi64ELi64ELi8ELi4ELi2ELi2ELb0ELb0EN7cutlass10bfloat16_tE19Flash_kernel_traitsILi256ELi64ELi64ELi8ES3_EEEEvNS_16Flash_bwd_paramsE,"a",@progbits
	.sectionflags	@""
	.align	4
.nv.constant0._ZN5flash25flash_bwd_dot_do_o_kernelILb0E23Flash_bwd_kernel_traitsILi256ELi64ELi64ELi8ELi4ELi2ELi2ELb0ELb0EN7cutlass10bfloat16_tE19Flash_kernel_traitsILi256ELi64ELi64ELi8ES3_EEEEvNS_16Flash_bwd_paramsE:
	.zero		1536


//--------------------- .nv.constant0._ZN5flash25flash_bwd_dot_do_o_kernelILb1E23Flash_bwd_kernel_traitsILi256ELi64ELi64ELi8ELi4ELi2ELi2ELb0ELb0EN7cutlass10bfloat16_tE19Flash_kernel_traitsILi256ELi64ELi64ELi8ES3_EEEEvNS_16Flash_bwd_paramsE --------------------------
	.section	.nv.constant0._ZN5flash25flash_bwd_dot_do_o_kernelILb1E23Flash_bwd_kernel_traitsILi256ELi64ELi64ELi8ELi4ELi2ELi2ELb0ELb0EN7cutlass10bfloat16_tE19Flash_kernel_traitsILi256ELi64ELi64ELi8ES3_EEEEvNS_16Flash_bwd_paramsE,"a",@progbits
	.sectionflags	@""
	.align	4
.nv.constant0._ZN5flash25flash_bwd_dot_do_o_kernelILb1E23Flash_bwd_kernel_traitsILi256ELi64ELi64ELi8ELi4ELi2ELi2ELb0ELb0EN7cutlass10bfloat16_tE19Flash_kernel_traitsILi256ELi64ELi64ELi8ES3_EEEEvNS_16Flash_bwd_paramsE:
	.zero		1536


//--------------------- SYMBOLS --------------------------

	.type		.nv.reservedSmem.offset0,@object
	.size		.nv.reservedSmem.offset0,0x4
	.type		.nv.reservedSmem.cap,@object
	.size		.nv.reservedSmem.cap,0x4
